	.target	sm_80

	.elftype	@"ET_EXEC"


//--------------------- .note.nv.tkinfo           --------------------------
	.section	.note.nv.tkinfo,"",@"SHT_NOTE"
	.sectionflags	@"SHF_NOTE_NV_TKINFO"
	.tkinfo
        /*0018*/ 	.word	0x00000002
        /*0030*/ 	.string	""
        /*0030*/ 	.string	"ptxas"
        /*0030*/ 	.string	"Cuda compilation tools, release 13.0, V13.0.88"
        /*0030*/ 	.string	"Build cuda_13.0.r13.0/compiler.36424714_0"
        /*0030*/ 	.string	"-v  -suppress-debug-info  -lineinfo  -arch sm_80 "



//--------------------- .note.nv.cuinfo           --------------------------
	.section	.note.nv.cuinfo,"",@"SHT_NOTE"
	.sectionflags	@"SHF_NOTE_NV_CUINFO"
        /*0018*/ 	.short	0x0002
        /*001a*/ 	.short	0x0050
        /*001c*/ 	.short	0x0082
	.zero		2


//--------------------- .nv.info                  --------------------------
	.section	.nv.info,"",@"SHT_CUDA_INFO"
	.align	4


	//----- nvinfo : EIATTR_REGCOUNT
	.align		4
        /*0000*/ 	.byte	0x04, 0x2f
        /*0002*/ 	.short	(.L_1 - .L_0)
	.align		4
.L_0:
        /*0004*/ 	.word	index@(matmul_kernel)
        /*0008*/ 	.word	0x000000ff


	//----- nvinfo : EIATTR_FRAME_SIZE
	.align		4
.L_1:
        /*000c*/ 	.byte	0x04, 0x11
        /*000e*/ 	.short	(.L_3 - .L_2)
	.align		4
.L_2:
        /*0010*/ 	.word	index@(matmul_kernel)
        /*0014*/ 	.word	0x00000cc0


	//----- nvinfo : EIATTR_MIN_STACK_SIZE
	.align		4
.L_3:
        /*0018*/ 	.byte	0x04, 0x12
        /*001a*/ 	.short	(.L_5 - .L_4)
	.align		4
.L_4:
        /*001c*/ 	.word	index@(matmul_kernel)
        /*0020*/ 	.word	0x00000cc0
.L_5:


//--------------------- .nv.info.matmul_kernel    --------------------------
	.section	.nv.info.matmul_kernel,"",@"SHT_CUDA_INFO"
	.sectionflags	@""
	.align	4


	//----- nvinfo : EIATTR_CUDA_API_VERSION
	.align		4
        /*0000*/ 	.byte	0x04, 0x37
        /*0002*/ 	.short	(.L_7 - .L_6)
.L_6:
        /*0004*/ 	.word	0x00000082


	//----- nvinfo : EIATTR_SW2861232_WAR
	.align		4
.L_7:
        /*0008*/ 	.byte	0x01, 0x35
	.zero		2


	//----- nvinfo : EIATTR_PARAM_CBANK
	.align		4
        /*000c*/ 	.byte	0x04, 0x0a
        /*000e*/ 	.short	(.L_9 - .L_8)
	.align		4
.L_8:
        /*0010*/ 	.word	index@(.nv.constant0.matmul_kernel)
        /*0014*/ 	.short	0x0160
        /*0016*/ 	.short	0x0050


	//----- nvinfo : EIATTR_CBANK_PARAM_SIZE
	.align		4
.L_9:
        /*0018*/ 	.byte	0x03, 0x19
        /*001a*/ 	.short	0x0050


	//----- nvinfo : EIATTR_KPARAM_INFO
	.align		4
        /*001c*/ 	.byte	0x04, 0x17
        /*001e*/ 	.short	(.L_11 - .L_10)
.L_10:
        /*0020*/ 	.word	0x00000000
        /*0024*/ 	.short	0x000d
        /*0026*/ 	.short	0x0048
        /*0028*/ 	.byte	0x00, 0xf4, 0x21, 0x00


	//----- nvinfo : EIATTR_KPARAM_INFO
	.align		4
.L_11:
        /*002c*/ 	.byte	0x04, 0x17
        /*002e*/ 	.short	(.L_13 - .L_12)
.L_12:
        /*0030*/ 	.word	0x00000000
        /*0034*/ 	.short	0x000c
        /*0036*/ 	.short	0x0040
        /*0038*/ 	.byte	0x00, 0xf4, 0x21, 0x00


	//----- nvinfo : EIATTR_KPARAM_INFO
	.align		4
.L_13:
        /*003c*/ 	.byte	0x04, 0x17
        /*003e*/ 	.short	(.L_15 - .L_14)
.L_14:
        /*0040*/ 	.word	0x00000000
        /*0044*/ 	.short	0x000b
        /*0046*/ 	.short	0x0038
        /*0048*/ 	.byte	0x00, 0xf0, 0x11, 0x00


	//----- nvinfo : EIATTR_KPARAM_INFO
	.align		4
.L_15:
        /*004c*/ 	.byte	0x04, 0x17
        /*004e*/ 	.short	(.L_17 - .L_16)
.L_16:
        /*0050*/ 	.word	0x00000000
        /*0054*/ 	.short	0x000a
        /*0056*/ 	.short	0x0034
        /*0058*/ 	.byte	0x00, 0xf0, 0x11, 0x00


	//----- nvinfo : EIATTR_KPARAM_INFO
	.align		4
.L_17:
        /*005c*/ 	.byte	0x04, 0x17
        /*005e*/ 	.short	(.L_19 - .L_18)
.L_18:
        /*0060*/ 	.word	0x00000000
        /*0064*/ 	.short	0x0009
        /*0066*/ 	.short	0x0030
        /*0068*/ 	.byte	0x00, 0xf0, 0x11, 0x00


	//----- nvinfo : EIATTR_KPARAM_INFO
	.align		4
.L_19:
        /*006c*/ 	.byte	0x04, 0x17
        /*006e*/ 	.short	(.L_21 - .L_20)
.L_20:
        /*0070*/ 	.word	0x00000000
        /*0074*/ 	.short	0x0008
        /*0076*/ 	.short	0x002c
        /*0078*/ 	.byte	0x00, 0xf0, 0x11, 0x00


	//----- nvinfo : EIATTR_KPARAM_INFO
	.align		4
.L_21:
        /*007c*/ 	.byte	0x04, 0x17
        /*007e*/ 	.short	(.L_23 - .L_22)
.L_22:
        /*0080*/ 	.word	0x00000000
        /*0084*/ 	.short	0x0007
        /*0086*/ 	.short	0x0028
        /*0088*/ 	.byte	0x00, 0xf0, 0x11, 0x00


	//----- nvinfo : EIATTR_KPARAM_INFO
	.align		4
.L_23:
        /*008c*/ 	.byte	0x04, 0x17
        /*008e*/ 	.short	(.L_25 - .L_24)
.L_24:
        /*0090*/ 	.word	0x00000000
        /*0094*/ 	.short	0x0006
        /*0096*/ 	.short	0x0024
        /*0098*/ 	.byte	0x00, 0xf0, 0x11, 0x00


	//----- nvinfo : EIATTR_KPARAM_INFO
	.align		4
.L_25:
        /*009c*/ 	.byte	0x04, 0x17
        /*009e*/ 	.short	(.L_27 - .L_26)
.L_26:
        /*00a0*/ 	.word	0x00000000
        /*00a4*/ 	.short	0x0005
        /*00a6*/ 	.short	0x0020
        /*00a8*/ 	.byte	0x00, 0xf0, 0x11, 0x00


	//----- nvinfo : EIATTR_KPARAM_INFO
	.align		4
.L_27:
        /*00ac*/ 	.byte	0x04, 0x17
        /*00ae*/ 	.short	(.L_29 - .L_28)
.L_28:
        /*00b0*/ 	.word	0x00000000
        /*00b4*/ 	.short	0x0004
        /*00b6*/ 	.short	0x001c
        /*00b8*/ 	.byte	0x00, 0xf0, 0x11, 0x00


	//----- nvinfo : EIATTR_KPARAM_INFO
	.align		4
.L_29:
        /*00bc*/ 	.byte	0x04, 0x17
        /*00be*/ 	.short	(.L_31 - .L_30)
.L_30:
        /*00c0*/ 	.word	0x00000000
        /*00c4*/ 	.short	0x0003
        /*00c6*/ 	.short	0x0018
        /*00c8*/ 	.byte	0x00, 0xf0, 0x11, 0x00


	//----- nvinfo : EIATTR_KPARAM_INFO
	.align		4
.L_31:
        /*00cc*/ 	.byte	0x04, 0x17
        /*00ce*/ 	.short	(.L_33 - .L_32)
.L_32:
        /*00d0*/ 	.word	0x00000000
        /*00d4*/ 	.short	0x0002
        /*00d6*/ 	.short	0x0010
        /*00d8*/ 	.byte	0x00, 0xf4, 0x21, 0x00


	//----- nvinfo : EIATTR_KPARAM_INFO
	.align		4
.L_33:
        /*00dc*/ 	.byte	0x04, 0x17
        /*00de*/ 	.short	(.L_35 - .L_34)
.L_34:
        /*00e0*/ 	.word	0x00000000
        /*00e4*/ 	.short	0x0001
        /*00e6*/ 	.short	0x0008
        /*00e8*/ 	.byte	0x00, 0xf4, 0x21, 0x00


	//----- nvinfo : EIATTR_KPARAM_INFO
	.align		4
.L_35:
        /*00ec*/ 	.byte	0x04, 0x17
        /*00ee*/ 	.short	(.L_37 - .L_36)
.L_36:
        /*00f0*/ 	.word	0x00000000
        /*00f4*/ 	.short	0x0000
        /*00f6*/ 	.short	0x0000
        /*00f8*/ 	.byte	0x00, 0xf4, 0x21, 0x00


	//----- nvinfo : EIATTR_MAXREG_COUNT
	.align		4
.L_37:
        /*00fc*/ 	.byte	0x03, 0x1b
        /*00fe*/ 	.short	0x00ff


	//----- nvinfo : EIATTR_NUM_BARRIERS
	.align		4
        /*0100*/ 	.byte	0x02, 0x4c
        /*0102*/ 	.byte	0x01
	.zero		1


	//----- nvinfo : EIATTR_ANNOTATIONS
	.align		4
        /*0104*/ 	.byte	0x04, 0x55
        /*0106*/ 	.short	(.L_39 - .L_38)


	//   ....[0]....
.L_38:
        /*0108*/ 	.word	0x00000001
        /*010c*/ 	.byte	0x00, 0x08, 0x00, 0x00, 0x01, 0x00, 0x00, 0x00, 0x50, 0x08, 0x00, 0x00, 0x01, 0x00, 0x00, 0x00
        /* <DEDUP_REMOVED lines=1299> */
        /*524c*/ 	.byte	0x40, 0x0d, 0x02, 0x00


	//----- nvinfo : EIATTR_MERCURY_ISA_VERSION
	.align		4
.L_39:
        /*5250*/ 	.byte	0x03, 0x5f
        /*5252*/ 	.short	0x0000


	//----- nvinfo : EIATTR_EXIT_INSTR_OFFSETS
	.align		4
        /*5254*/ 	.byte	0x04, 0x1c
        /*5256*/ 	.short	(.L_41 - .L_40)


	//   ....[0]....
.L_40:
        /*5258*/ 	.word	0x00024ab0


	//   ....[1]....
        /*525c*/ 	.word	0x00024ad0


	//----- nvinfo : EIATTR_REQNTID
	.align		4
.L_41:
        /*5260*/ 	.byte	0x04, 0x10
        /*5262*/ 	.short	(.L_43 - .L_42)
.L_42:
        /*5264*/ 	.word	0x00000080
        /*5268*/ 	.word	0x00000001
        /*526c*/ 	.word	0x00000001
.L_43:


//--------------------- .nv.callgraph             --------------------------
	.section	.nv.callgraph,"",@"SHT_CUDA_CALLGRAPH"
	.align	4
	.sectionentsize	8
	.align		4
        /*0000*/ 	.word	0x00000000
	.align		4
        /*0004*/ 	.word	0xffffffff
	.align		4
        /*0008*/ 	.word	0x00000000
	.align		4
        /*000c*/ 	.word	0xfffffffe
	.align		4
        /*0010*/ 	.word	0x00000000
	.align		4
        /*0014*/ 	.word	0xfffffffd
	.align		4
        /*0018*/ 	.word	0x00000000
	.align		4
        /*001c*/ 	.word	0xfffffffc


//--------------------- .nv.rel.action            --------------------------
	.section	.nv.rel.action,"",@"SHT_CUDA_RELOCINFO"
	.align	8
	.sectionentsize	8
        /*0000*/ 	.byte	0x73, 0x00, 0x00, 0x00, 0x00, 0x00, 0x00, 0x00, 0x00, 0x00, 0x00, 0x11, 0x25, 0x00, 0x05, 0x36


//--------------------- .nv.constant0.matmul_kernel --------------------------
	.section	.nv.constant0.matmul_kernel,"a",@progbits
	.sectionflags	@""
	.align	4
.nv.constant0.matmul_kernel:
	.zero		432


//--------------------- .text.matmul_kernel       --------------------------
	.section	.text.matmul_kernel,"ax",@progbits
	.sectioninfo	@"SHI_REGISTERS=255"
	.align	128
        .global         matmul_kernel
        .type           matmul_kernel,@function
        .size           matmul_kernel,(.L_x_4 - matmul_kernel)
        .other          matmul_kernel,@"STO_CUDA_ENTRY STV_DEFAULT"
matmul_kernel:
.text.matmul_kernel:
[----:B------:R-:W-:-:S03]  /*0000*/  IMAD.MOV.U32 R1, RZ, RZ, c[0x0][0x28] ;  /* 0x00000a00ff017624 */ /* 0x000fc600078e00ff */
[----:B------:R-:W-:Y:S01]  /*0010*/  IMAD.MOV.U32 R0, RZ, RZ, c[0x0][0x17c] ;  /* 0x00005f00ff007624 */ /* 0x000fe200078e00ff */
[----:B------:R-:W1:Y:S01]  /*0020*/  S2R R5, SR_CTAID.X ;  /* 0x0000000000057919 */ /* 0x000e620000002500 */
[----:B------:R-:W-:Y:S01]  /*0030*/  IADD3 R1, R1, -0xcc0, RZ ;  /* 0xfffff34001017810 */ /* 0x000fe20007ffe0ff */
[----:B------:R-:W-:Y:S01]  /*0040*/  IMAD.MOV.U32 R24, RZ, RZ, c[0x0][0x180] ;  /* 0x00006000ff187624 */ /* 0x000fe200078e00ff */
[----:B------:R-:W-:Y:S01]  /*0050*/  ULDC.64 UR4, c[0x0][0x118] ;  /* 0x0000460000047ab9 */ /* 0x000fe20000000a00 */
[----:B------:R-:W-:Y:S01]  /*0060*/  IADD3 R0, R0, 0x7f, RZ ;  /* 0x0000007f00007810 */ /* 0x000fe20007ffe0ff */
[----:B------:R-:W2:Y:S01]  /*0070*/  S2R R13, SR_TID.X ;  /* 0x00000000000d7919 */ /* 0x000ea20000002100 */
[----:B------:R-:W-:Y:S02]  /*0080*/  IMAD.MOV.U32 R252, RZ, RZ, c[0x0][0x188] ;  /* 0x00006200fffc7624 */ /* 0x000fe400078e00ff */
[----:B------:R-:W-:Y:S02]  /*0090*/  SHF.R.S32.HI R3, RZ, 0x1f, R0 ;  /* 0x0000001fff037819 */ /* 0x000fe40000011400 */
[C---:B------:R-:W-:Y:S01]  /*00a0*/  IMAD.SHL.U32 R223, R252.reuse, 0x4, RZ ;  /* 0x00000004fcdf7824 */ /* 0x040fe200078e00ff */
[C---:B------:R-:W-:Y:S01]  /*00b0*/  SHF.L.U32 R215, R252.reuse, 0x3, RZ ;  /* 0x00000003fcd77819 */ /* 0x040fe200000006ff */
[C---:B------:R-:W-:Y:S01]  /*00c0*/  IMAD R207, R252.reuse, 0xc, RZ ;  /* 0x0000000cfccf7824 */ /* 0x040fe200078e02ff */
[----:B------:R-:W-:Y:S01]  /*00d0*/  LEA.HI R3, R3, R0, RZ, 0x7 ;  /* 0x0000000003037211 */ /* 0x000fe200078f38ff */
[----:B------:R-:W-:-:S02]  /*00e0*/  IMAD.SHL.U32 R199, R252, 0x10, RZ ;  /* 0x00000010fcc77824 */ /* 0x000fc400078e00ff */
[C---:B------:R-:W-:Y:S01]  /*00f0*/  IMAD R191, R252.reuse, 0x14, RZ ;  /* 0x00000014fcbf7824 */ /* 0x040fe200078e02ff */
[----:B------:R-:W-:Y:S01]  /*0100*/  SHF.R.S32.HI R3, RZ, 0x7, R3 ;  /* 0x00000007ff037819 */ /* 0x000fe20000011403 */
[C---:B------:R-:W-:Y:S02]  /*0110*/  IMAD R183, R252.reuse, 0x18, RZ ;  /* 0x00000018fcb77824 */ /* 0x040fe400078e02ff */
[C---:B------:R-:W-:Y:S02]  /*0120*/  IMAD R175, R252.reuse, 0x1c, RZ ;  /* 0x0000001cfcaf7824 */ /* 0x040fe400078e02ff */
[----:B------:R-:W-:Y:S01]  /*0130*/  IMAD.SHL.U32 R4, R3, 0x4, RZ ;  /* 0x0000000403047824 */ /* 0x000fe200078e00ff */
[----:B-1----:R-:W-:Y:S01]  /*0140*/  IABS R8, R5 ;  /* 0x0000000500087213 */ /* 0x002fe20000000000 */
[----:B------:R-:W-:-:S03]  /*0150*/  IMAD.SHL.U32 R167, R252, 0x20, RZ ;  /* 0x00000020fca77824 */ /* 0x000fc600078e00ff */
[-C--:B------:R-:W-:Y:S01]  /*0160*/  IABS R7, R4.reuse ;  /* 0x0000000400077213 */ /* 0x080fe20000000000 */
[C---:B------:R-:W-:Y:S01]  /*0170*/  IMAD R159, R252.reuse, 0x24, RZ ;  /* 0x00000024fc9f7824 */ /* 0x040fe200078e02ff */
[----:B------:R-:W-:Y:S01]  /*0180*/  IABS R10, R4 ;  /* 0x00000004000a7213 */ /* 0x000fe20000000000 */
[C---:B------:R-:W-:Y:S01]  /*0190*/  IMAD R151, R252.reuse, 0x28, RZ ;  /* 0x00000028fc977824 */ /* 0x040fe200078e02ff */
[----:B------:R-:W1:Y:S01]  /*01a0*/  I2F.RP R0, R7 ;  /* 0x0000000700007306 */ /* 0x000e620000209400 */
[----:B--2---:R-:W-:Y:S01]  /*01b0*/  LOP3.LUT R26, R13, 0x7f, RZ, 0xc0, !PT ;  /* 0x0000007f0d1a7812 */ /* 0x004fe200078ec0ff */
[C---:B------:R-:W-:Y:S02]  /*01c0*/  IMAD R143, R252.reuse, 0x2c, RZ ;  /* 0x0000002cfc8f7824 */ /* 0x040fe400078e02ff */
[----:B------:R-:W-:Y:S02]  /*01d0*/  IMAD R135, R252, 0x30, RZ ;  /* 0x00000030fc877824 */ /* 0x000fe400078e02ff */
[----:B------:R-:W-:-:S02]  /*01e0*/  IMAD.SHL.U32 R246, R26, 0x4, RZ ;  /* 0x000000041af67824 */ /* 0x000fc400078e00ff */
[C---:B------:R-:W-:Y:S02]  /*01f0*/  IMAD R131, R252.reuse, 0x34, RZ ;  /* 0x00000034fc837824 */ /* 0x040fe400078e02ff */
[C---:B------:R-:W-:Y:S02]  /*0200*/  IMAD R125, R252.reuse, 0x38, RZ ;  /* 0x00000038fc7d7824 */ /* 0x040fe400078e02ff */
[C---:B------:R-:W-:Y:S02]  /*0210*/  IMAD R117, R252.reuse, 0x3c, RZ ;  /* 0x0000003cfc757824 */ /* 0x040fe400078e02ff */
[C---:B------:R-:W-:Y:S01]  /*0220*/  IMAD R101, R252.reuse, 0x5, RZ ;  /* 0x00000005fc657824 */ /* 0x040fe200078e02ff */
[----:B-1----:R-:W1:Y:S01]  /*0230*/  MUFU.RCP R0, R0 ;  /* 0x0000000000007308 */ /* 0x002e620000001000 */
[C---:B------:R-:W-:Y:S02]  /*0240*/  IMAD R93, R252.reuse, 0x9, RZ ;  /* 0x00000009fc5d7824 */ /* 0x040fe400078e02ff */
[----:B------:R-:W-:-:S02]  /*0250*/  IMAD R85, R252, 0xd, RZ ;  /* 0x0000000dfc557824 */ /* 0x000fc400078e02ff */
[C---:B------:R-:W-:Y:S02]  /*0260*/  IMAD R77, R252.reuse, 0x11, RZ ;  /* 0x00000011fc4d7824 */ /* 0x040fe400078e02ff */
[C---:B------:R-:W-:Y:S02]  /*0270*/  IMAD R69, R252.reuse, 0x15, RZ ;  /* 0x00000015fc457824 */ /* 0x040fe400078e02ff */
[C---:B------:R-:W-:Y:S02]  /*0280*/  IMAD R65, R252.reuse, 0x19, RZ ;  /* 0x00000019fc417824 */ /* 0x040fe400078e02ff */
[C---:B------:R-:W-:Y:S02]  /*0290*/  IMAD R61, R252.reuse, 0x1d, RZ ;  /* 0x0000001dfc3d7824 */ /* 0x040fe400078e02ff */
[C---:B------:R-:W-:Y:S02]  /*02a0*/  IMAD R57, R252.reuse, 0x21, RZ ;  /* 0x00000021fc397824 */ /* 0x040fe400078e02ff */
[----:B------:R-:W-:Y:S01]  /*02b0*/  IMAD R75, R252, 0x1a, RZ ;  /* 0x0000001afc4b7824 */ /* 0x000fe200078e02ff */
[----:B-1----:R-:W-:Y:S01]  /*02c0*/  IADD3 R2, R0, 0xffffffe, RZ ;  /* 0x0ffffffe00027810 */ /* 0x002fe20007ffe0ff */
[----:B------:R-:W-:-:S02]  /*02d0*/  IMAD.MOV R0, RZ, RZ, -R10 ;  /* 0x000000ffff007224 */ /* 0x000fc400078e0a0a */
[C---:B------:R-:W-:Y:S01]  /*02e0*/  IMAD R83, R252.reuse, 0x1e, RZ ;  /* 0x0000001efc537824 */ /* 0x040fe200078e02ff */
[----:B------:R1:W2:Y:S01]  /*02f0*/  F2I.FTZ.U32.TRUNC.NTZ R3, R2 ;  /* 0x0000000200037305 */ /* 0x0002a2000021f000 */
[C---:B------:R-:W-:Y:S02]  /*0300*/  IMAD R91, R252.reuse, 0x22, RZ ;  /* 0x00000022fc5b7824 */ /* 0x040fe400078e02ff */
[C---:B------:R-:W-:Y:S02]  /*0310*/  IMAD R99, R252.reuse, 0x26, RZ ;  /* 0x00000026fc637824 */ /* 0x040fe400078e02ff */
[C---:B------:R-:W-:Y:S02]  /*0320*/  IMAD R107, R252.reuse, 0x2a, RZ ;  /* 0x0000002afc6b7824 */ /* 0x040fe400078e02ff */
[C---:B------:R-:W-:Y:S01]  /*0330*/  IMAD R115, R252.reuse, 0x2e, RZ ;  /* 0x0000002efc737824 */ /* 0x040fe200078e02ff */
[----:B-1----:R-:W-:Y:S01]  /*0340*/  MOV R2, RZ ;  /* 0x000000ff00027202 */ /* 0x002fe20000000f00 */
[----:B------:R-:W-:-:S02]  /*0350*/  IMAD R122, R252, 0x32, RZ ;  /* 0x00000032fc7a7824 */ /* 0x000fc400078e02ff */
[----:B------:R-:W-:Y:S02]  /*0360*/  IMAD R250, R252, 0x1b, RZ ;  /* 0x0000001bfcfa7824 */ /* 0x000fe400078e02ff */
[----:B--2---:R-:W-:-:S04]  /*0370*/  IMAD.MOV R6, RZ, RZ, -R3 ;  /* 0x000000ffff067224 */ /* 0x004fc800078e0a03 */
[----:B------:R-:W-:Y:S02]  /*0380*/  IMAD R9, R6, R7, RZ ;  /* 0x0000000706097224 */ /* 0x000fe400078e02ff */
[----:B------:R-:W-:Y:S02]  /*0390*/  IMAD.MOV.U32 R6, RZ, RZ, R8 ;  /* 0x000000ffff067224 */ /* 0x000fe400078e0008 */
[----:B------:R-:W-:-:S06]  /*03a0*/  IMAD.HI.U32 R3, R3, R9, R2 ;  /* 0x0000000903037227 */ /* 0x000fcc00078e0002 */
[----:B------:R-:W-:-:S04]  /*03b0*/  IMAD.HI.U32 R3, R3, R6, RZ ;  /* 0x0000000603037227 */ /* 0x000fc800078e00ff */
[----:B------:R-:W-:-:S05]  /*03c0*/  IMAD R0, R3, R0, R6 ;  /* 0x0000000003007224 */ /* 0x000fca00078e0206 */
[----:B------:R-:W-:-:S13]  /*03d0*/  ISETP.GT.U32.AND P1, PT, R7, R0, PT ;  /* 0x000000000700720c */ /* 0x000fda0003f24070 */
[----:B------:R-:W-:Y:S01]  /*03e0*/  @!P1 IMAD.IADD R0, R0, 0x1, -R7 ;  /* 0x0000000100009824 */ /* 0x000fe200078e0a07 */
[----:B------:R-:W-:Y:S02]  /*03f0*/  @!P1 IADD3 R3, R3, 0x1, RZ ;  /* 0x0000000103039810 */ /* 0x000fe40007ffe0ff */
[----:B------:R-:W-:Y:S02]  /*0400*/  ISETP.NE.AND P1, PT, R4, RZ, PT ;  /* 0x000000ff0400720c */ /* 0x000fe40003f25270 */
[----:B------:R-:W-:Y:S02]  /*0410*/  ISETP.GE.U32.AND P0, PT, R0, R7, PT ;  /* 0x000000070000720c */ /* 0x000fe40003f06070 */
[----:B------:R-:W-:-:S04]  /*0420*/  LOP3.LUT R0, R5, R4, RZ, 0x3c, !PT ;  /* 0x0000000405007212 */ /* 0x000fc800078e3cff */
[----:B------:R-:W-:Y:S01]  /*0430*/  ISETP.GE.AND P2, PT, R0, RZ, PT ;  /* 0x000000ff0000720c */ /* 0x000fe20003f46270 */
[----:B------:R-:W-:-:S05]  /*0440*/  IMAD.MOV.U32 R0, RZ, RZ, c[0x0][0x178] ;  /* 0x00005e00ff007624 */ /* 0x000fca00078e00ff */
[----:B------:R-:W-:Y:S02]  /*0450*/  IADD3 R0, R0, 0xff, RZ ;  /* 0x000000ff00007810 */ /* 0x000fe40007ffe0ff */
[----:B------:R-:W-:-:S05]  /*0460*/  @P0 IADD3 R3, R3, 0x1, RZ ;  /* 0x0000000103030810 */ /* 0x000fca0007ffe0ff */
[----:B------:R-:W-:Y:S01]  /*0470*/  IMAD.MOV.U32 R2, RZ, RZ, R3 ;  /* 0x000000ffff027224 */ /* 0x000fe200078e0003 */
[----:B------:R-:W-:-:S03]  /*0480*/  SHF.R.S32.HI R3, RZ, 0x1f, R0 ;  /* 0x0000001fff037819 */ /* 0x000fc60000011400 */
[----:B------:R-:W-:Y:S01]  /*0490*/  @!P2 IMAD.MOV R2, RZ, RZ, -R2 ;  /* 0x000000ffff02a224 */ /* 0x000fe200078e0a02 */
[----:B------:R-:W-:Y:S02]  /*04a0*/  @!P1 LOP3.LUT R2, RZ, R4, RZ, 0x33, !PT ;  /* 0x00000004ff029212 */ /* 0x000fe400078e33ff */
[----:B------:R-:W-:Y:S02]  /*04b0*/  LEA.HI R3, R3, R0, RZ, 0x8 ;  /* 0x0000000003037211 */ /* 0x000fe400078f40ff */
[----:B------:R-:W-:Y:S01]  /*04c0*/  SHF.L.U32 R6, R2, 0x2, RZ ;  /* 0x0000000202067819 */ /* 0x000fe200000006ff */
[----:B------:R-:W-:-:S03]  /*04d0*/  IMAD.MOV R2, RZ, RZ, -R2 ;  /* 0x000000ffff027224 */ /* 0x000fc600078e0a02 */
[----:B------:R-:W-:Y:S01]  /*04e0*/  LEA.HI.SX32 R3, R3, -R6, 0x18 ;  /* 0x8000000603037211 */ /* 0x000fe200078fc2ff */
[----:B------:R-:W-:-:S03]  /*04f0*/  IMAD R10, R4, R2, R5 ;  /* 0x00000002040a7224 */ /* 0x000fc600078e0205 */
[----:B------:R-:W-:Y:S02]  /*0500*/  IMNMX R11, R3, 0x4, PT ;  /* 0x00000004030b7817 */ /* 0x000fe40003800200 */
[----:B------:R-:W-:Y:S02]  /*0510*/  IABS R9, R10 ;  /* 0x0000000a00097213 */ /* 0x000fe40000000000 */
[-C--:B------:R-:W-:Y:S02]  /*0520*/  IABS R7, R11.reuse ;  /* 0x0000000b00077213 */ /* 0x080fe40000000000 */
[----:B------:R-:W-:Y:S02]  /*0530*/  IABS R4, R11 ;  /* 0x0000000b00047213 */ /* 0x000fe40000000000 */
[----:B------:R-:W1:Y:S08]  /*0540*/  I2F.RP R0, R7 ;  /* 0x0000000700007306 */ /* 0x000e700000209400 */
[----:B-1----:R-:W1:Y:S02]  /*0550*/  MUFU.RCP R0, R0 ;  /* 0x0000000000007308 */ /* 0x002e640000001000 */
[----:B-1----:R-:W-:Y:S01]  /*0560*/  IADD3 R3, R0, 0xffffffe, RZ ;  /* 0x0ffffffe00037810 */ /* 0x002fe20007ffe0ff */
[----:B------:R-:W-:-:S05]  /*0570*/  IMAD.MOV R0, RZ, RZ, -R4 ;  /* 0x000000ffff007224 */ /* 0x000fca00078e0a04 */
[----:B------:R-:W1:Y:S02]  /*0580*/  F2I.FTZ.U32.TRUNC.NTZ R3, R3 ;  /* 0x0000000300037305 */ /* 0x000e64000021f000 */
[----:B-1----:R-:W-:-:S04]  /*0590*/  IMAD.MOV R8, RZ, RZ, -R3 ;  /* 0x000000ffff087224 */ /* 0x002fc800078e0a03 */
[----:B------:R-:W-:Y:S01]  /*05a0*/  IMAD.MOV.U32 R2, RZ, RZ, R8 ;  /* 0x000000ffff027224 */ /* 0x000fe200078e0008 */
[----:B------:R-:W-:-:S03]  /*05b0*/  IABS R8, c[0x0][0x178] ;  /* 0x00005e0000087a13 */ /* 0x000fc60000000000 */
[----:B------:R-:W-:Y:S01]  /*05c0*/  IMAD R5, R2, R7, RZ ;  /* 0x0000000702057224 */ /* 0x000fe200078e02ff */
[----:B------:R-:W1:Y:S01]  /*05d0*/  I2F.RP R4, R8 ;  /* 0x0000000800047306 */ /* 0x000e620000209400 */
[----:B------:R-:W-:-:S04]  /*05e0*/  IMAD.MOV.U32 R2, RZ, RZ, RZ ;  /* 0x000000ffff027224 */ /* 0x000fc800078e00ff */
[----:B------:R-:W-:Y:S01]  /*05f0*/  IMAD.HI.U32 R2, R3, R5, R2 ;  /* 0x0000000503027227 */ /* 0x000fe200078e0002 */
[----:B------:R-:W-:-:S04]  /*0600*/  LOP3.LUT R3, R10, R11, RZ, 0x3c, !PT ;  /* 0x0000000b0a037212 */ /* 0x000fc800078e3cff */
[----:B------:R-:W-:Y:S01]  /*0610*/  ISETP.GE.AND P2, PT, R3, RZ, PT ;  /* 0x000000ff0300720c */ /* 0x000fe20003f46270 */
[----:B------:R-:W-:-:S04]  /*0620*/  IMAD.HI.U32 R2, R2, R9, RZ ;  /* 0x0000000902027227 */ /* 0x000fc800078e00ff */
[----:B------:R-:W-:Y:S01]  /*0630*/  IMAD R0, R2, R0, R9 ;  /* 0x0000000002007224 */ /* 0x000fe200078e0209 */
[----:B-1----:R-:W1:Y:S04]  /*0640*/  MUFU.RCP R4, R4 ;  /* 0x0000000400047308 */ /* 0x002e680000001000 */
[----:B------:R-:W-:Y:S02]  /*0650*/  ISETP.GT.U32.AND P1, PT, R7, R0, PT ;  /* 0x000000000700720c */ /* 0x000fe40003f24070 */
[----:B-1----:R-:W-:-:S11]  /*0660*/  IADD3 R4, R4, 0xffffffe, RZ ;  /* 0x0ffffffe04047810 */ /* 0x002fd60007ffe0ff */
[-C--:B------:R-:W-:Y:S02]  /*0670*/  @!P1 IADD3 R0, R0, -R7.reuse, RZ ;  /* 0x8000000700009210 */ /* 0x080fe40007ffe0ff */
[----:B------:R-:W-:Y:S01]  /*0680*/  @!P1 IADD3 R2, R2, 0x1, RZ ;  /* 0x0000000102029810 */ /* 0x000fe20007ffe0ff */
[----:B------:R-:W1:Y:S01]  /*0690*/  F2I.FTZ.U32.TRUNC.NTZ R3, R4 ;  /* 0x0000000400037305 */ /* 0x000e62000021f000 */
[----:B------:R-:W-:Y:S02]  /*06a0*/  ISETP.GE.U32.AND P0, PT, R0, R7, PT ;  /* 0x000000070000720c */ /* 0x000fe40003f06070 */
[----:B------:R-:W-:Y:S02]  /*06b0*/  IABS R0, c[0x0][0x17c] ;  /* 0x00005f0000007a13 */ /* 0x000fe40000000000 */
[----:B------:R-:W-:-:S03]  /*06c0*/  ISETP.NE.AND P1, PT, R11, RZ, PT ;  /* 0x000000ff0b00720c */ /* 0x000fc60003f25270 */
[----:B------:R-:W2:Y:S06]  /*06d0*/  I2F.RP R5, R0 ;  /* 0x0000000000057306 */ /* 0x000eac0000209400 */
[----:B------:R-:W-:Y:S01]  /*06e0*/  @P0 IADD3 R2, R2, 0x1, RZ ;  /* 0x0000000102020810 */ /* 0x000fe20007ffe0ff */
[----:B-1----:R-:W-:-:S04]  /*06f0*/  IMAD.MOV R9, RZ, RZ, -R3 ;  /* 0x000000ffff097224 */ /* 0x002fc800078e0a03 */
[----:B------:R-:W-:-:S04]  /*0700*/  IMAD.MOV.U32 R12, RZ, RZ, R2 ;  /* 0x000000ffff0c7224 */ /* 0x000fc800078e0002 */
[----:B------:R-:W-:Y:S01]  /*0710*/  @!P2 IMAD.MOV R12, RZ, RZ, -R12 ;  /* 0x000000ffff0ca224 */ /* 0x000fe200078e0a0c */
[----:B------:R-:W-:Y:S01]  /*0720*/  @!P1 LOP3.LUT R12, RZ, R11, RZ, 0x33, !PT ;  /* 0x0000000bff0c9212 */ /* 0x000fe200078e33ff */
[----:B--2---:R-:W1:Y:S04]  /*0730*/  MUFU.RCP R5, R5 ;  /* 0x0000000500057308 */ /* 0x004e680000001000 */
[----:B------:R-:W-:-:S04]  /*0740*/  IMAD.MOV R2, RZ, RZ, -R12 ;  /* 0x000000ffff027224 */ /* 0x000fc800078e0a0c */
[----:B------:R-:W-:Y:S02]  /*0750*/  IMAD R2, R11, R2, R10 ;  /* 0x000000020b027224 */ /* 0x000fe400078e020a */
[----:B------:R-:W-:Y:S02]  /*0760*/  IMAD.SHL.U32 R10, R12, 0x80, RZ ;  /* 0x000000800c0a7824 */ /* 0x000fe400078e00ff */
[----:B------:R-:W-:Y:S01]  /*0770*/  IMAD.IADD R2, R6, 0x1, R2 ;  /* 0x0000000106027824 */ /* 0x000fe200078e0202 */
[----:B-1----:R-:W-:Y:S01]  /*0780*/  IADD3 R6, R5, 0xffffffe, RZ ;  /* 0x0ffffffe05067810 */ /* 0x002fe20007ffe0ff */
[----:B------:R-:W-:-:S03]  /*0790*/  IMAD R5, R9, R8, RZ ;  /* 0x0000000809057224 */ /* 0x000fc600078e02ff */
[----:B------:R-:W-:Y:S01]  /*07a0*/  LEA R15, R2, R26, 0x8 ;  /* 0x0000001a020f7211 */ /* 0x000fe200078e40ff */
[----:B------:R-:W-:Y:S01]  /*07b0*/  IMAD.MOV.U32 R2, RZ, RZ, RZ ;  /* 0x000000ffff027224 */ /* 0x000fe200078e00ff */
[----:B------:R1:W2:Y:S02]  /*07c0*/  F2I.FTZ.U32.TRUNC.NTZ R7, R6 ;  /* 0x0000000600077305 */ /* 0x0002a4000021f000 */
[----:B------:R-:W-:Y:S01]  /*07d0*/  IADD3 R14, R15, 0x80, RZ ;  /* 0x000000800f0e7810 */ /* 0x000fe20007ffe0ff */
[----:B------:R-:W-:Y:S01]  /*07e0*/  IMAD.HI.U32 R2, R3, R5, R2 ;  /* 0x0000000503027227 */ /* 0x000fe200078e0002 */
[----:B------:R-:W-:Y:S01]  /*07f0*/  IABS R9, R15 ;  /* 0x0000000f00097213 */ /* 0x000fe20000000000 */
[----:B------:R3:W-:Y:S01]  /*0800*/  STL [R1+0x2b4], R15 ;  /* 0x0002b40f01007387 */ /* 0x0007e20000100800 */
[----:B------:R-:W-:Y:S02]  /*0810*/  IABS R11, R14 ;  /* 0x0000000e000b7213 */ /* 0x000fe40000000000 */
[----:B------:R-:W-:Y:S01]  /*0820*/  SHF.R.U32.HI R5, RZ, 0x6, R13 ;  /* 0x00000006ff057819 */ /* 0x000fe2000001160d */
[C---:B------:R-:W-:Y:S01]  /*0830*/  IMAD.HI.U32 R3, R2.reuse, R9, RZ ;  /* 0x0000000902037227 */ /* 0x040fe200078e00ff */
[----:B-1----:R-:W-:Y:S01]  /*0840*/  MOV R6, RZ ;  /* 0x000000ff00067202 */ /* 0x002fe20000000f00 */
[----:B------:R-:W-:Y:S01]  /*0850*/  STL [R1+0x2b8], R14 ;  /* 0x0002b80e01007387 */ /* 0x000fe20000100800 */
[----:B------:R-:W-:Y:S01]  /*0860*/  SGXT.U32 R5, R5, 0x1 ;  /* 0x000000010505781a */ /* 0x000fe20000000000 */
[----:B------:R-:W-:Y:S01]  /*0870*/  IMAD.HI.U32 R2, R2, R11, RZ ;  /* 0x0000000b02027227 */ /* 0x000fe200078e00ff */
[----:B------:R-:W-:Y:S01]  /*0880*/  ISETP.GE.AND P5, PT, R15, RZ, PT ;  /* 0x000000ff0f00720c */ /* 0x000fe20003fa6270 */
[----:B------:R1:W-:Y:S01]  /*0890*/  STL [R1+0x2b0], R10 ;  /* 0x0002b00a01007387 */ /* 0x0003e20000100800 */
[----:B------:R-:W-:Y:S01]  /*08a0*/  LOP3.LUT R5, R10, R5, RZ, 0xfc, !PT ;  /* 0x000000050a057212 */ /* 0x000fe200078efcff */
[----:B------:R-:W-:-:S02]  /*08b0*/  IMAD.MOV R3, RZ, RZ, -R3 ;  /* 0x000000ffff037224 */ /* 0x000fc400078e0a03 */
[----:B------:R-:W-:Y:S01]  /*08c0*/  IMAD.MOV R2, RZ, RZ, -R2 ;  /* 0x000000ffff027224 */ /* 0x000fe200078e0a02 */
[----:B------:R-:W-:Y:S01]  /*08d0*/  IABS R197, R5 ;  /* 0x0000000500c57213 */ /* 0x000fe20000000000 */
[C---:B------:R-:W-:Y:S01]  /*08e0*/  IMAD R3, R8.reuse, R3, R9 ;  /* 0x0000000308037224 */ /* 0x040fe200078e0209 */
[C---:B------:R-:W-:Y:S01]  /*08f0*/  LOP3.LUT R12, R5.reuse, 0xe, RZ, 0xfc, !PT ;  /* 0x0000000e050c7812 */ /* 0x040fe200078efcff */
[C---:B------:R-:W-:Y:S01]  /*0900*/  IMAD R4, R8.reuse, R2, R11 ;  /* 0x0000000208047224 */ /* 0x040fe200078e020b */
[----:B---3--:R-:W-:Y:S01]  /*0910*/  LOP3.LUT R15, R5, 0x1a, RZ, 0xfc, !PT ;  /* 0x0000001a050f7812 */ /* 0x008fe200078efcff */
[----:B--2---:R-:W-:Y:S01]  /*0920*/  IMAD.MOV R13, RZ, RZ, -R7 ;  /* 0x000000ffff0d7224 */ /* 0x004fe200078e0a07 */
[C---:B------:R-:W-:Y:S02]  /*0930*/  ISETP.GT.U32.AND P0, PT, R8.reuse, R3, PT ;  /* 0x000000030800720c */ /* 0x040fe40003f04070 */
[----:B------:R-:W-:Y:S01]  /*0940*/  ISETP.GT.U32.AND P1, PT, R8, R4, PT ;  /* 0x000000040800720c */ /* 0x000fe20003f24070 */
[----:B------:R-:W-:Y:S01]  /*0950*/  IMAD R9, R13, R0, RZ ;  /* 0x000000000d097224 */ /* 0x000fe200078e02ff */
[----:B-1----:R-:W-:-:S02]  /*0960*/  LOP3.LUT R10, R5, 0x2, RZ, 0xfc, !PT ;  /* 0x00000002050a7812 */ /* 0x002fc400078efcff */
[----:B------:R-:W-:Y:S01]  /*0970*/  LOP3.LUT R13, R5, 0x10, RZ, 0xfc, !PT ;  /* 0x00000010050d7812 */ /* 0x000fe200078efcff */
[----:B------:R-:W-:Y:S01]  /*0980*/  IMAD.HI.U32 R2, R7, R9, R6 ;  /* 0x0000000907027227 */ /* 0x000fe200078e0006 */
[----:B------:R-:W-:Y:S02]  /*0990*/  IABS R177, R10 ;  /* 0x0000000a00b17213 */ /* 0x000fe40000000000 */
[----:B------:R-:W-:Y:S02]  /*09a0*/  IADD3 R9, R24, -0x1, RZ ;  /* 0xffffffff18097810 */ /* 0x000fe40007ffe0ff */
[----:B------:R-:W-:Y:S01]  /*09b0*/  ISETP.GE.AND P6, PT, R10, RZ, PT ;  /* 0x000000ff0a00720c */ /* 0x000fe20003fc6270 */
[--C-:B------:R-:W-:Y:S01]  /*09c0*/  @!P0 IMAD.IADD R3, R3, 0x1, -R8.reuse ;  /* 0x0000000103038824 */ /* 0x100fe200078e0a08 */
[----:B------:R-:W-:Y:S01]  /*09d0*/  LOP3.LUT R10, R5, 0x6, RZ, 0xfc, !PT ;  /* 0x00000006050a7812 */ /* 0x000fe200078efcff */
[----:B------:R-:W-:Y:S01]  /*09e0*/  @!P1 IMAD.IADD R4, R4, 0x1, -R8 ;  /* 0x0000000104049824 */ /* 0x000fe200078e0a08 */
[----:B------:R-:W-:Y:S01]  /*09f0*/  ISETP.GE.U32.AND P0, PT, R9, 0x7fffffc0, PT ;  /* 0x7fffffc00900780c */ /* 0x000fe20003f06070 */
[----:B------:R-:W-:Y:S01]  /*0a00*/  IMAD.HI.U32 R6, R2, R197, RZ ;  /* 0x000000c502067227 */ /* 0x000fe200078e00ff */
[----:B------:R-:W-:-:S02]  /*0a10*/  ISETP.GT.U32.AND P2, PT, R8, R3, PT ;  /* 0x000000030800720c */ /* 0x000fc40003f44070 */
[----:B------:R-:W-:Y:S01]  /*0a20*/  ISETP.GT.U32.AND P3, PT, R8, R4, PT ;  /* 0x000000040800720c */ /* 0x000fe20003f64070 */
[----:B------:R-:W-:Y:S01]  /*0a30*/  IMAD.HI.U32 R7, R2, R177, RZ ;  /* 0x000000b102077227 */ /* 0x000fe200078e00ff */
[----:B------:R-:W-:Y:S02]  /*0a40*/  IABS R9, R10 ;  /* 0x0000000a00097213 */ /* 0x000fe40000000000 */
[----:B------:R-:W-:Y:S01]  /*0a50*/  IABS R239, R12 ;  /* 0x0000000c00ef7213 */ /* 0x000fe20000000000 */
[----:B------:R-:W-:Y:S01]  /*0a60*/  IMAD.MOV R6, RZ, RZ, -R6 ;  /* 0x000000ffff067224 */ /* 0x000fe200078e0a06 */
[----:B------:R-:W-:Y:S01]  /*0a70*/  IABS R11, R13 ;  /* 0x0000000d000b7213 */ /* 0x000fe20000000000 */
[----:B------:R-:W-:Y:S01]  /*0a80*/  IMAD.MOV R7, RZ, RZ, -R7 ;  /* 0x000000ffff077224 */ /* 0x000fe200078e0a07 */
[----:B------:R-:W-:Y:S01]  /*0a90*/  IABS R245, R15 ;  /* 0x0000000f00f57213 */ /* 0x000fe20000000000 */
[C---:B------:R-:W-:Y:S01]  /*0aa0*/  IMAD R197, R0.reuse, R6, R197 ;  /* 0x0000000600c57224 */ /* 0x040fe200078e02c5 */
[----:B------:R-:W-:Y:S01]  /*0ab0*/  LOP3.LUT R6, R5, 0x4, RZ, 0xfc, !PT ;  /* 0x0000000405067812 */ /* 0x000fe200078efcff */
[----:B------:R-:W-:Y:S01]  /*0ac0*/  IMAD R177, R0, R7, R177 ;  /* 0x0000000700b17224 */ /* 0x000fe200078e02b1 */
[----:B------:R-:W-:Y:S01]  /*0ad0*/  @!P2 IADD3 R3, R3, -R8, RZ ;  /* 0x800000080303a210 */ /* 0x000fe20007ffe0ff */
[----:B------:R-:W-:Y:S01]  /*0ae0*/  @!P3 IMAD.IADD R4, R4, 0x1, -R8 ;  /* 0x000000010404b824 */ /* 0x000fe200078e0a08 */
[----:B------:R-:W-:Y:S01]  /*0af0*/  ISETP.GE.AND P3, PT, R14, RZ, PT ;  /* 0x000000ff0e00720c */ /* 0x000fe20003f66270 */
[----:B------:R-:W-:Y:S01]  /*0b00*/  IMAD.HI.U32 R8, R2, R9, RZ ;  /* 0x0000000902087227 */ /* 0x000fe200078e00ff */
[----:B------:R-:W-:-:S02]  /*0b10*/  ISETP.GT.U32.AND P1, PT, R0, R197, PT ;  /* 0x000000c50000720c */ /* 0x000fc40003f24070 */
[----:B------:R-:W-:Y:S01]  /*0b20*/  ISETP.NE.AND P2, PT, RZ, c[0x0][0x178], PT ;  /* 0x00005e00ff007a0c */ /* 0x000fe20003f45270 */
[----:B------:R-:W-:Y:S01]  /*0b30*/  @!P5 IMAD.MOV R3, RZ, RZ, -R3 ;  /* 0x000000ffff03d224 */ /* 0x000fe200078e0a03 */
[----:B------:R-:W-:Y:S01]  /*0b40*/  ISETP.GT.U32.AND P5, PT, R0, R177, PT ;  /* 0x000000b10000720c */ /* 0x000fe20003fa4070 */
[----:B------:R-:W-:Y:S01]  /*0b50*/  IMAD.MOV.U32 R7, RZ, RZ, R4 ;  /* 0x000000ffff077224 */ /* 0x000fe200078e0004 */
[----:B------:R-:W-:Y:S01]  /*0b60*/  LOP3.LUT R4, RZ, c[0x0][0x178], RZ, 0x33, !PT ;  /* 0x00005e00ff047a12 */ /* 0x000fe200078e33ff */
[----:B------:R-:W-:Y:S01]  /*0b70*/  IMAD.MOV R8, RZ, RZ, -R8 ;  /* 0x000000ffff087224 */ /* 0x000fe200078e0a08 */
[----:B------:R-:W-:Y:S02]  /*0b80*/  IABS R241, R6 ;  /* 0x0000000600f17213 */ /* 0x000fe40000000000 */
[----:B------:R-:W-:Y:S01]  /*0b90*/  SEL R3, R4, R3, !P2 ;  /* 0x0000000304037207 */ /* 0x000fe20005000000 */
[----:B------:R-:W-:Y:S01]  /*0ba0*/  @!P3 IMAD.MOV R7, RZ, RZ, -R7 ;  /* 0x000000ffff07b224 */ /* 0x000fe200078e0a07 */
[----:B------:R-:W-:Y:S01]  /*0bb0*/  ISETP.GE.AND P4, PT, R6, RZ, PT ;  /* 0x000000ff0600720c */ /* 0x000fe20003f86270 */
[----:B------:R-:W-:Y:S01]  /*0bc0*/  @!P1 IMAD.IADD R197, R197, 0x1, -R0 ;  /* 0x00000001c5c59824 */ /* 0x000fe200078e0a00 */
[----:B------:R-:W-:Y:S01]  /*0bd0*/  ISETP.GE.AND P3, PT, R5, RZ, PT ;  /* 0x000000ff0500720c */ /* 0x000fe20003f66270 */
[----:B------:R-:W-:Y:S01]  /*0be0*/  IMAD.HI.U32 R6, R2, R241, RZ ;  /* 0x000000f102067227 */ /* 0x000fe200078e00ff */
[----:B------:R-:W-:-:S02]  /*0bf0*/  SEL R4, R4, R7, !P2 ;  /* 0x0000000704047207 */ /* 0x000fc40005000000 */
[----:B------:R-:W-:Y:S01]  /*0c00*/  @!P5 IADD3 R177, R177, -R0, RZ ;  /* 0x80000000b1b1d210 */ /* 0x000fe20007ffe0ff */
[----:B------:R-:W-:Y:S01]  /*0c10*/  IMAD.MOV R6, RZ, RZ, -R6 ;  /* 0x000000ffff067224 */ /* 0x000fe200078e0a06 */
[C---:B------:R-:W-:Y:S01]  /*0c20*/  ISETP.GT.U32.AND P1, PT, R0.reuse, R197, PT ;  /* 0x000000c50000720c */ /* 0x040fe20003f24070 */
[C---:B------:R-:W-:Y:S01]  /*0c30*/  IMAD R238, R0.reuse, R8, R9 ;  /* 0x0000000800ee7224 */ /* 0x040fe200078e0209 */
[C---:B------:R-:W-:Y:S01]  /*0c40*/  ISETP.GT.U32.AND P2, PT, R0.reuse, R177, PT ;  /* 0x000000b10000720c */ /* 0x040fe20003f44070 */
[----:B------:R-:W-:Y:S01]  /*0c50*/  IMAD R241, R0, R6, R241 ;  /* 0x0000000600f17224 */ /* 0x000fe200078e02f1 */
[----:B------:R-:W-:Y:S01]  /*0c60*/  LOP3.LUT R6, R5, 0x8, RZ, 0xfc, !PT ;  /* 0x0000000805067812 */ /* 0x000fe200078efcff */
[----:B------:R-:W-:Y:S01]  /*0c70*/  IMAD R3, R3, c[0x0][0x184], RZ ;  /* 0x0000610003037a24 */ /* 0x000fe200078e02ff */
[----:B------:R-:W-:Y:S01]  /*0c80*/  LOP3.LUT R7, R5, 0xa, RZ, 0xfc, !PT ;  /* 0x0000000a05077812 */ /* 0x000fe200078efcff */
[----:B------:R-:W-:Y:S01]  /*0c90*/  IMAD R4, R4, c[0x0][0x184], RZ ;  /* 0x0000610004047a24 */ /* 0x000fe200078e02ff */
[----:B------:R-:W-:-:S02]  /*0ca0*/  IABS R157, R6 ;  /* 0x00000006009d7213 */ /* 0x000fc40000000000 */
[----:B------:R-:W-:Y:S02]  /*0cb0*/  ISETP.GE.AND P5, PT, R10, RZ, PT ;  /* 0x000000ff0a00720c */ /* 0x000fe40003fa6270 */
[----:B------:R-:W-:Y:S01]  /*0cc0*/  LOP3.LUT R10, R5, 0xc, RZ, 0xfc, !PT ;  /* 0x0000000c050a7812 */ /* 0x000fe200078efcff */
[--C-:B------:R-:W-:Y:S01]  /*0cd0*/  @!P1 IMAD.IADD R197, R197, 0x1, -R0.reuse ;  /* 0x00000001c5c59824 */ /* 0x100fe200078e0a00 */
[----:B------:R-:W-:Y:S01]  /*0ce0*/  ISETP.GT.U32.AND P1, PT, R0, R241, PT ;  /* 0x000000f10000720c */ /* 0x000fe20003f24070 */
[----:B------:R-:W-:Y:S01]  /*0cf0*/  @!P2 IMAD.IADD R177, R177, 0x1, -R0 ;  /* 0x00000001b1b1a824 */ /* 0x000fe200078e0a00 */
[----:B------:R-:W-:Y:S01]  /*0d00*/  IABS R237, R7 ;  /* 0x0000000700ed7213 */ /* 0x000fe20000000000 */
[----:B------:R-:W-:Y:S01]  /*0d10*/  @!P3 IMAD.MOV R197, RZ, RZ, -R197 ;  /* 0x000000ffffc5b224 */ /* 0x000fe200078e0ac5 */
[----:B------:R-:W-:Y:S01]  /*0d20*/  ISETP.GE.AND P3, PT, R6, RZ, PT ;  /* 0x000000ff0600720c */ /* 0x000fe20003f66270 */
[----:B------:R-:W-:Y:S01]  /*0d30*/  @!P6 IMAD.MOV R177, RZ, RZ, -R177 ;  /* 0x000000ffffb1e224 */ /* 0x000fe200078e0ab1 */
[----:B------:R-:W-:Y:S01]  /*0d40*/  ISETP.GT.U32.AND P6, PT, R0, R238, PT ;  /* 0x000000ee0000720c */ /* 0x000fe20003fc4070 */
[----:B------:R-:W-:Y:S01]  /*0d50*/  IMAD.HI.U32 R6, R2, R157, RZ ;  /* 0x0000009d02067227 */ /* 0x000fe200078e00ff */
[----:B------:R-:W-:-:S02]  /*0d60*/  IABS R9, R10 ;  /* 0x0000000a00097213 */ /* 0x000fc40000000000 */
[----:B------:R-:W-:Y:S01]  /*0d70*/  ISETP.GE.AND P2, PT, R7, RZ, PT ;  /* 0x000000ff0700720c */ /* 0x000fe20003f46270 */
[C---:B------:R-:W-:Y:S01]  /*0d80*/  IMAD.HI.U32 R7, R2.reuse, R237, RZ ;  /* 0x000000ed02077227 */ /* 0x040fe200078e00ff */
[----:B------:R-:W-:Y:S02]  /*0d90*/  LOP3.LUT R14, R5, 0x14, RZ, 0xfc, !PT ;  /* 0x00000014050e7812 */ /* 0x000fe400078efcff */
[----:B------:R-:W-:Y:S01]  /*0da0*/  @!P1 IADD3 R241, R241, -R0, RZ ;  /* 0x80000000f1f19210 */ /* 0x000fe20007ffe0ff */
[----:B------:R-:W-:Y:S01]  /*0db0*/  IMAD.MOV R8, RZ, RZ, -R6 ;  /* 0x000000ffff087224 */ /* 0x000fe200078e0a06 */
[----:B------:R-:W-:Y:S01]  /*0dc0*/  IABS R193, R14 ;  /* 0x0000000e00c17213 */ /* 0x000fe20000000000 */
[----:B------:R-:W-:Y:S01]  /*0dd0*/  IMAD.HI.U32 R6, R2, R9, RZ ;  /* 0x0000000902067227 */ /* 0x000fe200078e00ff */
[----:B------:R-:W-:Y:S02]  /*0de0*/  ISETP.GT.U32.AND P1, PT, R0, R241, PT ;  /* 0x000000f10000720c */ /* 0x000fe40003f24070 */
[----:B------:R-:W-:Y:S01]  /*0df0*/  @!P6 IADD3 R238, R238, -R0, RZ ;  /* 0x80000000eeeee210 */ /* 0x000fe20007ffe0ff */
[----:B------:R-:W-:Y:S01]  /*0e00*/  IMAD.MOV R7, RZ, RZ, -R7 ;  /* 0x000000ffff077224 */ /* 0x000fe200078e0a07 */
[C---:B------:R-:W-:Y:S01]  /*0e10*/  LOP3.LUT R16, R5.reuse, 0x26, RZ, 0xfc, !PT ;  /* 0x0000002605107812 */ /* 0x040fe200078efcff */
[C---:B------:R-:W-:Y:S01]  /*0e20*/  IMAD R157, R0.reuse, R8, R157 ;  /* 0x00000008009d7224 */ /* 0x040fe200078e029d */
[C---:B------:R-:W-:Y:S01]  /*0e30*/  ISETP.GT.U32.AND P6, PT, R0.reuse, R238, PT ;  /* 0x000000ee0000720c */ /* 0x040fe20003fc4070 */
[----:B------:R-:W-:Y:S01]  /*0e40*/  IMAD.MOV R6, RZ, RZ, -R6 ;  /* 0x000000ffff067224 */ /* 0x000fe200078e0a06 */
[C---:B------:R-:W-:Y:S01]  /*0e50*/  LOP3.LUT R8, R5.reuse, 0x12, RZ, 0xfc, !PT ;  /* 0x0000001205087812 */ /* 0x040fe200078efcff */
[C---:B------:R-:W-:Y:S01]  /*0e60*/  IMAD R237, R0.reuse, R7, R237 ;  /* 0x0000000700ed7224 */ /* 0x040fe200078e02ed */
[----:B------:R-:W-:Y:S01]  /*0e70*/  LOP3.LUT R17, R5, 0x28, RZ, 0xfc, !PT ;  /* 0x0000002805117812 */ /* 0x000fe200078efcff */
[C---:B------:R-:W-:Y:S01]  /*0e80*/  IMAD R244, R0.reuse, R6, R9 ;  /* 0x0000000600f47224 */ /* 0x040fe200078e0209 */
[----:B------:R-:W-:Y:S01]  /*0e90*/  IABS R9, R8 ;  /* 0x0000000800097213 */ /* 0x000fe20000000000 */
[----:B------:R-:W-:Y:S01]  /*0ea0*/  @!P1 IMAD.IADD R241, R241, 0x1, -R0 ;  /* 0x00000001f1f19824 */ /* 0x000fe200078e0a00 */
[----:B------:R-:W-:Y:S01]  /*0eb0*/  ISETP.GT.U32.AND P1, PT, R0, R157, PT ;  /* 0x0000009d0000720c */ /* 0x000fe20003f24070 */
[----:B------:R-:W-:Y:S01]  /*0ec0*/  IMAD.HI.U32 R6, R2, R239, RZ ;  /* 0x000000ef02067227 */ /* 0x000fe200078e00ff */
[----:B------:R-:W-:-:S02]  /*0ed0*/  IABS R217, R16 ;  /* 0x0000001000d97213 */ /* 0x000fc40000000000 */
[----:B------:R-:W-:Y:S01]  /*0ee0*/  @!P4 IADD3 R241, -R241, RZ, RZ ;  /* 0x000000fff1f1c210 */ /* 0x000fe20007ffe1ff */
[----:B------:R-:W-:Y:S01]  /*0ef0*/  @!P6 IMAD.IADD R238, R238, 0x1, -R0 ;  /* 0x00000001eeeee824 */ /* 0x000fe200078e0a00 */
[----:B------:R-:W-:Y:S01]  /*0f00*/  ISETP.GT.U32.AND P6, PT, R0, R237, PT ;  /* 0x000000ed0000720c */ /* 0x000fe20003fc4070 */
[----:B------:R-:W-:Y:S01]  /*0f10*/  IMAD.HI.U32 R7, R2, R11, RZ ;  /* 0x0000000b02077227 */ /* 0x000fe200078e00ff */
[C---:B------:R-:W-:Y:S02]  /*0f20*/  ISETP.GT.U32.AND P4, PT, R0.reuse, R244, PT ;  /* 0x000000f40000720c */ /* 0x040fe40003f84070 */
[C---:B------:R-:W-:Y:S01]  /*0f30*/  LOP3.LUT R18, R5.reuse, 0x60, RZ, 0xfc, !PT ;  /* 0x0000006005127812 */ /* 0x040fe200078efcff */
[----:B------:R-:W-:Y:S01]  /*0f40*/  IMAD.MOV R6, RZ, RZ, -R6 ;  /* 0x000000ffff067224 */ /* 0x000fe200078e0a06 */
[C---:B------:R-:W-:Y:S01]  /*0f50*/  LOP3.LUT R20, R5.reuse, 0x64, RZ, 0xfc, !PT ;  /* 0x0000006405147812 */ /* 0x040fe200078efcff */
[----:B------:R-:W-:Y:S01]  /*0f60*/  IMAD.MOV R7, RZ, RZ, -R7 ;  /* 0x000000ffff077224 */ /* 0x000fe200078e0a07 */
[----:B------:R-:W-:Y:S01]  /*0f70*/  IABS R23, R18 ;  /* 0x0000001200177213 */ /* 0x000fe20000000000 */
[C---:B------:R-:W-:Y:S01]  /*0f80*/  IMAD R239, R0.reuse, R6, R239 ;  /* 0x0000000600ef7224 */ /* 0x040fe200078e02ef */
[----:B------:R-:W-:Y:S01]  /*0f90*/  LOP3.LUT R22, R5, 0x66, RZ, 0xfc, !PT ;  /* 0x0000006605167812 */ /* 0x000fe200078efcff */
[----:B------:R-:W-:Y:S01]  /*0fa0*/  @!P1 IMAD.IADD R157, R157, 0x1, -R0 ;  /* 0x000000019d9d9824 */ /* 0x000fe200078e0a00 */
[----:B------:R-:W-:Y:S01]  /*0fb0*/  IABS R27, R20 ;  /* 0x00000014001b7213 */ /* 0x000fe20000000000 */
[C---:B------:R-:W-:Y:S01]  /*0fc0*/  IMAD R160, R0.reuse, R7, R11 ;  /* 0x0000000700a07224 */ /* 0x040fe200078e020b */
[----:B------:R-:W-:Y:S01]  /*0fd0*/  LOP3.LUT R11, R5, 0x18, RZ, 0xfc, !PT ;  /* 0x00000018050b7812 */ /* 0x000fe200078efcff */
[----:B------:R-:W-:Y:S01]  /*0fe0*/  @!P5 IMAD.MOV R238, RZ, RZ, -R238 ;  /* 0x000000ffffeed224 */ /* 0x000fe200078e0aee */
[C---:B------:R-:W-:Y:S01]  /*0ff0*/  ISETP.GT.U32.AND P5, PT, R0.reuse, R239, PT ;  /* 0x000000ef0000720c */ /* 0x040fe20003fa4070 */
[----:B------:R-:W-:Y:S01]  /*1000*/  @!P6 IMAD.IADD R237, R237, 0x1, -R0 ;  /* 0x00000001edede824 */ /* 0x000fe200078e0a00 */
[----:B------:R-:W-:Y:S01]  /*1010*/  ISETP.GT.U32.AND P1, PT, R0, R157, PT ;  /* 0x0000009d0000720c */ /* 0x000fe20003f24070 */
[----:B------:R-:W-:Y:S01]  /*1020*/  IMAD.HI.U32 R7, R2, R193, RZ ;  /* 0x000000c102077227 */ /* 0x000fe200078e00ff */
[----:B------:R-:W-:-:S02]  /*1030*/  ISETP.GT.U32.AND P6, PT, R0, R160, PT ;  /* 0x000000a00000720c */ /* 0x000fc40003fc4070 */
[----:B------:R-:W-:Y:S01]  /*1040*/  IABS R29, R22 ;  /* 0x00000016001d7213 */ /* 0x000fe20000000000 */
[----:B------:R-:W-:Y:S02]  /*1050*/  IMAD.MOV R7, RZ, RZ, -R7 ;  /* 0x000000ffff077224 */ /* 0x000fe400078e0a07 */
[--C-:B------:R-:W-:Y:S01]  /*1060*/  @!P4 IMAD.IADD R244, R244, 0x1, -R0.reuse ;  /* 0x00000001f4f4c824 */ /* 0x100fe200078e0a00 */
[----:B------:R-:W-:Y:S01]  /*1070*/  ISETP.GT.U32.AND P4, PT, R0, R237, PT ;  /* 0x000000ed0000720c */ /* 0x000fe20003f84070 */
[----:B------:R-:W-:Y:S02]  /*1080*/  IMAD.HI.U32 R6, R2, R9, RZ ;  /* 0x0000000902067227 */ /* 0x000fe400078e00ff */
[----:B------:R-:W-:Y:S02]  /*1090*/  @!P5 IADD3 R239, R239, -R0, RZ ;  /* 0x80000000efefd210 */ /* 0x000fe40007ffe0ff */
[--C-:B------:R-:W-:Y:S01]  /*10a0*/  @!P1 IMAD.IADD R157, R157, 0x1, -R0.reuse ;  /* 0x000000019d9d9824 */ /* 0x100fe200078e0a00 */
[----:B------:R-:W-:Y:S01]  /*10b0*/  ISETP.GE.AND P1, PT, R10, RZ, PT ;  /* 0x000000ff0a00720c */ /* 0x000fe20003f26270 */
[----:B------:R-:W-:Y:S01]  /*10c0*/  @!P6 IMAD.IADD R160, R160, 0x1, -R0 ;  /* 0x00000001a0a0e824 */ /* 0x000fe200078e0a00 */
[C---:B------:R-:W-:Y:S01]  /*10d0*/  ISETP.GT.U32.AND P6, PT, R0.reuse, R239, PT ;  /* 0x000000ef0000720c */ /* 0x040fe20003fc4070 */
[C---:B------:R-:W-:Y:S01]  /*10e0*/  IMAD R193, R0.reuse, R7, R193 ;  /* 0x0000000700c17224 */ /* 0x040fe200078e02c1 */
[----:B------:R-:W-:Y:S01]  /*10f0*/  LOP3.LUT R10, R5, 0x16, RZ, 0xfc, !PT ;  /* 0x00000016050a7812 */ /* 0x000fe200078efcff */
[----:B------:R-:W-:Y:S01]  /*1100*/  IMAD.MOV R6, RZ, RZ, -R6 ;  /* 0x000000ffff067224 */ /* 0x000fe200078e0a06 */
[C---:B------:R-:W-:Y:S01]  /*1110*/  ISETP.GT.U32.AND P5, PT, R0.reuse, R244, PT ;  /* 0x000000f40000720c */ /* 0x040fe20003fa4070 */
[----:B------:R-:W-:Y:S01]  /*1120*/  @!P4 IMAD.IADD R237, R237, 0x1, -R0 ;  /* 0x00000001ededc824 */ /* 0x000fe200078e0a00 */
[----:B------:R-:W-:Y:S01]  /*1130*/  IABS R7, R10 ;  /* 0x0000000a00077213 */ /* 0x000fe20000000000 */
[C---:B------:R-:W-:Y:S01]  /*1140*/  IMAD R144, R0.reuse, R6, R9 ;  /* 0x0000000600907224 */ /* 0x040fe200078e0209 */
[----:B------:R-:W-:Y:S01]  /*1150*/  IABS R9, R11 ;  /* 0x0000000b00097213 */ /* 0x000fe20000000000 */
[----:B------:R-:W-:Y:S01]  /*1160*/  @!P3 IMAD.MOV R157, RZ, RZ, -R157 ;  /* 0x000000ffff9db224 */ /* 0x000fe200078e0a9d */
[----:B------:R-:W-:Y:S01]  /*1170*/  ISETP.GT.U32.AND P3, PT, R0, R160, PT ;  /* 0x000000a00000720c */ /* 0x000fe20003f64070 */
[----:B------:R-:W-:Y:S01]  /*1180*/  IMAD.HI.U32 R6, R2, R7, RZ ;  /* 0x0000000702067227 */ /* 0x000fe200078e00ff */
[----:B------:R-:W-:-:S02]  /*1190*/  ISETP.GT.U32.AND P4, PT, R0, R144, PT ;  /* 0x000000900000720c */ /* 0x000fc40003f84070 */
[----:B------:R-:W-:Y:S01]  /*11a0*/  @!P6 IADD3 R239, R239, -R0, RZ ;  /* 0x80000000efefe210 */ /* 0x000fe20007ffe0ff */
[----:B------:R-:W-:Y:S01]  /*11b0*/  IMAD.MOV R242, RZ, RZ, -R6 ;  /* 0x000000fffff27224 */ /* 0x000fe200078e0a06 */
[----:B------:R-:W-:Y:S01]  /*11c0*/  ISETP.GE.AND P6, PT, R12, RZ, PT ;  /* 0x000000ff0c00720c */ /* 0x000fe20003fc6270 */
[----:B------:R-:W-:Y:S01]  /*11d0*/  IMAD.HI.U32 R6, R2, R9, RZ ;  /* 0x0000000902067227 */ /* 0x000fe200078e00ff */
[----:B------:R-:W-:-:S03]  /*11e0*/  LOP3.LUT R12, R5, 0x1c, RZ, 0xfc, !PT ;  /* 0x0000001c050c7812 */ /* 0x000fc600078efcff */
[----:B------:R-:W-:Y:S01]  /*11f0*/  @!P5 IMAD.IADD R244, R244, 0x1, -R0 ;  /* 0x00000001f4f4d824 */ /* 0x000fe200078e0a00 */
[----:B------:R-:W-:Y:S01]  /*1200*/  ISETP.GT.U32.AND P5, PT, R0, R193, PT ;  /* 0x000000c10000720c */ /* 0x000fe20003fa4070 */
[----:B------:R-:W-:Y:S02]  /*1210*/  IMAD.MOV R6, RZ, RZ, -R6 ;  /* 0x000000ffff067224 */ /* 0x000fe400078e0a06 */
[----:B------:R-:W-:Y:S01]  /*1220*/  @!P4 IMAD.IADD R144, R144, 0x1, -R0 ;  /* 0x000000019090c824 */ /* 0x000fe200078e0a00 */
[----:B------:R-:W-:Y:S01]  /*1230*/  ISETP.GE.AND P4, PT, R13, RZ, PT ;  /* 0x000000ff0d00720c */ /* 0x000fe20003f86270 */
[C---:B------:R-:W-:Y:S01]  /*1240*/  IMAD R168, R0.reuse, R6, R9 ;  /* 0x0000000600a87224 */ /* 0x040fe200078e0209 */
[----:B------:R-:W-:Y:S01]  /*1250*/  LOP3.LUT R13, R5, 0x1e, RZ, 0xfc, !PT ;  /* 0x0000001e050d7812 */ /* 0x000fe200078efcff */
[----:B------:R-:W-:Y:S02]  /*1260*/  @!P6 IMAD.MOV R239, RZ, RZ, -R239 ;  /* 0x000000ffffefe224 */ /* 0x000fe400078e0aef */
[C---:B------:R-:W-:Y:S01]  /*1270*/  IMAD R242, R0.reuse, R242, R7 ;  /* 0x000000f200f27224 */ /* 0x040fe200078e0207 */
[----:B------:R-:W-:Y:S01]  /*1280*/  ISETP.GT.U32.AND P6, PT, R0, R168, PT ;  /* 0x000000a80000720c */ /* 0x000fe20003fc4070 */
[----:B------:R-:W-:Y:S01]  /*1290*/  IMAD.HI.U32 R7, R2, R245, RZ ;  /* 0x000000f502077227 */ /* 0x000fe200078e00ff */
[----:B------:R-:W-:-:S03]  /*12a0*/  IABS R243, R13 ;  /* 0x0000000d00f37213 */ /* 0x000fc60000000000 */
[----:B------:R-:W-:Y:S01]  /*12b0*/  @!P5 IMAD.IADD R193, R193, 0x1, -R0 ;  /* 0x00000001c1c1d824 */ /* 0x000fe200078e0a00 */
[----:B------:R-:W-:Y:S01]  /*12c0*/  ISETP.GE.AND P5, PT, R8, RZ, PT ;  /* 0x000000ff0800720c */ /* 0x000fe20003fa6270 */
[----:B------:R-:W-:Y:S02]  /*12d0*/  @!P1 IMAD.MOV R244, RZ, RZ, -R244 ;  /* 0x000000fffff49224 */ /* 0x000fe400078e0af4 */
[----:B------:R-:W-:Y:S01]  /*12e0*/  IMAD.MOV R7, RZ, RZ, -R7 ;  /* 0x000000ffff077224 */ /* 0x000fe200078e0a07 */
[----:B------:R-:W-:Y:S01]  /*12f0*/  ISETP.GT.U32.AND P1, PT, R0, R193, PT ;  /* 0x000000c10000720c */ /* 0x000fe20003f24070 */
[--C-:B------:R-:W-:Y:S01]  /*1300*/  @!P3 IMAD.IADD R160, R160, 0x1, -R0.reuse ;  /* 0x00000001a0a0b824 */ /* 0x100fe200078e0a00 */
[C---:B------:R-:W-:Y:S01]  /*1310*/  ISETP.GT.U32.AND P3, PT, R0.reuse, R242, PT ;  /* 0x000000f20000720c */ /* 0x040fe20003f64070 */
[----:B------:R-:W-:Y:S01]  /*1320*/  IMAD R245, R0, R7, R245 ;  /* 0x0000000700f57224 */ /* 0x000fe200078e02f5 */
[----:B------:R-:W-:Y:S01]  /*1330*/  IABS R7, R12 ;  /* 0x0000000c00077213 */ /* 0x000fe20000000000 */
[----:B------:R-:W-:-:S02]  /*1340*/  @!P6 IMAD.IADD R168, R168, 0x1, -R0 ;  /* 0x00000001a8a8e824 */ /* 0x000fc400078e0a00 */
[----:B------:R-:W-:Y:S01]  /*1350*/  @!P4 IMAD.MOV R160, RZ, RZ, -R160 ;  /* 0x000000ffffa0c224 */ /* 0x000fe200078e0aa0 */
[----:B------:R-:W-:Y:S01]  /*1360*/  ISETP.GT.U32.AND P4, PT, R0, R245, PT ;  /* 0x000000f50000720c */ /* 0x000fe20003f84070 */
[----:B------:R-:W-:Y:S01]  /*1370*/  IMAD.HI.U32 R6, R2, R7, RZ ;  /* 0x0000000702067227 */ /* 0x000fe200078e00ff */
[----:B------:R-:W-:-:S03]  /*1380*/  ISETP.GT.U32.AND P6, PT, R0, R168, PT ;  /* 0x000000a80000720c */ /* 0x000fc60003fc4070 */
[-C--:B------:R-:W-:Y:S01]  /*1390*/  @!P1 IADD3 R193, R193, -R0.reuse, RZ ;  /* 0x80000000c1c19210 */ /* 0x080fe20007ffe0ff */
[----:B------:R-:W-:Y:S01]  /*13a0*/  IMAD.MOV R204, RZ, RZ, -R6 ;  /* 0x000000ffffcc7224 */ /* 0x000fe200078e0a06 */
[----:B------:R-:W-:Y:S01]  /*13b0*/  ISETP.GE.AND P1, PT, R10, RZ, PT ;  /* 0x000000ff0a00720c */ /* 0x000fe20003f26270 */
[----:B------:R-:W-:Y:S01]  /*13c0*/  IMAD.HI.U32 R6, R2, R243, RZ ;  /* 0x000000f302067227 */ /* 0x000fe200078e00ff */
[----:B------:R-:W-:Y:S02]  /*13d0*/  LOP3.LUT R10, R5, 0x20, RZ, 0xfc, !PT ;  /* 0x00000020050a7812 */ /* 0x000fe400078efcff */
[----:B------:R-:W-:Y:S01]  /*13e0*/  @!P3 IADD3 R242, R242, -R0, RZ ;  /* 0x80000000f2f2b210 */ /* 0x000fe20007ffe0ff */
[----:B------:R-:W-:Y:S01]  /*13f0*/  IMAD R204, R0, R204, R7 ;  /* 0x000000cc00cc7224 */ /* 0x000fe200078e0207 */
[----:B------:R-:W-:Y:S01]  /*1400*/  IABS R169, R10 ;  /* 0x0000000a00a97213 */ /* 0x000fe20000000000 */
[----:B------:R-:W-:Y:S01]  /*1410*/  IMAD.MOV R6, RZ, RZ, -R6 ;  /* 0x000000ffff067224 */ /* 0x000fe200078e0a06 */
[----:B------:R-:W-:Y:S01]  /*1420*/  @!P6 IADD3 R168, R168, -R0, RZ ;  /* 0x80000000a8a8e210 */ /* 0x000fe20007ffe0ff */
[----:B------:R-:W-:Y:S01]  /*1430*/  @!P4 IMAD.IADD R245, R245, 0x1, -R0 ;  /* 0x00000001f5f5c824 */ /* 0x000fe200078e0a00 */
[C---:B------:R-:W-:Y:S01]  /*1440*/  ISETP.GT.U32.AND P6, PT, R0.reuse, R204, PT ;  /* 0x000000cc0000720c */ /* 0x040fe20003fc4070 */
[C---:B------:R-:W-:Y:S01]  /*1450*/  IMAD R243, R0.reuse, R6, R243 ;  /* 0x0000000600f37224 */ /* 0x040fe200078e02f3 */
[----:B------:R-:W-:Y:S01]  /*1460*/  ISETP.GT.U32.AND P3, PT, R0, R242, PT ;  /* 0x000000f20000720c */ /* 0x000fe20003f64070 */
[----:B------:R-:W-:Y:S01]  /*1470*/  IMAD.HI.U32 R6, R2, R169, RZ ;  /* 0x000000a902067227 */ /* 0x000fe200078e00ff */
[----:B------:R-:W-:-:S03]  /*1480*/  ISETP.GT.U32.AND P4, PT, R0, R245, PT ;  /* 0x000000f50000720c */ /* 0x000fc60003f84070 */
[----:B------:R-:W-:Y:S02]  /*1490*/  IMAD.MOV R6, RZ, RZ, -R6 ;  /* 0x000000ffff067224 */ /* 0x000fe400078e0a06 */
[----:B------:R-:W-:Y:S01]  /*14a0*/  @!P2 IMAD.MOV R237, RZ, RZ, -R237 ;  /* 0x000000ffffeda224 */ /* 0x000fe200078e0aed */
[C---:B------:R-:W-:Y:S01]  /*14b0*/  ISETP.GT.U32.AND P2, PT, R0.reuse, R144, PT ;  /* 0x000000900000720c */ /* 0x040fe20003f44070 */
[----:B------:R-:W-:Y:S02]  /*14c0*/  IMAD R169, R0, R6, R169 ;  /* 0x0000000600a97224 */ /* 0x000fe400078e02a9 */
[--C-:B------:R-:W-:Y:S02]  /*14d0*/  @!P6 IMAD.IADD R204, R204, 0x1, -R0.reuse ;  /* 0x00000001cccce824 */ /* 0x100fe400078e0a00 */
[--C-:B------:R-:W-:Y:S01]  /*14e0*/  @!P3 IMAD.IADD R242, R242, 0x1, -R0.reuse ;  /* 0x00000001f2f2b824 */ /* 0x100fe200078e0a00 */
[----:B------:R-:W-:Y:S01]  /*14f0*/  ISETP.GT.U32.AND P6, PT, R0, R169, PT ;  /* 0x000000a90000720c */ /* 0x000fe20003fc4070 */
[----:B------:R-:W-:Y:S01]  /*1500*/  @!P4 IMAD.IADD R245, R245, 0x1, -R0 ;  /* 0x00000001f5f5c824 */ /* 0x000fe200078e0a00 */
[----:B------:R-:W-:Y:S01]  /*1510*/  ISETP.GE.AND P3, PT, R11, RZ, PT ;  /* 0x000000ff0b00720c */ /* 0x000fe20003f66270 */
[----:B------:R-:W-:Y:S01]  /*1520*/  IMAD.HI.U32 R8, R2, R217, RZ ;  /* 0x000000d902087227 */ /* 0x000fe200078e00ff */
[----:B------:R-:W-:-:S02]  /*1530*/  LOP3.LUT R11, R5, 0x22, RZ, 0xfc, !PT ;  /* 0x00000022050b7812 */ /* 0x000fc400078efcff */
[----:B------:R-:W-:Y:S01]  /*1540*/  ISETP.GT.U32.AND P4, PT, R0, R243, PT ;  /* 0x000000f30000720c */ /* 0x000fe20003f84070 */
[----:B------:R-:W-:Y:S01]  /*1550*/  @!P2 IMAD.IADD R144, R144, 0x1, -R0 ;  /* 0x000000019090a824 */ /* 0x000fe200078e0a00 */
[----:B------:R-:W-:Y:S02]  /*1560*/  ISETP.GE.AND P2, PT, R14, RZ, PT ;  /* 0x000000ff0e00720c */ /* 0x000fe40003f46270 */
[----:B------:R-:W-:Y:S01]  /*1570*/  IABS R9, R11 ;  /* 0x0000000b00097213 */ /* 0x000fe20000000000 */
[----:B------:R-:W-:Y:S01]  /*1580*/  @!P5 IMAD.MOV R144, RZ, RZ, -R144 ;  /* 0x000000ffff90d224 */ /* 0x000fe200078e0a90 */
[----:B------:R-:W-:Y:S01]  /*1590*/  LOP3.LUT R14, R5, 0x24, RZ, 0xfc, !PT ;  /* 0x00000024050e7812 */ /* 0x000fe200078efcff */
[----:B------:R-:W-:Y:S01]  /*15a0*/  @!P6 IMAD.IADD R169, R169, 0x1, -R0 ;  /* 0x00000001a9a9e824 */ /* 0x000fe200078e0a00 */
[----:B------:R-:W-:Y:S01]  /*15b0*/  ISETP.GT.U32.AND P6, PT, R0, R204, PT ;  /* 0x000000cc0000720c */ /* 0x000fe20003fc4070 */
[----:B------:R-:W-:Y:S01]  /*15c0*/  IMAD.HI.U32 R6, R2, R9, RZ ;  /* 0x0000000902067227 */ /* 0x000fe200078e00ff */
[----:B------:R-:W-:-:S02]  /*15d0*/  IABS R165, R14 ;  /* 0x0000000e00a57213 */ /* 0x000fc40000000000 */
[----:B------:R-:W-:Y:S01]  /*15e0*/  ISETP.GT.U32.AND P5, PT, R0, R169, PT ;  /* 0x000000a90000720c */ /* 0x000fe20003fa4070 */
[----:B------:R-:W-:Y:S01]  /*15f0*/  IMAD.MOV R6, RZ, RZ, -R6 ;  /* 0x000000ffff067224 */ /* 0x000fe200078e0a06 */
[----:B------:R-:W-:Y:S01]  /*1600*/  @!P1 IADD3 R242, -R242, RZ, RZ ;  /* 0x000000fff2f29210 */ /* 0x000fe20007ffe1ff */
[----:B------:R-:W-:Y:S01]  /*1610*/  @!P4 IMAD.IADD R243, R243, 0x1, -R0 ;  /* 0x00000001f3f3c824 */ /* 0x000fe200078e0a00 */
[----:B------:R-:W-:Y:S01]  /*1620*/  ISETP.GE.AND P4, PT, R15, RZ, PT ;  /* 0x000000ff0f00720c */ /* 0x000fe20003f86270 */
[----:B------:R-:W-:Y:S01]  /*1630*/  IMAD.HI.U32 R7, R2, R165, RZ ;  /* 0x000000a502077227 */ /* 0x000fe200078e00ff */
[----:B------:R-:W-:Y:S02]  /*1640*/  IADD3 R8, -R8, RZ, RZ ;  /* 0x000000ff08087210 */ /* 0x000fe40007ffe1ff */
[----:B------:R-:W-:Y:S01]  /*1650*/  LOP3.LUT R15, R5, 0x3a, RZ, 0xfc, !PT ;  /* 0x0000003a050f7812 */ /* 0x000fe200078efcff */
[----:B------:R-:W-:Y:S01]  /*1660*/  IMAD R184, R0, R6, R9 ;  /* 0x0000000600b87224 */ /* 0x000fe200078e0209 */
[----:B------:R-:W-:Y:S01]  /*1670*/  IABS R6, R17 ;  /* 0x0000001100067213 */ /* 0x000fe20000000000 */
[----:B------:R-:W-:-:S02]  /*1680*/  IMAD.MOV R7, RZ, RZ, -R7 ;  /* 0x000000ffff077224 */ /* 0x000fc400078e0a07 */
[----:B------:R-:W-:Y:S01]  /*1690*/  @!P5 IMAD.IADD R169, R169, 0x1, -R0 ;  /* 0x00000001a9a9d824 */ /* 0x000fe200078e0a00 */
[C---:B------:R-:W-:Y:S01]  /*16a0*/  ISETP.GT.U32.AND P1, PT, R0.reuse, R184, PT ;  /* 0x000000b80000720c */ /* 0x040fe20003f24070 */
[----:B------:R-:W-:Y:S01]  /*16b0*/  IMAD R165, R0, R7, R165 ;  /* 0x0000000700a57224 */ /* 0x000fe200078e02a5 */
[----:B------:R-:W-:Y:S01]  /*16c0*/  ISETP.GE.AND P5, PT, R10, RZ, PT ;  /* 0x000000ff0a00720c */ /* 0x000fe20003fa6270 */
[----:B------:R-:W-:Y:S01]  /*16d0*/  IMAD.MOV.U32 R7, RZ, RZ, R6 ;  /* 0x000000ffff077224 */ /* 0x000fe200078e0006 */
[C---:B------:R-:W-:Y:S01]  /*16e0*/  LOP3.LUT R10, R5.reuse, 0x2c, RZ, 0xfc, !PT ;  /* 0x0000002c050a7812 */ /* 0x040fe200078efcff */
[----:B------:R-:W-:Y:S01]  /*16f0*/  @!P4 IMAD.MOV R245, RZ, RZ, -R245 ;  /* 0x000000fffff5c224 */ /* 0x000fe200078e0af5 */
[----:B------:R-:W-:Y:S01]  /*1700*/  ISETP.GE.AND P4, PT, R12, RZ, PT ;  /* 0x000000ff0c00720c */ /* 0x000fe20003f86270 */
[----:B------:R-:W-:Y:S01]  /*1710*/  IMAD.HI.U32 R6, R2, R7, RZ ;  /* 0x0000000702067227 */ /* 0x000fe200078e00ff */
[----:B------:R-:W-:-:S03]  /*1720*/  LOP3.LUT R12, R5, 0x34, RZ, 0xfc, !PT ;  /* 0x00000034050c7812 */ /* 0x000fc600078efcff */
[----:B------:R-:W-:Y:S01]  /*1730*/  IMAD R217, R0, R8, R217 ;  /* 0x0000000800d97224 */ /* 0x000fe200078e02d9 */
[----:B------:R-:W-:Y:S01]  /*1740*/  IADD3 R6, -R6, RZ, RZ ;  /* 0x000000ff06067210 */ /* 0x000fe20007ffe1ff */
[----:B------:R-:W-:Y:S01]  /*1750*/  @!P3 IMAD.MOV R168, RZ, RZ, -R168 ;  /* 0x000000ffffa8b224 */ /* 0x000fe200078e0aa8 */
[----:B------:R-:W-:Y:S01]  /*1760*/  ISETP.GT.U32.AND P3, PT, R0, R165, PT ;  /* 0x000000a50000720c */ /* 0x000fe20003f64070 */
[--C-:B------:R-:W-:Y:S01]  /*1770*/  @!P6 IMAD.IADD R204, R204, 0x1, -R0.reuse ;  /* 0x00000001cccce824 */ /* 0x100fe200078e0a00 */
[----:B------:R-:W-:Y:S01]  /*1780*/  ISETP.GT.U32.AND P6, PT, R0, R217, PT ;  /* 0x000000d90000720c */ /* 0x000fe20003fc4070 */
[----:B------:R-:W-:Y:S01]  /*1790*/  @!P1 IMAD.IADD R184, R184, 0x1, -R0 ;  /* 0x00000001b8b89824 */ /* 0x000fe200078e0a00 */
[----:B------:R-:W-:Y:S01]  /*17a0*/  @!P5 IADD3 R169, -R169, RZ, RZ ;  /* 0x000000ffa9a9d210 */ /* 0x000fe20007ffe1ff */
[C---:B------:R-:W-:Y:S01]  /*17b0*/  IMAD R180, R0.reuse, R6, R7 ;  /* 0x0000000600b47224 */ /* 0x040fe200078e0207 */
[----:B------:R-:W-:Y:S01]  /*17c0*/  ISETP.GE.AND P1, PT, R11, RZ, PT ;  /* 0x000000ff0b00720c */ /* 0x000fe20003f26270 */
[----:B------:R-:W-:Y:S01]  /*17d0*/  @!P4 IMAD.MOV R204, RZ, RZ, -R204 ;  /* 0x000000ffffccc224 */ /* 0x000fe200078e0acc */
[C---:B------:R-:W-:Y:S01]  /*17e0*/  ISETP.GT.U32.AND P4, PT, R0.reuse, R184, PT ;  /* 0x000000b80000720c */ /* 0x040fe20003f84070 */
[----:B------:R-:W-:Y:S01]  /*17f0*/  @!P2 IMAD.MOV R193, RZ, RZ, -R193 ;  /* 0x000000ffffc1a224 */ /* 0x000fe200078e0ac1 */
[----:B------:R-:W-:-:S02]  /*1800*/  ISETP.GT.U32.AND P5, PT, R0, R180, PT ;  /* 0x000000b40000720c */ /* 0x000fc40003fa4070 */
[C---:B------:R-:W-:Y:S01]  /*1810*/  ISETP.GT.U32.AND P2, PT, R0.reuse, R243, PT ;  /* 0x000000f30000720c */ /* 0x040fe20003f44070 */
[--C-:B------:R-:W-:Y:S01]  /*1820*/  @!P3 IMAD.IADD R165, R165, 0x1, -R0.reuse ;  /* 0x00000001a5a5b824 */ /* 0x100fe200078e0a00 */
[----:B------:R-:W-:Y:S01]  /*1830*/  LOP3.LUT R8, R5, 0x2a, RZ, 0xfc, !PT ;  /* 0x0000002a05087812 */ /* 0x000fe200078efcff */
[--C-:B------:R-:W-:Y:S01]  /*1840*/  @!P6 IMAD.IADD R217, R217, 0x1, -R0.reuse ;  /* 0x00000001d9d9e824 */ /* 0x100fe200078e0a00 */
[----:B------:R-:W-:Y:S02]  /*1850*/  IABS R11, R10 ;  /* 0x0000000a000b7213 */ /* 0x000fe40000000000 */
[----:B------:R-:W-:Y:S02]  /*1860*/  ISETP.GT.U32.AND P6, PT, R0, R165, PT ;  /* 0x000000a50000720c */ /* 0x000fe40003fc4070 */
[----:B------:R-:W-:Y:S01]  /*1870*/  IABS R9, R8 ;  /* 0x0000000800097213 */ /* 0x000fe20000000000 */
[--C-:B------:R-:W-:Y:S01]  /*1880*/  @!P4 IMAD.IADD R184, R184, 0x1, -R0.reuse ;  /* 0x00000001b8b8c824 */ /* 0x100fe200078e0a00 */
[----:B------:R-:W-:Y:S01]  /*1890*/  ISETP.GE.AND P3, PT, R14, RZ, PT ;  /* 0x000000ff0e00720c */ /* 0x000fe20003f66270 */
[--C-:B------:R-:W-:Y:S01]  /*18a0*/  @!P5 IMAD.IADD R180, R180, 0x1, -R0.reuse ;  /* 0x00000001b4b4d824 */ /* 0x100fe200078e0a00 */
[----:B------:R-:W-:Y:S01]  /*18b0*/  ISETP.GE.AND P4, PT, R16, RZ, PT ;  /* 0x000000ff1000720c */ /* 0x000fe20003f86270 */
[----:B------:R-:W-:Y:S01]  /*18c0*/  @!P2 IMAD.IADD R243, R243, 0x1, -R0 ;  /* 0x00000001f3f3a824 */ /* 0x000fe200078e0a00 */
[----:B------:R-:W-:Y:S01]  /*18d0*/  ISETP.GE.AND P2, PT, R13, RZ, PT ;  /* 0x000000ff0d00720c */ /* 0x000fe20003f46270 */
[----:B------:R-:W-:Y:S01]  /*18e0*/  @!P1 IMAD.MOV R184, RZ, RZ, -R184 ;  /* 0x000000ffffb89224 */ /* 0x000fe200078e0ab8 */
[----:B------:R-:W-:Y:S01]  /*18f0*/  ISETP.GT.U32.AND P1, PT, R0, R180, PT ;  /* 0x000000b40000720c */ /* 0x000fe20003f24070 */
[----:B------:R-:W-:Y:S01]  /*1900*/  IMAD.HI.U32 R6, R2, R9, RZ ;  /* 0x0000000902067227 */ /* 0x000fe200078e00ff */
[----:B------:R-:W-:-:S02]  /*1910*/  ISETP.GE.AND P5, PT, R10, RZ, PT ;  /* 0x000000ff0a00720c */ /* 0x000fc40003fa6270 */
[----:B------:R-:W-:Y:S01]  /*1920*/  LOP3.LUT R10, R5, 0x32, RZ, 0xfc, !PT ;  /* 0x00000032050a7812 */ /* 0x000fe200078efcff */
[----:B------:R-:W-:Y:S01]  /*1930*/  @!P6 IMAD.IADD R165, R165, 0x1, -R0 ;  /* 0x00000001a5a5e824 */ /* 0x000fe200078e0a00 */
[----:B------:R-:W-:Y:S01]  /*1940*/  ISETP.GE.AND P6, PT, R17, RZ, PT ;  /* 0x000000ff1100720c */ /* 0x000fe20003fc6270 */
[----:B------:R-:W-:Y:S01]  /*1950*/  IMAD.HI.U32 R7, R2, R11, RZ ;  /* 0x0000000b02077227 */ /* 0x000fe200078e00ff */
[----:B------:R-:W-:Y:S02]  /*1960*/  IABS R137, R10 ;  /* 0x0000000a00897213 */ /* 0x000fe40000000000 */
[----:B------:R-:W-:Y:S01]  /*1970*/  LOP3.LUT R13, R5, 0x36, RZ, 0xfc, !PT ;  /* 0x00000036050d7812 */ /* 0x000fe200078efcff */
[----:B------:R-:W-:Y:S01]  /*1980*/  IMAD.MOV R6, RZ, RZ, -R6 ;  /* 0x000000ffff067224 */ /* 0x000fe200078e0a06 */
[----:B------:R-:W-:Y:S01]  /*1990*/  IADD3 R7, -R7, RZ, RZ ;  /* 0x000000ff07077210 */ /* 0x000fe20007ffe1ff */
[----:B------:R-:W-:Y:S01]  /*19a0*/  @!P2 IMAD.MOV R243, RZ, RZ, -R243 ;  /* 0x000000fffff3a224 */ /* 0x000fe200078e0af3 */
[C---:B------:R-:W-:Y:S01]  /*19b0*/  ISETP.GT.U32.AND P2, PT, R0.reuse, R217, PT ;  /* 0x000000d90000720c */ /* 0x040fe20003f44070 */
[C---:B------:R-:W-:Y:S01]  /*19c0*/  IMAD R176, R0.reuse, R6, R9 ;  /* 0x0000000600b07224 */ /* 0x040fe200078e0209 */
[C---:B------:R-:W-:Y:S01]  /*19d0*/  LOP3.LUT R6, R5.reuse, 0x2e, RZ, 0xfc, !PT ;  /* 0x0000002e05067812 */ /* 0x040fe200078efcff */
[----:B------:R-:W-:Y:S01]  /*19e0*/  IMAD R172, R0, R7, R11 ;  /* 0x0000000700ac7224 */ /* 0x000fe200078e020b */
[----:B------:R-:W-:Y:S01]  /*19f0*/  LOP3.LUT R7, R5, 0x30, RZ, 0xfc, !PT ;  /* 0x0000003005077812 */ /* 0x000fe200078efcff */
[----:B------:R-:W-:Y:S01]  /*1a00*/  @!P1 IMAD.IADD R180, R180, 0x1, -R0 ;  /* 0x00000001b4b49824 */ /* 0x000fe200078e0a00 */
[----:B------:R-:W-:Y:S01]  /*1a10*/  IABS R9, R6 ;  /* 0x0000000600097213 */ /* 0x000fe20000000000 */
[----:B------:R-:W-:Y:S01]  /*1a20*/  @!P3 IMAD.MOV R165, RZ, RZ, -R165 ;  /* 0x000000ffffa5b224 */ /* 0x000fe200078e0aa5 */
[C---:B------:R-:W-:Y:S01]  /*1a30*/  ISETP.GT.U32.AND P3, PT, R0.reuse, R176, PT ;  /* 0x000000b00000720c */ /* 0x040fe20003f64070 */
[----:B------:R-:W-:Y:S01]  /*1a40*/  @!P6 IMAD.MOV R180, RZ, RZ, -R180 ;  /* 0x000000ffffb4e224 */ /* 0x000fe200078e0ab4 */
[----:B------:R-:W-:-:S02]  /*1a50*/  ISETP.GT.U32.AND P6, PT, R0, R172, PT ;  /* 0x000000ac0000720c */ /* 0x000fc40003fc4070 */
[----:B------:R-:W-:Y:S01]  /*1a60*/  IABS R181, R7 ;  /* 0x0000000700b57213 */ /* 0x000fe20000000000 */
[--C-:B------:R-:W-:Y:S01]  /*1a70*/  @!P2 IMAD.IADD R217, R217, 0x1, -R0.reuse ;  /* 0x00000001d9d9a824 */ /* 0x100fe200078e0a00 */
[----:B------:R-:W-:Y:S02]  /*1a80*/  ISETP.GE.AND P1, PT, R7, RZ, PT ;  /* 0x000000ff0700720c */ /* 0x000fe40003f26270 */
[----:B------:R-:W-:Y:S01]  /*1a90*/  IABS R149, R13 ;  /* 0x0000000d00957213 */ /* 0x000fe20000000000 */
[----:B------:R-:W-:Y:S01]  /*1aa0*/  @!P4 IMAD.MOV R217, RZ, RZ, -R217 ;  /* 0x000000ffffd9c224 */ /* 0x000fe200078e0ad9 */
[----:B------:R-:W-:Y:S01]  /*1ab0*/  ISETP.GE.AND P4, PT, R6, RZ, PT ;  /* 0x000000ff0600720c */ /* 0x000fe20003f86270 */
[----:B------:R-:W-:Y:S01]  /*1ac0*/  IMAD.HI.U32 R6, R2, R9, RZ ;  /* 0x0000000902067227 */ /* 0x000fe200078e00ff */
[----:B------:R-:W-:Y:S02]  /*1ad0*/  ISETP.GE.AND P2, PT, R8, RZ, PT ;  /* 0x000000ff0800720c */ /* 0x000fe40003f46270 */
[----:B------:R-:W-:Y:S01]  /*1ae0*/  IABS R8, R15 ;  /* 0x0000000f00087213 */ /* 0x000fe20000000000 */
[--C-:B------:R-:W-:Y:S01]  /*1af0*/  @!P3 IMAD.IADD R176, R176, 0x1, -R0.reuse ;  /* 0x00000001b0b0b824 */ /* 0x100fe200078e0a00 */
[----:B------:R-:W-:Y:S01]  /*1b00*/  IADD3 R230, -R6, RZ, RZ ;  /* 0x000000ff06e67210 */ /* 0x000fe20007ffe1ff */
[----:B------:R-:W-:Y:S01]  /*1b10*/  @!P6 IMAD.IADD R172, R172, 0x1, -R0 ;  /* 0x00000001acace824 */ /* 0x000fe200078e0a00 */
[----:B------:R-:W-:Y:S01]  /*1b20*/  LOP3.LUT R14, R5, 0x38, RZ, 0xfc, !PT ;  /* 0x00000038050e7812 */ /* 0x000fe200078efcff */
[----:B------:R-:W-:Y:S01]  /*1b30*/  IMAD.HI.U32 R7, R2, R181, RZ ;  /* 0x000000b502077227 */ /* 0x000fe200078e00ff */
[----:B------:R-:W-:-:S02]  /*1b40*/  ISETP.GT.U32.AND P3, PT, R0, R176, PT ;  /* 0x000000b00000720c */ /* 0x000fc40003f64070 */
[----:B------:R-:W-:Y:S01]  /*1b50*/  ISETP.GT.U32.AND P6, PT, R0, R172, PT ;  /* 0x000000ac0000720c */ /* 0x000fe20003fc4070 */
[----:B------:R-:W-:Y:S01]  /*1b60*/  IMAD.HI.U32 R6, R2, R137, RZ ;  /* 0x0000008902067227 */ /* 0x000fe200078e00ff */
[----:B------:R-:W-:Y:S02]  /*1b70*/  IABS R189, R14 ;  /* 0x0000000e00bd7213 */ /* 0x000fe40000000000 */
[C---:B------:R-:W-:Y:S01]  /*1b80*/  LOP3.LUT R16, R5.reuse, 0x40, RZ, 0xfc, !PT ;  /* 0x0000004005107812 */ /* 0x040fe200078efcff */
[C---:B------:R-:W-:Y:S01]  /*1b90*/  IMAD R230, R0.reuse, R230, R9 ;  /* 0x000000e600e67224 */ /* 0x040fe200078e0209 */
[----:B------:R-:W-:Y:S01]  /*1ba0*/  IABS R9, R12 ;  /* 0x0000000c00097213 */ /* 0x000fe20000000000 */
[----:B------:R-:W-:Y:S01]  /*1bb0*/  IMAD.MOV R7, RZ, RZ, -R7 ;  /* 0x000000ffff077224 */ /* 0x000fe200078e0a07 */
[----:B------:R-:W-:Y:S01]  /*1bc0*/  IABS R11, R16 ;  /* 0x00000010000b7213 */ /* 0x000fe20000000000 */
[----:B------:R-:W-:Y:S01]  /*1bd0*/  IMAD.MOV R6, RZ, RZ, -R6 ;  /* 0x000000ffff067224 */ /* 0x000fe200078e0a06 */
[----:B------:R-:W-:Y:S01]  /*1be0*/  LOP3.LUT R17, R5, 0x4e, RZ, 0xfc, !PT ;  /* 0x0000004e05117812 */ /* 0x000fe200078efcff */
[----:B------:R-:W-:-:S02]  /*1bf0*/  IMAD R181, R0, R7, R181 ;  /* 0x0000000700b57224 */ /* 0x000fc400078e02b5 */
[----:B------:R-:W-:Y:S01]  /*1c00*/  IMAD R137, R0, R6, R137 ;  /* 0x0000000600897224 */ /* 0x000fe200078e0289 */
[----:B------:R-:W-:Y:S01]  /*1c10*/  IABS R127, R17 ;  /* 0x00000011007f7213 */ /* 0x000fe20000000000 */
[----:B------:R-:W-:-:S04]  /*1c20*/  IMAD.HI.U32 R6, R2, R9, RZ ;  /* 0x0000000902067227 */ /* 0x000fc800078e00ff */
[--C-:B------:R-:W-:Y:S01]  /*1c30*/  @!P3 IMAD.IADD R176, R176, 0x1, -R0.reuse ;  /* 0x00000001b0b0b824 */ /* 0x100fe200078e0a00 */
[----:B------:R-:W-:Y:S01]  /*1c40*/  ISETP.GT.U32.AND P3, PT, R0, R230, PT ;  /* 0x000000e60000720c */ /* 0x000fe20003f64070 */
[----:B------:R-:W-:Y:S01]  /*1c50*/  @!P6 IMAD.IADD R172, R172, 0x1, -R0 ;  /* 0x00000001acace824 */ /* 0x000fe200078e0a00 */
[----:B------:R-:W-:Y:S01]  /*1c60*/  ISETP.GT.U32.AND P6, PT, R0, R181, PT ;  /* 0x000000b50000720c */ /* 0x000fe20003fc4070 */
[----:B------:R-:W-:Y:S01]  /*1c70*/  IMAD.HI.U32 R7, R2, R149, RZ ;  /* 0x0000009502077227 */ /* 0x000fe200078e00ff */
[----:B------:R-:W-:Y:S02]  /*1c80*/  IADD3 R6, -R6, RZ, RZ ;  /* 0x000000ff06067210 */ /* 0x000fe40007ffe1ff */
[----:B------:R-:W-:Y:S01]  /*1c90*/  @!P2 IADD3 R176, -R176, RZ, RZ ;  /* 0x000000ffb0b0a210 */ /* 0x000fe20007ffe1ff */
[----:B------:R-:W-:Y:S01]  /*1ca0*/  IMAD.MOV R7, RZ, RZ, -R7 ;  /* 0x000000ffff077224 */ /* 0x000fe200078e0a07 */
[C---:B------:R-:W-:Y:S01]  /*1cb0*/  ISETP.GT.U32.AND P2, PT, R0.reuse, R137, PT ;  /* 0x000000890000720c */ /* 0x040fe20003f44070 */
[----:B------:R-:W-:-:S02]  /*1cc0*/  IMAD R208, R0, R6, R9 ;  /* 0x0000000600d07224 */ /* 0x000fc400078e0209 */
[C---:B------:R-:W-:Y:S02]  /*1cd0*/  IMAD R149, R0.reuse, R7, R149 ;  /* 0x0000000700957224 */ /* 0x040fe400078e0295 */
[----:B------:R-:W-:Y:S01]  /*1ce0*/  @!P5 IMAD.MOV R172, RZ, RZ, -R172 ;  /* 0x000000ffffacd224 */ /* 0x000fe200078e0aac */
[----:B------:R-:W-:Y:S01]  /*1cf0*/  ISETP.GT.U32.AND P5, PT, R0, R208, PT ;  /* 0x000000d00000720c */ /* 0x000fe20003fa4070 */
[--C-:B------:R-:W-:Y:S02]  /*1d00*/  @!P3 IMAD.IADD R230, R230, 0x1, -R0.reuse ;  /* 0x00000001e6e6b824 */ /* 0x100fe400078e0a00 */
[----:B------:R-:W-:Y:S01]  /*1d10*/  @!P6 IMAD.IADD R181, R181, 0x1, -R0 ;  /* 0x00000001b5b5e824 */ /* 0x000fe200078e0a00 */
[C---:B------:R-:W-:Y:S01]  /*1d20*/  ISETP.GT.U32.AND P6, PT, R0.reuse, R149, PT ;  /* 0x000000950000720c */ /* 0x040fe20003fc4070 */
[----:B------:R-:W-:Y:S01]  /*1d30*/  IMAD.MOV.U32 R9, RZ, RZ, R8 ;  /* 0x000000ffff097224 */ /* 0x000fe200078e0008 */
[----:B------:R-:W-:Y:S01]  /*1d40*/  ISETP.GT.U32.AND P3, PT, R0, R230, PT ;  /* 0x000000e60000720c */ /* 0x000fe20003f64070 */
[----:B------:R-:W-:Y:S01]  /*1d50*/  IMAD.HI.U32 R6, R2, R189, RZ ;  /* 0x000000bd02067227 */ /* 0x000fe200078e00ff */
[----:B------:R-:W-:-:S03]  /*1d60*/  LOP3.LUT R8, R5, 0x3c, RZ, 0xfc, !PT ;  /* 0x0000003c05087812 */ /* 0x000fc600078efcff */
[----:B------:R-:W-:Y:S02]  /*1d70*/  IMAD.HI.U32 R7, R2, R9, RZ ;  /* 0x0000000902077227 */ /* 0x000fe400078e00ff */
[----:B------:R-:W-:Y:S02]  /*1d80*/  @!P5 IADD3 R208, R208, -R0, RZ ;  /* 0x80000000d0d0d210 */ /* 0x000fe40007ffe0ff */
[----:B------:R-:W-:Y:S02]  /*1d90*/  IMAD.MOV R7, RZ, RZ, -R7 ;  /* 0x000000ffff077224 */ /* 0x000fe400078e0a07 */
[--C-:B------:R-:W-:Y:S01]  /*1da0*/  @!P6 IMAD.IADD R149, R149, 0x1, -R0.reuse ;  /* 0x000000019595e824 */ /* 0x100fe200078e0a00 */
[----:B------:R-:W-:Y:S01]  /*1db0*/  ISETP.GT.U32.AND P6, PT, R0, R208, PT ;  /* 0x000000d00000720c */ /* 0x000fe20003fc4070 */
[----:B------:R-:W-:Y:S01]  /*1dc0*/  @!P3 IMAD.IADD R230, R230, 0x1, -R0 ;  /* 0x00000001e6e6b824 */ /* 0x000fe200078e0a00 */
[----:B------:R-:W-:Y:S01]  /*1dd0*/  ISETP.GE.AND P3, PT, R10, RZ, PT ;  /* 0x000000ff0a00720c */ /* 0x000fe20003f66270 */
[C---:B------:R-:W-:Y:S01]  /*1de0*/  IMAD R216, R0.reuse, R7, R9 ;  /* 0x0000000700d87224 */ /* 0x040fe200078e0209 */
[----:B------:R-:W-:Y:S01]  /*1df0*/  IABS R7, R8 ;  /* 0x0000000800077213 */ /* 0x000fe20000000000 */
[----:B------:R-:W-:Y:S01]  /*1e00*/  IMAD.MOV R6, RZ, RZ, -R6 ;  /* 0x000000ffff067224 */ /* 0x000fe200078e0a06 */
[----:B------:R-:W-:Y:S01]  /*1e10*/  LOP3.LUT R10, R5, 0x3e, RZ, 0xfc, !PT ;  /* 0x0000003e050a7812 */ /* 0x000fe200078efcff */
[----:B------:R-:W-:Y:S01]  /*1e20*/  @!P2 IMAD.IADD R137, R137, 0x1, -R0 ;  /* 0x000000018989a824 */ /* 0x000fe200078e0a00 */
[C---:B------:R-:W-:Y:S01]  /*1e30*/  ISETP.GT.U32.AND P2, PT, R0.reuse, R181, PT ;  /* 0x000000b50000720c */ /* 0x040fe20003f44070 */
[----:B------:R-:W-:Y:S01]  /*1e40*/  @!P4 IMAD.MOV R230, RZ, RZ, -R230 ;  /* 0x000000ffffe6c224 */ /* 0x000fe200078e0ae6 */
[C---:B------:R-:W-:Y:S01]  /*1e50*/  ISETP.GT.U32.AND P4, PT, R0.reuse, R149, PT ;  /* 0x000000950000720c */ /* 0x040fe20003f84070 */
[----:B------:R-:W-:Y:S01]  /*1e60*/  IMAD R189, R0, R6, R189 ;  /* 0x0000000600bd7224 */ /* 0x000fe200078e02bd */
[----:B------:R-:W-:Y:S01]  /*1e70*/  IABS R9, R10 ;  /* 0x0000000a00097213 */ /* 0x000fe20000000000 */
[----:B------:R-:W-:Y:S01]  /*1e80*/  IMAD.HI.U32 R6, R2, R7, RZ ;  /* 0x0000000702067227 */ /* 0x000fe200078e00ff */
[----:B------:R-:W-:-:S02]  /*1e90*/  @!P6 IADD3 R208, R208, -R0, RZ ;  /* 0x80000000d0d0e210 */ /* 0x000fc40007ffe0ff */
[----:B------:R-:W-:Y:S01]  /*1ea0*/  ISETP.GE.AND P6, PT, R12, RZ, PT ;  /* 0x000000ff0c00720c */ /* 0x000fe20003fc6270 */
[----:B------:R-:W-:Y:S01]  /*1eb0*/  IMAD.MOV R220, RZ, RZ, -R6 ;  /* 0x000000ffffdc7224 */ /* 0x000fe200078e0a06 */
[----:B------:R-:W-:Y:S01]  /*1ec0*/  ISETP.GT.U32.AND P5, PT, R0, R137, PT ;  /* 0x000000890000720c */ /* 0x000fe20003fa4070 */
[----:B------:R-:W-:Y:S01]  /*1ed0*/  IMAD.HI.U32 R6, R2, R9, RZ ;  /* 0x0000000902067227 */ /* 0x000fe200078e00ff */
[----:B------:R-:W-:-:S03]  /*1ee0*/  LOP3.LUT R12, R5, 0x42, RZ, 0xfc, !PT ;  /* 0x00000042050c7812 */ /* 0x000fc600078efcff */
[C---:B------:R-:W-:Y:S02]  /*1ef0*/  IMAD R220, R0.reuse, R220, R7 ;  /* 0x000000dc00dc7224 */ /* 0x040fe400078e0207 */
[----:B------:R-:W-:Y:S01]  /*1f00*/  @!P2 IMAD.IADD R181, R181, 0x1, -R0 ;  /* 0x00000001b5b5a824 */ /* 0x000fe200078e0a00 */
[C---:B------:R-:W-:Y:S01]  /*1f10*/  ISETP.GT.U32.AND P2, PT, R0.reuse, R189, PT ;  /* 0x000000bd0000720c */ /* 0x040fe20003f44070 */
[----:B------:R-:W-:Y:S02]  /*1f20*/  IMAD.MOV R6, RZ, RZ, -R6 ;  /* 0x000000ffff067224 */ /* 0x000fe400078e0a06 */
[----:B------:R-:W-:Y:S01]  /*1f30*/  @!P4 IMAD.IADD R149, R149, 0x1, -R0 ;  /* 0x000000019595c824 */ /* 0x000fe200078e0a00 */
[C---:B------:R-:W-:Y:S01]  /*1f40*/  ISETP.GT.U32.AND P4, PT, R0.reuse, R220, PT ;  /* 0x000000dc0000720c */ /* 0x040fe20003f84070 */
[----:B------:R-:W-:Y:S02]  /*1f50*/  IMAD R156, R0, R6, R9 ;  /* 0x00000006009c7224 */ /* 0x000fe400078e0209 */
[----:B------:R-:W-:-:S02]  /*1f60*/  @!P6 IMAD.MOV R208, RZ, RZ, -R208 ;  /* 0x000000ffffd0e224 */ /* 0x000fc400078e0ad0 */
[----:B------:R-:W-:Y:S01]  /*1f70*/  @!P5 IMAD.IADD R137, R137, 0x1, -R0 ;  /* 0x000000018989d824 */ /* 0x000fe200078e0a00 */
[----:B------:R-:W-:Y:S01]  /*1f80*/  ISETP.GT.U32.AND P6, PT, R0, R156, PT ;  /* 0x0000009c0000720c */ /* 0x000fe20003fc4070 */
[----:B------:R-:W-:Y:S01]  /*1f90*/  IMAD.HI.U32 R7, R2, R11, RZ ;  /* 0x0000000b02077227 */ /* 0x000fe200078e00ff */
[----:B------:R-:W-:-:S03]  /*1fa0*/  ISETP.GT.U32.AND P5, PT, R0, R216, PT ;  /* 0x000000d80000720c */ /* 0x000fc60003fa4070 */
[--C-:B------:R-:W-:Y:S01]  /*1fb0*/  @!P2 IMAD.IADD R189, R189, 0x1, -R0.reuse ;  /* 0x00000001bdbda824 */ /* 0x100fe200078e0a00 */
[----:B------:R-:W-:Y:S01]  /*1fc0*/  ISETP.GE.AND P2, PT, R13, RZ, PT ;  /* 0x000000ff0d00720c */ /* 0x000fe20003f46270 */
[----:B------:R-:W-:Y:S01]  /*1fd0*/  @!P3 IMAD.MOV R137, RZ, RZ, -R137 ;  /* 0x000000ffff89b224 */ /* 0x000fe200078e0a89 */
[----:B------:R-:W-:Y:S01]  /*1fe0*/  @!P4 IADD3 R220, R220, -R0, RZ ;  /* 0x80000000dcdcc210 */ /* 0x000fe20007ffe0ff */
[----:B------:R-:W-:Y:S01]  /*1ff0*/  IMAD.MOV R7, RZ, RZ, -R7 ;  /* 0x000000ffff077224 */ /* 0x000fe200078e0a07 */
[C---:B------:R-:W-:Y:S01]  /*2000*/  LOP3.LUT R13, R5.reuse, 0x48, RZ, 0xfc, !PT ;  /* 0x00000048050d7812 */ /* 0x040fe200078efcff */
[----:B------:R-:W-:Y:S01]  /*2010*/  @!P1 IMAD.MOV R181, RZ, RZ, -R181 ;  /* 0x000000ffffb59224 */ /* 0x000fe200078e0ab5 */
[C---:B------:R-:W-:Y:S01]  /*2020*/  ISETP.GT.U32.AND P3, PT, R0.reuse, R220, PT ;  /* 0x000000dc0000720c */ /* 0x040fe20003f64070 */
[----:B------:R-:W-:Y:S01]  /*2030*/  IMAD R192, R0, R7, R11 ;  /* 0x0000000700c07224 */ /* 0x000fe200078e020b */
[----:B------:R-:W-:Y:S01]  /*2040*/  IABS R7, R12 ;  /* 0x0000000c00077213 */ /* 0x000fe20000000000 */
[--C-:B------:R-:W-:Y:S01]  /*2050*/  @!P6 IMAD.IADD R156, R156, 0x1, -R0.reuse ;  /* 0x000000019c9ce824 */ /* 0x100fe200078e0a00 */
[----:B------:R-:W-:Y:S01]  /*2060*/  LOP3.LUT R11, R5, 0x44, RZ, 0xfc, !PT ;  /* 0x00000044050b7812 */ /* 0x000fe200078efcff */
[----:B------:R-:W-:Y:S01]  /*2070*/  @!P5 IMAD.IADD R216, R216, 0x1, -R0 ;  /* 0x00000001d8d8d824 */ /* 0x000fe200078e0a00 */
[C---:B------:R-:W-:Y:S01]  /*2080*/  ISETP.GT.U32.AND P1, PT, R0.reuse, R189, PT ;  /* 0x000000bd0000720c */ /* 0x040fe20003f24070 */
[----:B------:R-:W-:Y:S01]  /*2090*/  @!P2 IMAD.MOV R149, RZ, RZ, -R149 ;  /* 0x000000ffff95a224 */ /* 0x000fe200078e0a95 */
[----:B------:R-:W-:Y:S01]  /*20a0*/  ISETP.GT.U32.AND P2, PT, R0, R192, PT ;  /* 0x000000c00000720c */ /* 0x000fe20003f44070 */
[----:B------:R-:W-:Y:S01]  /*20b0*/  IMAD.HI.U32 R6, R2, R7, RZ ;  /* 0x0000000702067227 */ /* 0x000fe200078e00ff */
[----:B------:R-:W-:-:S02]  /*20c0*/  ISETP.GT.U32.AND P6, PT, R0, R156, PT ;  /* 0x0000009c0000720c */ /* 0x000fc40003fc4070 */
[----:B------:R-:W-:Y:S01]  /*20d0*/  IABS R161, R11 ;  /* 0x0000000b00a17213 */ /* 0x000fe20000000000 */
[----:B------:R-:W-:Y:S01]  /*20e0*/  @!P3 IMAD.IADD R220, R220, 0x1, -R0 ;  /* 0x00000001dcdcb824 */ /* 0x000fe200078e0a00 */
[----:B------:R-:W-:Y:S01]  /*20f0*/  ISETP.GE.AND P3, PT, R10, RZ, PT ;  /* 0x000000ff0a00720c */ /* 0x000fe20003f66270 */
[----:B------:R-:W-:Y:S01]  /*2100*/  IMAD.MOV R164, RZ, RZ, -R6 ;  /* 0x000000ffffa47224 */ /* 0x000fe200078e0a06 */
[----:B------:R-:W-:Y:S01]  /*2110*/  LOP3.LUT R10, R5, 0x46, RZ, 0xfc, !PT ;  /* 0x00000046050a7812 */ /* 0x000fe200078efcff */
[----:B------:R-:W-:Y:S01]  /*2120*/  IMAD.HI.U32 R6, R2, R161, RZ ;  /* 0x000000a102067227 */ /* 0x000fe200078e00ff */
[----:B------:R-:W-:Y:S02]  /*2130*/  ISETP.GT.U32.AND P4, PT, R0, R216, PT ;  /* 0x000000d80000720c */ /* 0x000fe40003f84070 */
[----:B------:R-:W-:Y:S01]  /*2140*/  ISETP.GE.AND P5, PT, R14, RZ, PT ;  /* 0x000000ff0e00720c */ /* 0x000fe20003fa6270 */
[----:B------:R-:W-:Y:S01]  /*2150*/  IMAD R164, R0, R164, R7 ;  /* 0x000000a400a47224 */ /* 0x000fe200078e0207 */
[----:B------:R-:W-:Y:S01]  /*2160*/  IABS R7, R10 ;  /* 0x0000000a00077213 */ /* 0x000fe20000000000 */
[----:B------:R-:W-:Y:S01]  /*2170*/  IMAD.MOV R6, RZ, RZ, -R6 ;  /* 0x000000ffff067224 */ /* 0x000fe200078e0a06 */
[----:B------:R-:W-:Y:S01]  /*2180*/  @!P6 IADD3 R156, R156, -R0, RZ ;  /* 0x800000009c9ce210 */ /* 0x000fe20007ffe0ff */
[----:B------:R-:W-:Y:S01]  /*2190*/  @!P2 IMAD.IADD R192, R192, 0x1, -R0 ;  /* 0x00000001c0c0a824 */ /* 0x000fe200078e0a00 */
[C---:B------:R-:W-:Y:S01]  /*21a0*/  ISETP.GT.U32.AND P6, PT, R0.reuse, R164, PT ;  /* 0x000000a40000720c */ /* 0x040fe20003fc4070 */
[----:B------:R-:W-:Y:S01]  /*21b0*/  IMAD R161, R0, R6, R161 ;  /* 0x0000000600a17224 */ /* 0x000fe200078e02a1 */
[----:B------:R-:W-:Y:S01]  /*21c0*/  IABS R9, R13 ;  /* 0x0000000d00097213 */ /* 0x000fe20000000000 */
[----:B------:R-:W-:Y:S01]  /*21d0*/  IMAD.HI.U32 R6, R2, R7, RZ ;  /* 0x0000000702067227 */ /* 0x000fe200078e00ff */
[----:B------:R-:W-:-:S02]  /*21e0*/  ISETP.GT.U32.AND P2, PT, R0, R192, PT ;  /* 0x000000c00000720c */ /* 0x000fc40003f44070 */
[----:B------:R-:W-:Y:S01]  /*21f0*/  @!P4 IADD3 R216, R216, -R0, RZ ;  /* 0x80000000d8d8c210 */ /* 0x000fe20007ffe0ff */
[----:B------:R-:W-:Y:S01]  /*2200*/  IMAD.MOV R6, RZ, RZ, -R6 ;  /* 0x000000ffff067224 */ /* 0x000fe200078e0a06 */
[----:B------:R-:W-:Y:S01]  /*2210*/  ISETP.GE.AND P4, PT, R8, RZ, PT ;  /* 0x000000ff0800720c */ /* 0x000fe20003f86270 */
[--C-:B------:R-:W-:Y:S01]  /*2220*/  @!P1 IMAD.IADD R189, R189, 0x1, -R0.reuse ;  /* 0x00000001bdbd9824 */ /* 0x100fe200078e0a00 */
[----:B------:R-:W-:Y:S01]  /*2230*/  ISETP.GE.AND P1, PT, R15, RZ, PT ;  /* 0x000000ff0f00720c */ /* 0x000fe20003f26270 */
[----:B------:R-:W-:Y:S01]  /*2240*/  IMAD R126, R0, R6, R7 ;  /* 0x00000006007e7224 */ /* 0x000fe200078e0207 */
[C---:B------:R-:W-:Y:S01]  /*2250*/  LOP3.LUT R15, R5.reuse, 0x4c, RZ, 0xfc, !PT ;  /* 0x0000004c050f7812 */ /* 0x040fe200078efcff */
[----:B------:R-:W-:Y:S01]  /*2260*/  @!P6 IMAD.IADD R164, R164, 0x1, -R0 ;  /* 0x00000001a4a4e824 */ /* 0x000fe200078e0a00 */
[----:B------:R-:W-:Y:S01]  /*2270*/  LOP3.LUT R14, R5, 0x4a, RZ, 0xfc, !PT ;  /* 0x0000004a050e7812 */ /* 0x000fe200078efcff */
[----:B------:R-:W-:Y:S01]  /*2280*/  IMAD.HI.U32 R6, R2, R9, RZ ;  /* 0x0000000902067227 */ /* 0x000fe200078e00ff */
[----:B------:R-:W-:-:S02]  /*2290*/  ISETP.GT.U32.AND P6, PT, R0, R126, PT ;  /* 0x0000007e0000720c */ /* 0x000fc40003fc4070 */
[----:B------:R-:W-:Y:S01]  /*22a0*/  IABS R141, R15 ;  /* 0x0000000f008d7213 */ /* 0x000fe20000000000 */
[----:B------:R-:W-:Y:S01]  /*22b0*/  @!P2 IMAD.IADD R192, R192, 0x1, -R0 ;  /* 0x00000001c0c0a824 */ /* 0x000fe200078e0a00 */
[----:B------:R-:W-:Y:S01]  /*22c0*/  ISETP.GT.U32.AND P2, PT, R0, R161, PT ;  /* 0x000000a10000720c */ /* 0x000fe20003f44070 */
[----:B------:R-:W-:Y:S01]  /*22d0*/  @!P5 IMAD.MOV R189, RZ, RZ, -R189 ;  /* 0x000000ffffbdd224 */ /* 0x000fe200078e0abd */
[----:B------:R-:W-:Y:S01]  /*22e0*/  IABS R153, R14 ;  /* 0x0000000e00997213 */ /* 0x000fe20000000000 */
[----:B------:R-:W-:Y:S01]  /*22f0*/  IMAD.HI.U32 R8, R2, R141, RZ ;  /* 0x0000008d02087227 */ /* 0x000fe200078e00ff */
[----:B------:R-:W-:-:S03]  /*2300*/  @!P3 IADD3 R156, -R156, RZ, RZ ;  /* 0x000000ff9c9cb210 */ /* 0x000fc60007ffe1ff */
[----:B------:R-:W-:Y:S01]  /*2310*/  IMAD.MOV R6, RZ, RZ, -R6 ;  /* 0x000000ffff067224 */ /* 0x000fe200078e0a06 */
[----:B------:R-:W-:Y:S01]  /*2320*/  IADD3 R8, -R8, RZ, RZ ;  /* 0x000000ff08087210 */ /* 0x000fe20007ffe1ff */
[----:B------:R-:W-:Y:S01]  /*2330*/  @!P6 IMAD.IADD R126, R126, 0x1, -R0 ;  /* 0x000000017e7ee824 */ /* 0x000fe200078e0a00 */
[----:B------:R-:W-:Y:S01]  /*2340*/  ISETP.GT.U32.AND P6, PT, R0, R164, PT ;  /* 0x000000a40000720c */ /* 0x000fe20003fc4070 */
[----:B------:R-:W-:-:S03]  /*2350*/  IMAD.HI.U32 R7, R2, R153, RZ ;  /* 0x0000009902077227 */ /* 0x000fc600078e00ff */
[----:B------:R-:W-:Y:S01]  /*2360*/  ISETP.GT.U32.AND P5, PT, R0, R126, PT ;  /* 0x0000007e0000720c */ /* 0x000fe20003fa4070 */
[----:B------:R-:W-:Y:S01]  /*2370*/  @!P2 IMAD.IADD R161, R161, 0x1, -R0 ;  /* 0x00000001a1a1a824 */ /* 0x000fe200078e0a00 */
[----:B------:R-:W-:Y:S01]  /*2380*/  ISETP.GE.AND P2, PT, R16, RZ, PT ;  /* 0x000000ff1000720c */ /* 0x000fe20003f46270 */
[C---:B------:R-:W-:Y:S01]  /*2390*/  IMAD R200, R0.reuse, R6, R9 ;  /* 0x0000000600c87224 */ /* 0x040fe200078e0209 */
[C---:B------:R-:W-:Y:S01]  /*23a0*/  LOP3.LUT R16, R5.reuse, 0x5c, RZ, 0xfc, !PT ;  /* 0x0000005c05107812 */ /* 0x040fe200078efcff */
[----:B------:R-:W-:Y:S01]  /*23b0*/  @!P1 IMAD.MOV R216, RZ, RZ, -R216 ;  /* 0x000000ffffd89224 */ /* 0x000fe200078e0ad8 */
[C---:B------:R-:W-:Y:S01]  /*23c0*/  ISETP.GT.U32.AND P1, PT, R0.reuse, R161, PT ;  /* 0x000000a10000720c */ /* 0x040fe20003f24070 */
[----:B------:R-:W-:Y:S01]  /*23d0*/  IMAD.MOV R7, RZ, RZ, -R7 ;  /* 0x000000ffff077224 */ /* 0x000fe200078e0a07 */
[----:B------:R-:W-:Y:S01]  /*23e0*/  IABS R19, R16 ;  /* 0x0000001000137213 */ /* 0x000fe20000000000 */
[----:B------:R-:W-:Y:S01]  /*23f0*/  @!P4 IMAD.MOV R220, RZ, RZ, -R220 ;  /* 0x000000ffffdcc224 */ /* 0x000fe200078e0adc */
[C---:B------:R-:W-:Y:S01]  /*2400*/  ISETP.GT.U32.AND P4, PT, R0.reuse, R200, PT ;  /* 0x000000c80000720c */ /* 0x040fe20003f84070 */
[----:B------:R-:W-:Y:S01]  /*2410*/  IMAD R141, R0, R8, R141 ;  /* 0x00000008008d7224 */ /* 0x000fe200078e028d */
[C---:B------:R-:W-:Y:S01]  /*2420*/  LOP3.LUT R8, R5.reuse, 0x50, RZ, 0xfc, !PT ;  /* 0x0000005005087812 */ /* 0x040fe200078efcff */
[----:B------:R-:W-:Y:S01]  /*2430*/  @!P5 IMAD.IADD R126, R126, 0x1, -R0 ;  /* 0x000000017e7ed824 */ /* 0x000fe200078e0a00 */
[----:B------:R-:W-:Y:S01]  /*2440*/  ISETP.GE.AND P5, PT, R10, RZ, PT ;  /* 0x000000ff0a00720c */ /* 0x000fe20003fa6270 */
[----:B------:R-:W-:Y:S01]  /*2450*/  @!P2 IMAD.MOV R192, RZ, RZ, -R192 ;  /* 0x000000ffffc0a224 */ /* 0x000fe200078e0ac0 */
[----:B------:R-:W-:Y:S01]  /*2460*/  ISETP.GE.AND P2, PT, R12, RZ, PT ;  /* 0x000000ff0c00720c */ /* 0x000fe20003f46270 */
[----:B------:R-:W-:Y:S01]  /*2470*/  IMAD R153, R0, R7, R153 ;  /* 0x0000000700997224 */ /* 0x000fe200078e0299 */
[----:B------:R-:W-:Y:S01]  /*2480*/  LOP3.LUT R10, R5, 0x52, RZ, 0xfc, !PT ;  /* 0x00000052050a7812 */ /* 0x000fe200078efcff */
[----:B------:R-:W-:Y:S01]  /*2490*/  IMAD.HI.U32 R6, R2, R127, RZ ;  /* 0x0000007f02067227 */ /* 0x000fe200078e00ff */
[----:B------:R-:W-:-:S02]  /*24a0*/  IABS R9, R8 ;  /* 0x0000000800097213 */ /* 0x000fc40000000000 */
[----:B------:R-:W-:Y:S01]  /*24b0*/  ISETP.GT.U32.AND P3, PT, R0, R153, PT ;  /* 0x000000990000720c */ /* 0x000fe20003f64070 */
[----:B------:R-:W-:Y:S01]  /*24c0*/  @!P6 IMAD.IADD R164, R164, 0x1, -R0 ;  /* 0x00000001a4a4e824 */ /* 0x000fe200078e0a00 */
[----:B------:R-:W-:Y:S01]  /*24d0*/  ISETP.GT.U32.AND P6, PT, R0, R141, PT ;  /* 0x0000008d0000720c */ /* 0x000fe20003fc4070 */
[----:B------:R-:W-:Y:S01]  /*24e0*/  IMAD.MOV R6, RZ, RZ, -R6 ;  /* 0x000000ffff067224 */ /* 0x000fe200078e0a06 */
[----:B------:R-:W-:Y:S01]  /*24f0*/  @!P4 IADD3 R200, R200, -R0, RZ ;  /* 0x80000000c8c8c210 */ /* 0x000fe20007ffe0ff */
[----:B------:R-:W-:Y:S01]  /*2500*/  @!P1 IMAD.IADD R161, R161, 0x1, -R0 ;  /* 0x00000001a1a19824 */ /* 0x000fe200078e0a00 */
[----:B------:R-:W-:Y:S01]  /*2510*/  ISETP.GE.AND P1, PT, R11, RZ, PT ;  /* 0x000000ff0b00720c */ /* 0x000fe20003f26270 */
[C---:B------:R-:W-:Y:S01]  /*2520*/  IMAD R127, R0.reuse, R6, R127 ;  /* 0x00000006007f7224 */ /* 0x040fe200078e027f */
[----:B------:R-:W-:Y:S01]  /*2530*/  ISETP.GE.AND P4, PT, R13, RZ, PT ;  /* 0x000000ff0d00720c */ /* 0x000fe20003f86270 */
[----:B------:R-:W-:Y:S01]  /*2540*/  @!P2 IMAD.MOV R164, RZ, RZ, -R164 ;  /* 0x000000ffffa4a224 */ /* 0x000fe200078e0aa4 */
[C---:B------:R-:W-:Y:S01]  /*2550*/  ISETP.GT.U32.AND P2, PT, R0.reuse, R200, PT ;  /* 0x000000c80000720c */ /* 0x040fe20003f44070 */
[----:B------:R-:W-:Y:S01]  /*2560*/  @!P5 IMAD.MOV R126, RZ, RZ, -R126 ;  /* 0x000000ffff7ed224 */ /* 0x000fe200078e0a7e */
[----:B------:R-:W-:Y:S01]  /*2570*/  ISETP.GT.U32.AND P5, PT, R0, R127, PT ;  /* 0x0000007f0000720c */ /* 0x000fe20003fa4070 */
[--C-:B------:R-:W-:Y:S01]  /*2580*/  @!P3 IMAD.IADD R153, R153, 0x1, -R0.reuse ;  /* 0x000000019999b824 */ /* 0x100fe200078e0a00 */
[----:B------:R-:W-:Y:S01]  /*2590*/  IABS R11, R10 ;  /* 0x0000000a000b7213 */ /* 0x000fe20000000000 */
[----:B------:R-:W-:Y:S01]  /*25a0*/  @!P6 IMAD.IADD R141, R141, 0x1, -R0 ;  /* 0x000000018d8de824 */ /* 0x000fe200078e0a00 */
[----:B------:R-:W-:Y:S01]  /*25b0*/  ISETP.GE.AND P3, PT, R14, RZ, PT ;  /* 0x000000ff0e00720c */ /* 0x000fe20003f66270 */
[----:B------:R-:W-:Y:S01]  /*25c0*/  IMAD.HI.U32 R6, R2, R9, RZ ;  /* 0x0000000902067227 */ /* 0x000fe200078e00ff */
[----:B------:R-:W-:-:S02]  /*25d0*/  LOP3.LUT R12, R5, 0x58, RZ, 0xfc, !PT ;  /* 0x00000058050c7812 */ /* 0x000fc400078efcff */
[C---:B------:R-:W-:Y:S01]  /*25e0*/  ISETP.GT.U32.AND P6, PT, R0.reuse, R141, PT ;  /* 0x0000008d0000720c */ /* 0x040fe20003fc4070 */
[----:B------:R-:W-:Y:S01]  /*25f0*/  @!P1 IMAD.MOV R161, RZ, RZ, -R161 ;  /* 0x000000ffffa19224 */ /* 0x000fe200078e0aa1 */
[----:B------:R-:W-:Y:S01]  /*2600*/  ISETP.GT.U32.AND P1, PT, R0, R153, PT ;  /* 0x000000990000720c */ /* 0x000fe20003f24070 */
[----:B------:R-:W-:Y:S01]  /*2610*/  IMAD.HI.U32 R7, R2, R11, RZ ;  /* 0x0000000b02077227 */ /* 0x000fe200078e00ff */
[----:B------:R-:W-:Y:S02]  /*2620*/  @!P2 IADD3 R200, R200, -R0, RZ ;  /* 0x80000000c8c8a210 */ /* 0x000fe40007ffe0ff */
[----:B------:R-:W-:Y:S01]  /*2630*/  ISETP.GE.AND P2, PT, R15, RZ, PT ;  /* 0x000000ff0f00720c */ /* 0x000fe20003f46270 */
[----:B------:R-:W-:Y:S01]  /*2640*/  @!P5 IMAD.IADD R127, R127, 0x1, -R0 ;  /* 0x000000017f7fd824 */ /* 0x000fe200078e0a00 */
[----:B------:R-:W-:Y:S01]  /*2650*/  @!P4 IADD3 R200, -R200, RZ, RZ ;  /* 0x000000ffc8c8c210 */ /* 0x000fe20007ffe1ff */
[----:B------:R-:W-:Y:S01]  /*2660*/  IMAD.MOV R6, RZ, RZ, -R6 ;  /* 0x000000ffff067224 */ /* 0x000fe200078e0a06 */
[----:B------:R-:W-:-:S02]  /*2670*/  ISETP.GE.AND P5, PT, R10, RZ, PT ;  /* 0x000000ff0a00720c */ /* 0x000fc40003fa6270 */
[----:B------:R-:W-:Y:S01]  /*2680*/  ISETP.GT.U32.AND P4, PT, R0, R127, PT ;  /* 0x0000007f0000720c */ /* 0x000fe20003f84070 */
[--C-:B------:R-:W-:Y:S01]  /*2690*/  @!P6 IMAD.IADD R141, R141, 0x1, -R0.reuse ;  /* 0x000000018d8de824 */ /* 0x100fe200078e0a00 */
[----:B------:R-:W-:Y:S01]  /*26a0*/  ISETP.GE.AND P6, PT, R8, RZ, PT ;  /* 0x000000ff0800720c */ /* 0x000fe20003fc6270 */
[--C-:B------:R-:W-:Y:S01]  /*26b0*/  @!P1 IMAD.IADD R153, R153, 0x1, -R0.reuse ;  /* 0x0000000199999824 */ /* 0x100fe200078e0a00 */
[----:B------:R-:W-:Y:S01]  /*26c0*/  ISETP.GE.AND P1, PT, R17, RZ, PT ;  /* 0x000000ff1100720c */ /* 0x000fe20003f26270 */
[----:B------:R-:W-:Y:S01]  /*26d0*/  IMAD.MOV R8, RZ, RZ, -R7 ;  /* 0x000000ffff087224 */ /* 0x000fe200078e0a07 */
[----:B------:R-:W-:Y:S01]  /*26e0*/  IABS R15, R12 ;  /* 0x0000000c000f7213 */ /* 0x000fe20000000000 */
[C---:B------:R-:W-:Y:S01]  /*26f0*/  IMAD R7, R0.reuse, R6, R9 ;  /* 0x0000000600077224 */ /* 0x040fe200078e0209 */
[C---:B------:R-:W-:Y:S01]  /*2700*/  LOP3.LUT R6, R5.reuse, 0x54, RZ, 0xfc, !PT ;  /* 0x0000005405067812 */ /* 0x040fe200078efcff */
[----:B------:R-:W-:Y:S01]  /*2710*/  @!P3 IMAD.MOV R153, RZ, RZ, -R153 ;  /* 0x000000ffff99b224 */ /* 0x000fe200078e0a99 */
[----:B------:R-:W-:Y:S01]  /*2720*/  LOP3.LUT R14, R5, 0x5a, RZ, 0xfc, !PT ;  /* 0x0000005a050e7812 */ /* 0x000fe200078efcff */
[C---:B------:R-:W-:Y:S01]  /*2730*/  IMAD R9, R0.reuse, R8, R11 ;  /* 0x0000000800097224 */ /* 0x040fe200078e020b */
[----:B------:R-:W-:Y:S01]  /*2740*/  ISETP.GT.U32.AND P3, PT, R0, R7, PT ;  /* 0x000000070000720c */ /* 0x000fe20003f64070 */
[----:B------:R-:W-:Y:S01]  /*2750*/  @!P4 IMAD.IADD R127, R127, 0x1, -R0 ;  /* 0x000000017f7fc824 */ /* 0x000fe200078e0a00 */
[----:B------:R-:W-:Y:S01]  /*2760*/  IABS R11, R6 ;  /* 0x00000006000b7213 */ /* 0x000fe20000000000 */
[----:B------:R-:W-:Y:S01]  /*2770*/  @!P2 IMAD.MOV R141, RZ, RZ, -R141 ;  /* 0x000000ffff8da224 */ /* 0x000fe200078e0a8d */
[----:B------:R-:W-:-:S02]  /*2780*/  ISETP.GE.AND P2, PT, R6, RZ, PT ;  /* 0x000000ff0600720c */ /* 0x000fc40003f46270 */
[----:B------:R-:W-:Y:S01]  /*2790*/  @!P1 IADD3 R127, -R127, RZ, RZ ;  /* 0x000000ff7f7f9210 */ /* 0x000fe20007ffe1ff */
[----:B------:R-:W-:Y:S01]  /*27a0*/  IMAD.HI.U32 R6, R2, R11, RZ ;  /* 0x0000000b02067227 */ /* 0x000fe200078e00ff */
[C---:B------:R-:W-:Y:S02]  /*27b0*/  ISETP.GT.U32.AND P1, PT, R0.reuse, R9, PT ;  /* 0x000000090000720c */ /* 0x040fe40003f24070 */
[----:B------:R-:W-:Y:S01]  /*27c0*/  LOP3.LUT R8, R5, 0x56, RZ, 0xfc, !PT ;  /* 0x0000005605087812 */ /* 0x000fe200078efcff */
[----:B------:R-:W-:Y:S01]  /*27d0*/  IMAD.MOV R10, RZ, RZ, -R6 ;  /* 0x000000ffff0a7224 */ /* 0x000fe200078e0a06 */
[----:B------:R-:W-:Y:S01]  /*27e0*/  IABS R17, R14 ;  /* 0x0000000e00117213 */ /* 0x000fe20000000000 */
[----:B------:R-:W-:Y:S01]  /*27f0*/  @!P3 IMAD.IADD R7, R7, 0x1, -R0 ;  /* 0x000000010707b824 */ /* 0x000fe200078e0a00 */
[----:B------:R-:W-:Y:S01]  /*2800*/  IABS R13, R8 ;  /* 0x00000008000d7213 */ /* 0x000fe20000000000 */
[----:B------:R-:W-:Y:S01]  /*2810*/  IMAD R11, R0, R10, R11 ;  /* 0x0000000a000b7224 */ /* 0x000fe200078e020b */
[----:B------:R-:W-:Y:S01]  /*2820*/  ISETP.GE.AND P4, PT, R8, RZ, PT ;  /* 0x000000ff0800720c */ /* 0x000fe20003f86270 */
[----:B------:R-:W-:Y:S01]  /*2830*/  IMAD.HI.U32 R6, R2, R15, RZ ;  /* 0x0000000f02067227 */ /* 0x000fe200078e00ff */
[----:B------:R-:W-:-:S02]  /*2840*/  ISETP.GT.U32.AND P3, PT, R0, R7, PT ;  /* 0x000000070000720c */ /* 0x000fc40003f64070 */
[----:B------:R-:W-:Y:S01]  /*2850*/  LOP3.LUT R10, R5, 0x5e, RZ, 0xfc, !PT ;  /* 0x0000005e050a7812 */ /* 0x000fe200078efcff */
[----:B------:R-:W-:Y:S02]  /*2860*/  @!P1 IMAD.IADD R9, R9, 0x1, -R0 ;  /* 0x0000000109099824 */ /* 0x000fe400078e0a00 */
[----:B------:R-:W-:Y:S01]  /*2870*/  IMAD.HI.U32 R8, R2, R13, RZ ;  /* 0x0000000d02087227 */ /* 0x000fe200078e00ff */
[----:B------:R-:W-:Y:S02]  /*2880*/  IABS R21, R10 ;  /* 0x0000000a00157213 */ /* 0x000fe40000000000 */
[C---:B------:R-:W-:Y:S01]  /*2890*/  ISETP.GT.U32.AND P1, PT, R0.reuse, R9, PT ;  /* 0x000000090000720c */ /* 0x040fe20003f24070 */
[----:B------:R-:W-:Y:S02]  /*28a0*/  IMAD.MOV R8, RZ, RZ, -R8 ;  /* 0x000000ffff087224 */ /* 0x000fe400078e0a08 */
[----:B------:R-:W-:Y:S02]  /*28b0*/  IMAD.MOV R6, RZ, RZ, -R6 ;  /* 0x000000ffff067224 */ /* 0x000fe400078e0a06 */
[----:B------:R-:W-:Y:S01]  /*28c0*/  @!P3 IMAD.IADD R7, R7, 0x1, -R0 ;  /* 0x000000010707b824 */ /* 0x000fe200078e0a00 */
[C---:B------:R-:W-:Y:S01]  /*28d0*/  ISETP.GT.U32.AND P3, PT, R0.reuse, R11, PT ;  /* 0x0000000b0000720c */ /* 0x040fe20003f64070 */
[----:B------:R-:W-:-:S02]  /*28e0*/  IMAD R13, R0, R8, R13 ;  /* 0x00000008000d7224 */ /* 0x000fc400078e020d */
[C---:B------:R-:W-:Y:S02]  /*28f0*/  IMAD R15, R0.reuse, R6, R15 ;  /* 0x00000006000f7224 */ /* 0x040fe400078e020f */
[----:B------:R-:W-:Y:S02]  /*2900*/  @!P6 IMAD.MOV R7, RZ, RZ, -R7 ;  /* 0x000000ffff07e224 */ /* 0x000fe400078e0a07 */
[--C-:B------:R-:W-:Y:S01]  /*2910*/  @!P1 IMAD.IADD R9, R9, 0x1, -R0.reuse ;  /* 0x0000000109099824 */ /* 0x100fe200078e0a00 */
[----:B------:R-:W-:Y:S01]  /*2920*/  ISETP.GT.U32.AND P1, PT, R0, R13, PT ;  /* 0x0000000d0000720c */ /* 0x000fe20003f24070 */
[----:B------:R-:W-:Y:S01]  /*2930*/  IMAD.HI.U32 R6, R2, R17, RZ ;  /* 0x0000001102067227 */ /* 0x000fe200078e00ff */
[----:B------:R-:W-:Y:S02]  /*2940*/  ISETP.GT.U32.AND P6, PT, R0, R15, PT ;  /* 0x0000000f0000720c */ /* 0x000fe40003fc4070 */
[----:B------:R-:W-:Y:S01]  /*2950*/  @!P5 IADD3 R9, -R9, RZ, RZ ;  /* 0x000000ff0909d210 */ /* 0x000fe20007ffe1ff */
[----:B------:R-:W-:-:S02]  /*2960*/  @!P3 IMAD.IADD R11, R11, 0x1, -R0 ;  /* 0x000000010b0bb824 */ /* 0x000fc400078e0a00 */
[----:B------:R-:W-:Y:S02]  /*2970*/  IMAD.MOV R6, RZ, RZ, -R6 ;  /* 0x000000ffff067224 */ /* 0x000fe400078e0a06 */
[----:B------:R-:W-:Y:S01]  /*2980*/  IMAD.HI.U32 R8, R2, R19, RZ ;  /* 0x0000001302087227 */ /* 0x000fe200078e00ff */
[----:B------:R-:W-:-:S03]  /*2990*/  ISETP.GT.U32.AND P3, PT, R0, R11, PT ;  /* 0x0000000b0000720c */ /* 0x000fc60003f64070 */
[--C-:B------:R-:W-:Y:S01]  /*29a0*/  @!P1 IMAD.IADD R13, R13, 0x1, -R0.reuse ;  /* 0x000000010d0d9824 */ /* 0x100fe200078e0a00 */
[----:B------:R-:W-:Y:S01]  /*29b0*/  IADD3 R8, -R8, RZ, RZ ;  /* 0x000000ff08087210 */ /* 0x000fe20007ffe1ff */
[----:B------:R-:W-:Y:S02]  /*29c0*/  @!P6 IMAD.IADD R15, R15, 0x1, -R0 ;  /* 0x000000010f0fe824 */ /* 0x000fe400078e0a00 */
[C---:B------:R-:W-:Y:S01]  /*29d0*/  IMAD R17, R0.reuse, R6, R17 ;  /* 0x0000000600117224 */ /* 0x040fe200078e0211 */
[----:B------:R-:W-:Y:S01]  /*29e0*/  ISETP.GT.U32.AND P6, PT, R0, R13, PT ;  /* 0x0000000d0000720c */ /* 0x000fe20003fc4070 */
[----:B------:R-:W-:-:S03]  /*29f0*/  IMAD.HI.U32 R6, R2, R21, RZ ;  /* 0x0000001502067227 */ /* 0x000fc600078e00ff */
[----:B------:R-:W-:Y:S01]  /*2a00*/  ISETP.GT.U32.AND P5, PT, R0, R17, PT ;  /* 0x000000110000720c */ /* 0x000fe20003fa4070 */
[----:B------:R-:W-:Y:S01]  /*2a10*/  @!P3 IMAD.IADD R11, R11, 0x1, -R0 ;  /* 0x000000010b0bb824 */ /* 0x000fe200078e0a00 */
[----:B------:R-:W-:Y:S01]  /*2a20*/  ISETP.GE.AND P3, PT, R12, RZ, PT ;  /* 0x000000ff0c00720c */ /* 0x000fe20003f66270 */
[----:B------:R-:W-:Y:S01]  /*2a30*/  IMAD.MOV R6, RZ, RZ, -R6 ;  /* 0x000000ffff067224 */ /* 0x000fe200078e0a06 */
[----:B------:R-:W-:Y:S01]  /*2a40*/  LOP3.LUT R12, R5, 0x62, RZ, 0xfc, !PT ;  /* 0x00000062050c7812 */ /* 0x000fe200078efcff */
[----:B------:R-:W-:Y:S02]  /*2a50*/  @!P2 IMAD.MOV R11, RZ, RZ, -R11 ;  /* 0x000000ffff0ba224 */ /* 0x000fe400078e0a0b */
[C---:B------:R-:W-:Y:S01]  /*2a60*/  IMAD R21, R0.reuse, R6, R21 ;  /* 0x0000000600157224 */ /* 0x040fe200078e0215 */
[----:B------:R-:W-:Y:S01]  /*2a70*/  IABS R25, R12 ;  /* 0x0000000c00197213 */ /* 0x000fe20000000000 */
[----:B------:R-:W-:Y:S02]  /*2a80*/  @!P6 IMAD.IADD R13, R13, 0x1, -R0 ;  /* 0x000000010d0de824 */ /* 0x000fe400078e0a00 */
[C---:B------:R-:W-:Y:S01]  /*2a90*/  IMAD R19, R0.reuse, R8, R19 ;  /* 0x0000000800137224 */ /* 0x040fe200078e0213 */
[----:B------:R-:W-:Y:S01]  /*2aa0*/  ISETP.GT.U32.AND P6, PT, R0, R21, PT ;  /* 0x000000150000720c */ /* 0x000fe20003fc4070 */
[----:B------:R-:W-:-:S03]  /*2ab0*/  IMAD.HI.U32 R6, R2, R25, RZ ;  /* 0x0000001902067227 */ /* 0x000fc600078e00ff */
[C---:B------:R-:W-:Y:S01]  /*2ac0*/  ISETP.GT.U32.AND P1, PT, R0.reuse, R19, PT ;  /* 0x000000130000720c */ /* 0x040fe20003f24070 */
[----:B------:R-:W-:Y:S01]  /*2ad0*/  @!P5 IMAD.IADD R17, R17, 0x1, -R0 ;  /* 0x000000011111d824 */ /* 0x000fe200078e0a00 */
[----:B------:R-:W-:Y:S01]  /*2ae0*/  ISETP.GT.U32.AND P5, PT, R0, R15, PT ;  /* 0x0000000f0000720c */ /* 0x000fe20003fa4070 */
[----:B------:R-:W-:Y:S02]  /*2af0*/  IMAD.MOV R6, RZ, RZ, -R6 ;  /* 0x000000ffff067224 */ /* 0x000fe400078e0a06 */
[----:B------:R-:W-:Y:S01]  /*2b00*/  IMAD.HI.U32 R8, R2, R23, RZ ;  /* 0x0000001702087227 */ /* 0x000fe200078e00ff */
[----:B------:R-:W-:-:S03]  /*2b10*/  ISETP.GT.U32.AND P2, PT, R0, R17, PT ;  /* 0x000000110000720c */ /* 0x000fc60003f44070 */
[----:B------:R-:W-:Y:S01]  /*2b20*/  IMAD R25, R0, R6, R25 ;  /* 0x0000000600197224 */ /* 0x000fe200078e0219 */
[-C--:B------:R-:W-:Y:S01]  /*2b30*/  @!P6 IADD3 R21, R21, -R0.reuse, RZ ;  /* 0x800000001515e210 */ /* 0x080fe20007ffe0ff */
[----:B------:R-:W-:Y:S02]  /*2b40*/  IMAD.MOV R8, RZ, RZ, -R8 ;  /* 0x000000ffff087224 */ /* 0x000fe400078e0a08 */
[----:B------:R-:W-:Y:S01]  /*2b50*/  IMAD.HI.U32 R6, R2, R27, RZ ;  /* 0x0000001b02067227 */ /* 0x000fe200078e00ff */
[C---:B------:R-:W-:Y:S02]  /*2b60*/  ISETP.GT.U32.AND P6, PT, R0.reuse, R25, PT ;  /* 0x000000190000720c */ /* 0x040fe40003fc4070 */
[----:B------:R-:W-:Y:S01]  /*2b70*/  @!P1 IADD3 R19, R19, -R0, RZ ;  /* 0x8000000013139210 */ /* 0x000fe20007ffe0ff */
[----:B------:R-:W-:Y:S02]  /*2b80*/  IMAD R23, R0, R8, R23 ;  /* 0x0000000800177224 */ /* 0x000fe400078e0217 */
[--C-:B------:R-:W-:Y:S01]  /*2b90*/  @!P2 IMAD.IADD R17, R17, 0x1, -R0.reuse ;  /* 0x000000011111a824 */ /* 0x100fe200078e0a00 */
[----:B------:R-:W-:Y:S01]  /*2ba0*/  ISETP.GE.AND P2, PT, R14, RZ, PT ;  /* 0x000000ff0e00720c */ /* 0x000fe20003f46270 */
[----:B------:R-:W-:Y:S01]  /*2bb0*/  @!P5 IMAD.IADD R15, R15, 0x1, -R0 ;  /* 0x000000010f0fd824 */ /* 0x000fe200078e0a00 */
[----:B------:R-:W-:Y:S01]  /*2bc0*/  ISETP.GT.U32.AND P5, PT, R0, R23, PT ;  /* 0x000000170000720c */ /* 0x000fe20003fa4070 */
[----:B------:R-:W-:Y:S01]  /*2bd0*/  IMAD.HI.U32 R8, R2, R29, RZ ;  /* 0x0000001d02087227 */ /* 0x000fe200078e00ff */
[----:B------:R-:W-:-:S02]  /*2be0*/  LOP3.LUT R14, R5, 0x6a, RZ, 0xfc, !PT ;  /* 0x0000006a050e7812 */ /* 0x000fc400078efcff */
[C---:B------:R-:W-:Y:S01]  /*2bf0*/  ISETP.GT.U32.AND P1, PT, R0.reuse, R19, PT ;  /* 0x000000130000720c */ /* 0x040fe20003f24070 */
[----:B------:R-:W-:Y:S01]  /*2c00*/  @!P6 IMAD.IADD R25, R25, 0x1, -R0 ;  /* 0x000000011919e824 */ /* 0x000fe200078e0a00 */
[C---:B------:R-:W-:Y:S01]  /*2c10*/  ISETP.GT.U32.AND P6, PT, R0.reuse, R21, PT ;  /* 0x000000150000720c */ /* 0x040fe20003fc4070 */
[----:B------:R-:W-:Y:S01]  /*2c20*/  IMAD.MOV R6, RZ, RZ, -R6 ;  /* 0x000000ffff067224 */ /* 0x000fe200078e0a06 */
[----:B------:R-:W-:Y:S01]  /*2c30*/  IABS R33, R14 ;  /* 0x0000000e00217213 */ /* 0x000fe20000000000 */
[----:B------:R-:W-:Y:S01]  /*2c40*/  IMAD.MOV R8, RZ, RZ, -R8 ;  /* 0x000000ffff087224 */ /* 0x000fe200078e0a08 */
[----:B------:R-:W-:Y:S01]  /*2c50*/  @!P3 IADD3 R15, -R15, RZ, RZ ;  /* 0x000000ff0f0fb210 */ /* 0x000fe20007ffe1ff */
[C---:B------:R-:W-:Y:S01]  /*2c60*/  IMAD R27, R0.reuse, R6, R27 ;  /* 0x00000006001b7224 */ /* 0x040fe200078e021b */
[C---:B------:R-:W-:Y:S01]  /*2c70*/  ISETP.GT.U32.AND P3, PT, R0.reuse, R25, PT ;  /* 0x000000190000720c */ /* 0x040fe20003f64070 */
[C---:B------:R-:W-:Y:S02]  /*2c80*/  IMAD R29, R0.reuse, R8, R29 ;  /* 0x00000008001d7224 */ /* 0x040fe400078e021d */
[----:B------:R-:W-:Y:S01]  /*2c90*/  @!P2 IMAD.MOV R17, RZ, RZ, -R17 ;  /* 0x000000ffff11a224 */ /* 0x000fe200078e0a11 */
[----:B------:R-:W-:Y:S01]  /*2ca0*/  ISETP.GT.U32.AND P2, PT, R0, R27, PT ;  /* 0x0000001b0000720c */ /* 0x000fe20003f44070 */
[--C-:B------:R-:W-:Y:S01]  /*2cb0*/  @!P5 IMAD.IADD R23, R23, 0x1, -R0.reuse ;  /* 0x000000011717d824 */ /* 0x100fe200078e0a00 */
[----:B------:R-:W-:Y:S01]  /*2cc0*/  ISETP.GE.AND P5, PT, R10, RZ, PT ;  /* 0x000000ff0a00720c */ /* 0x000fe20003fa6270 */
[--C-:B------:R-:W-:Y:S01]  /*2cd0*/  @!P6 IMAD.IADD R21, R21, 0x1, -R0.reuse ;  /* 0x000000011515e824 */ /* 0x100fe200078e0a00 */
[C---:B------:R-:W-:Y:S01]  /*2ce0*/  ISETP.GT.U32.AND P6, PT, R0.reuse, R29, PT ;  /* 0x0000001d0000720c */ /* 0x040fe20003fc4070 */
[----:B------:R-:W-:Y:S01]  /*2cf0*/  @!P4 IMAD.MOV R13, RZ, RZ, -R13 ;  /* 0x000000ffff0dc224 */ /* 0x000fe200078e0a0d */
[----:B------:R-:W-:Y:S01]  /*2d00*/  LOP3.LUT R10, R5, 0x68, RZ, 0xfc, !PT ;  /* 0x00000068050a7812 */ /* 0x000fe200078efcff */
[----:B------:R-:W-:Y:S01]  /*2d10*/  @!P1 IMAD.IADD R19, R19, 0x1, -R0 ;  /* 0x0000000113139824 */ /* 0x000fe200078e0a00 */
[----:B------:R-:W-:-:S02]  /*2d20*/  ISETP.GT.U32.AND P4, PT, R0, R23, PT ;  /* 0x000000170000720c */ /* 0x000fc40003f84070 */
[----:B------:R-:W-:Y:S02]  /*2d30*/  IABS R31, R10 ;  /* 0x0000000a001f7213 */ /* 0x000fe40000000000 */
[----:B------:R-:W-:Y:S01]  /*2d40*/  ISETP.GE.AND P1, PT, R16, RZ, PT ;  /* 0x000000ff1000720c */ /* 0x000fe20003f26270 */
[--C-:B------:R-:W-:Y:S01]  /*2d50*/  @!P2 IMAD.IADD R27, R27, 0x1, -R0.reuse ;  /* 0x000000011b1ba824 */ /* 0x100fe200078e0a00 */
[----:B------:R-:W-:Y:S01]  /*2d60*/  LOP3.LUT R16, R5, 0x6e, RZ, 0xfc, !PT ;  /* 0x0000006e05107812 */ /* 0x000fe200078efcff */
[----:B------:R-:W-:Y:S01]  /*2d70*/  IMAD.HI.U32 R6, R2, R31, RZ ;  /* 0x0000001f02067227 */ /* 0x000fe200078e00ff */
[----:B------:R-:W-:Y:S02]  /*2d80*/  ISETP.GE.AND P2, PT, R22, RZ, PT ;  /* 0x000000ff1600720c */ /* 0x000fe40003f46270 */
[----:B------:R-:W-:Y:S01]  /*2d90*/  IABS R37, R16 ;  /* 0x0000001000257213 */ /* 0x000fe20000000000 */
[----:B------:R-:W-:Y:S01]  /*2da0*/  @!P6 IMAD.IADD R29, R29, 0x1, -R0 ;  /* 0x000000011d1de824 */ /* 0x000fe200078e0a00 */
[----:B------:R-:W-:Y:S01]  /*2db0*/  ISETP.GT.U32.AND P6, PT, R0, R27, PT ;  /* 0x0000001b0000720c */ /* 0x000fe20003fc4070 */
[----:B------:R-:W-:Y:S01]  /*2dc0*/  IMAD.MOV R8, RZ, RZ, -R6 ;  /* 0x000000ffff087224 */ /* 0x000fe200078e0a06 */
[----:B------:R-:W-:Y:S01]  /*2dd0*/  @!P3 IADD3 R25, R25, -R0, RZ ;  /* 0x800000001919b210 */ /* 0x000fe20007ffe0ff */
[----:B------:R-:W-:Y:S01]  /*2de0*/  IMAD.HI.U32 R6, R2, R33, RZ ;  /* 0x0000002102067227 */ /* 0x000fe200078e00ff */
[----:B------:R-:W-:-:S03]  /*2df0*/  ISETP.GE.AND P3, PT, R20, RZ, PT ;  /* 0x000000ff1400720c */ /* 0x000fc60003f66270 */
[C---:B------:R-:W-:Y:S02]  /*2e00*/  IMAD R31, R0.reuse, R8, R31 ;  /* 0x00000008001f7224 */ /* 0x040fe400078e021f */
[----:B------:R-:W-:Y:S02]  /*2e10*/  IMAD.MOV R6, RZ, RZ, -R6 ;  /* 0x000000ffff067224 */ /* 0x000fe400078e0a06 */
[----:B------:R-:W-:Y:S01]  /*2e20*/  @!P5 IMAD.MOV R21, RZ, RZ, -R21 ;  /* 0x000000ffff15d224 */ /* 0x000fe200078e0a15 */
[C---:B------:R-:W-:Y:S01]  /*2e30*/  ISETP.GT.U32.AND P5, PT, R0.reuse, R31, PT ;  /* 0x0000001f0000720c */ /* 0x040fe20003fa4070 */
[C---:B------:R-:W-:Y:S02]  /*2e40*/  IMAD R33, R0.reuse, R6, R33 ;  /* 0x0000000600217224 */ /* 0x040fe400078e0221 */
[--C-:B------:R-:W-:Y:S02]  /*2e50*/  @!P6 IMAD.IADD R27, R27, 0x1, -R0.reuse ;  /* 0x000000011b1be824 */ /* 0x100fe400078e0a00 */
[----:B------:R-:W-:Y:S01]  /*2e60*/  @!P4 IMAD.IADD R23, R23, 0x1, -R0 ;  /* 0x000000011717c824 */ /* 0x000fe200078e0a00 */
[----:B------:R-:W-:Y:S01]  /*2e70*/  ISETP.GT.U32.AND P6, PT, R0, R33, PT ;  /* 0x000000210000720c */ /* 0x000fe20003fc4070 */
[----:B------:R-:W-:Y:S01]  /*2e80*/  IMAD.HI.U32 R8, R2, R37, RZ ;  /* 0x0000002502087227 */ /* 0x000fe200078e00ff */
[----:B------:R-:W-:-:S02]  /*2e90*/  ISETP.GE.AND P4, PT, R12, RZ, PT ;  /* 0x000000ff0c00720c */ /* 0x000fc40003f86270 */
[----:B------:R-:W-:Y:S01]  /*2ea0*/  LOP3.LUT R12, R5, 0x6c, RZ, 0xfc, !PT ;  /* 0x0000006c050c7812 */ /* 0x000fe200078efcff */
[----:B------:R-:W-:Y:S01]  /*2eb0*/  @!P1 IMAD.MOV R19, RZ, RZ, -R19 ;  /* 0x000000ffff139224 */ /* 0x000fe200078e0a13 */
[----:B------:R-:W-:Y:S01]  /*2ec0*/  ISETP.GE.AND P1, PT, R18, RZ, PT ;  /* 0x000000ff1200720c */ /* 0x000fe20003f26270 */
[--C-:B------:R-:W-:Y:S01]  /*2ed0*/  @!P5 IMAD.IADD R31, R31, 0x1, -R0.reuse ;  /* 0x000000011f1fd824 */ /* 0x100fe200078e0a00 */
[----:B------:R-:W-:Y:S01]  /*2ee0*/  IABS R35, R12 ;  /* 0x0000000c00237213 */ /* 0x000fe20000000000 */
[----:B------:R-:W-:Y:S01]  /*2ef0*/  @!P3 IMAD.MOV R27, RZ, RZ, -R27 ;  /* 0x000000ffff1bb224 */ /* 0x000fe200078e0a1b */
[----:B------:R-:W-:Y:S02]  /*2f00*/  IADD3 R8, -R8, RZ, RZ ;  /* 0x000000ff08087210 */ /* 0x000fe40007ffe1ff */
[----:B------:R-:W-:Y:S01]  /*2f10*/  ISETP.GT.U32.AND P5, PT, R0, R31, PT ;  /* 0x0000001f0000720c */ /* 0x000fe20003fa4070 */
[----:B------:R-:W-:Y:S01]  /*2f20*/  @!P6 IMAD.IADD R33, R33, 0x1, -R0 ;  /* 0x000000012121e824 */ /* 0x000fe200078e0a00 */
[----:B------:R-:W-:Y:S01]  /*2f30*/  LOP3.LUT R18, R5, 0x76, RZ, 0xfc, !PT ;  /* 0x0000007605127812 */ /* 0x000fe200078efcff */
[----:B------:R-:W-:Y:S01]  /*2f40*/  IMAD.HI.U32 R6, R2, R35, RZ ;  /* 0x0000002302067227 */ /* 0x000fe200078e00ff */
[----:B------:R-:W-:-:S02]  /*2f50*/  @!P4 IADD3 R25, -R25, RZ, RZ ;  /* 0x000000ff1919c210 */ /* 0x000fc40007ffe1ff */
[----:B------:R-:W-:Y:S01]  /*2f60*/  ISETP.GT.U32.AND P6, PT, R0, R33, PT ;  /* 0x000000210000720c */ /* 0x000fe20003fc4070 */
[----:B------:R-:W-:Y:S01]  /*2f70*/  IMAD.MOV R6, RZ, RZ, -R6 ;  /* 0x000000ffff067224 */ /* 0x000fe200078e0a06 */
[----:B------:R-:W-:Y:S01]  /*2f80*/  ISETP.GE.AND P4, PT, R10, RZ, PT ;  /* 0x000000ff0a00720c */ /* 0x000fe20003f86270 */
[C---:B------:R-:W-:Y:S01]  /*2f90*/  IMAD R37, R0.reuse, R8, R37 ;  /* 0x0000000800257224 */ /* 0x040fe200078e0225 */
[----:B------:R-:W-:Y:S01]  /*2fa0*/  IABS R45, R18 ;  /* 0x00000012002d7213 */ /* 0x000fe20000000000 */
[----:B------:R-:W-:Y:S01]  /*2fb0*/  IMAD R35, R0, R6, R35 ;  /* 0x0000000600237224 */ /* 0x000fe200078e0223 */
[----:B------:R-:W-:Y:S01]  /*2fc0*/  LOP3.LUT R6, R5, 0x70, RZ, 0xfc, !PT ;  /* 0x0000007005067812 */ /* 0x000fe200078efcff */
[----:B------:R-:W-:Y:S01]  /*2fd0*/  @!P5 IMAD.IADD R31, R31, 0x1, -R0 ;  /* 0x000000011f1fd824 */ /* 0x000fe200078e0a00 */
[----:B------:R-:W-:Y:S01]  /*2fe0*/  ISETP.GE.AND P3, PT, R12, RZ, PT ;  /* 0x000000ff0c00720c */ /* 0x000fe20003f66270 */
[----:B------:R-:W-:Y:S01]  /*2ff0*/  @!P1 IMAD.MOV R23, RZ, RZ, -R23 ;  /* 0x000000ffff179224 */ /* 0x000fe200078e0a17 */
[----:B------:R-:W-:Y:S01]  /*3000*/  ISETP.GT.U32.AND P5, PT, R0, R35, PT ;  /* 0x000000230000720c */ /* 0x000fe20003fa4070 */
[----:B------:R-:W-:Y:S01]  /*3010*/  IMAD.HI.U32 R12, R2, R45, RZ ;  /* 0x0000002d020c7227 */ /* 0x000fe200078e00ff */
[----:B------:R-:W-:-:S02]  /*3020*/  ISETP.GT.U32.AND P1, PT, R0, R29, PT ;  /* 0x0000001d0000720c */ /* 0x000fc40003f24070 */
[----:B------:R-:W-:Y:S01]  /*3030*/  IABS R39, R6 ;  /* 0x0000000600277213 */ /* 0x000fe20000000000 */
[----:B------:R-:W-:Y:S01]  /*3040*/  @!P6 IMAD.IADD R33, R33, 0x1, -R0 ;  /* 0x000000012121e824 */ /* 0x000fe200078e0a00 */
[----:B------:R-:W-:Y:S01]  /*3050*/  ISETP.GT.U32.AND P6, PT, R0, R37, PT ;  /* 0x000000250000720c */ /* 0x000fe20003fc4070 */
[----:B------:R-:W-:Y:S02]  /*3060*/  @!P4 IMAD.MOV R31, RZ, RZ, -R31 ;  /* 0x000000ffff1fc224 */ /* 0x000fe400078e0a1f */
[----:B------:R-:W-:-:S04]  /*3070*/  IMAD.MOV R12, RZ, RZ, -R12 ;  /* 0x000000ffff0c7224 */ /* 0x000fc800078e0a0c */
[----:B------:R-:W-:Y:S01]  /*3080*/  @!P5 IMAD.IADD R35, R35, 0x1, -R0 ;  /* 0x000000012323d824 */ /* 0x000fe200078e0a00 */
[----:B------:R-:W-:Y:S01]  /*3090*/  ISETP.GE.AND P5, PT, R6, RZ, PT ;  /* 0x000000ff0600720c */ /* 0x000fe20003fa6270 */
[----:B------:R-:W-:-:S04]  /*30a0*/  IMAD.HI.U32 R6, R2, R39, RZ ;  /* 0x0000002702067227 */ /* 0x000fc800078e00ff */
[--C-:B------:R-:W-:Y:S01]  /*30b0*/  @!P6 IMAD.IADD R37, R37, 0x1, -R0.reuse ;  /* 0x000000012525e824 */ /* 0x100fe200078e0a00 */
[----:B------:R-:W-:Y:S01]  /*30c0*/  ISETP.GT.U32.AND P6, PT, R0, R35, PT ;  /* 0x000000230000720c */ /* 0x000fe20003fc4070 */
[----:B------:R-:W-:Y:S01]  /*30d0*/  @!P1 IMAD.IADD R29, R29, 0x1, -R0 ;  /* 0x000000011d1d9824 */ /* 0x000fe200078e0a00 */
[----:B------:R-:W-:Y:S01]  /*30e0*/  IADD3 R6, -R6, RZ, RZ ;  /* 0x000000ff06067210 */ /* 0x000fe20007ffe1ff */
[----:B------:R-:W-:Y:S01]  /*30f0*/  IMAD R45, R0, R12, R45 ;  /* 0x0000000c002d7224 */ /* 0x000fe200078e022d */
[----:B------:R-:W-:Y:S01]  /*3100*/  ISETP.GE.AND P1, PT, R14, RZ, PT ;  /* 0x000000ff0e00720c */ /* 0x000fe20003f26270 */
[----:B------:R-:W-:Y:S01]  /*3110*/  @!P2 IMAD.MOV R29, RZ, RZ, -R29 ;  /* 0x000000ffff1da224 */ /* 0x000fe200078e0a1d */
[----:B------:R-:W-:Y:S01]  /*3120*/  ISETP.GE.AND P2, PT, R16, RZ, PT ;  /* 0x000000ff1000720c */ /* 0x000fe20003f46270 */
[----:B------:R-:W-:Y:S01]  /*3130*/  IMAD R39, R0, R6, R39 ;  /* 0x0000000600277224 */ /* 0x000fe200078e0227 */
[C---:B------:R-:W-:Y:S02]  /*3140*/  LOP3.LUT R16, R5.reuse, 0x74, RZ, 0xfc, !PT ;  /* 0x0000007405107812 */ /* 0x040fe400078efcff */
[----:B------:R-:W-:-:S02]  /*3150*/  LOP3.LUT R14, R5, 0x72, RZ, 0xfc, !PT ;  /* 0x00000072050e7812 */ /* 0x000fc400078efcff */
[----:B------:R-:W-:Y:S01]  /*3160*/  IABS R43, R16 ;  /* 0x00000010002b7213 */ /* 0x000fe20000000000 */
[----:B------:R-:W-:Y:S01]  /*3170*/  @!P6 IMAD.IADD R35, R35, 0x1, -R0 ;  /* 0x000000012323e824 */ /* 0x000fe200078e0a00 */
[----:B------:R-:W-:Y:S02]  /*3180*/  ISETP.GT.U32.AND P6, PT, R0, R39, PT ;  /* 0x000000270000720c */ /* 0x000fe40003fc4070 */
[----:B------:R-:W-:Y:S01]  /*3190*/  IABS R41, R14 ;  /* 0x0000000e00297213 */ /* 0x000fe20000000000 */
[----:B------:R-:W-:Y:S01]  /*31a0*/  IMAD.HI.U32 R10, R2, R43, RZ ;  /* 0x0000002b020a7227 */ /* 0x000fe200078e00ff */
[----:B------:R-:W-:Y:S02]  /*31b0*/  ISETP.GT.U32.AND P4, PT, R0, R37, PT ;  /* 0x000000250000720c */ /* 0x000fe40003f84070 */
[----:B------:R-:W-:Y:S01]  /*31c0*/  LOP3.LUT R12, R5, 0x7a, RZ, 0xfc, !PT ;  /* 0x0000007a050c7812 */ /* 0x000fe200078efcff */
[----:B------:R-:W-:Y:S01]  /*31d0*/  IMAD.MOV R10, RZ, RZ, -R10 ;  /* 0x000000ffff0a7224 */ /* 0x000fe200078e0a0a */
[----:B------:R-:W-:Y:S01]  /*31e0*/  @!P1 IADD3 R33, -R33, RZ, RZ ;  /* 0x000000ff21219210 */ /* 0x000fe20007ffe1ff */
[----:B------:R-:W-:Y:S01]  /*31f0*/  IMAD.HI.U32 R8, R2, R41, RZ ;  /* 0x0000002902087227 */ /* 0x000fe200078e00ff */
[----:B------:R-:W-:-:S02]  /*3200*/  ISETP.GE.AND P1, PT, R14, RZ, PT ;  /* 0x000000ff0e00720c */ /* 0x000fc40003f26270 */
[----:B------:R-:W-:Y:S01]  /*3210*/  IABS R49, R12 ;  /* 0x0000000c00317213 */ /* 0x000fe20000000000 */
[C---:B------:R-:W-:Y:S01]  /*3220*/  IMAD R43, R0.reuse, R10, R43 ;  /* 0x0000000a002b7224 */ /* 0x040fe200078e022b */
[C---:B------:R-:W-:Y:S01]  /*3230*/  LOP3.LUT R10, R5.reuse, 0x78, RZ, 0xfc, !PT ;  /* 0x00000078050a7812 */ /* 0x040fe200078efcff */
[----:B------:R-:W-:Y:S01]  /*3240*/  IMAD.MOV R8, RZ, RZ, -R8 ;  /* 0x000000ffff087224 */ /* 0x000fe200078e0a08 */
[----:B------:R-:W-:Y:S01]  /*3250*/  LOP3.LUT R14, R5, 0x7c, RZ, 0xfc, !PT ;  /* 0x0000007c050e7812 */ /* 0x000fe200078efcff */
[--C-:B------:R-:W-:Y:S01]  /*3260*/  @!P6 IMAD.IADD R39, R39, 0x1, -R0.reuse ;  /* 0x000000012727e824 */ /* 0x100fe200078e0a00 */
[C---:B------:R-:W-:Y:S01]  /*3270*/  ISETP.GT.U32.AND P6, PT, R0.reuse, R43, PT ;  /* 0x0000002b0000720c */ /* 0x040fe20003fc4070 */
[----:B------:R-:W-:Y:S01]  /*3280*/  IMAD R41, R0, R8, R41 ;  /* 0x0000000800297224 */ /* 0x000fe200078e0229 */
[----:B------:R-:W-:Y:S01]  /*3290*/  IABS R47, R10 ;  /* 0x0000000a002f7213 */ /* 0x000fe20000000000 */
[----:B------:R-:W-:Y:S01]  /*32a0*/  @!P4 IMAD.IADD R37, R37, 0x1, -R0 ;  /* 0x000000012525c824 */ /* 0x000fe200078e0a00 */
[----:B------:R-:W-:Y:S01]  /*32b0*/  LOP3.LUT R8, R5, 0x7e, RZ, 0xfc, !PT ;  /* 0x0000007e05087812 */ /* 0x000fe200078efcff */
[----:B------:R-:W-:Y:S01]  /*32c0*/  IMAD.HI.U32 R6, R2, R49, RZ ;  /* 0x0000003102067227 */ /* 0x000fe200078e00ff */
[----:B------:R-:W-:-:S02]  /*32d0*/  ISETP.GT.U32.AND P4, PT, R0, R41, PT ;  /* 0x000000290000720c */ /* 0x000fc40003f84070 */
[----:B------:R-:W-:Y:S01]  /*32e0*/  IABS R51, R14 ;  /* 0x0000000e00337213 */ /* 0x000fe20000000000 */
[----:B------:R-:W-:Y:S01]  /*32f0*/  IMAD.HI.U32 R5, R2, R47, RZ ;  /* 0x0000002f02057227 */ /* 0x000fe200078e00ff */
[----:B------:R-:W-:-:S03]  /*3300*/  IABS R53, R8 ;  /* 0x0000000800357213 */ /* 0x000fc60000000000 */
[----:B------:R-:W-:Y:S01]  /*3310*/  @!P2 IMAD.MOV R37, RZ, RZ, -R37 ;  /* 0x000000ffff25a224 */ /* 0x000fe200078e0a25 */
[C---:B------:R-:W-:Y:S01]  /*3320*/  ISETP.GT.U32.AND P2, PT, R0.reuse, R45, PT ;  /* 0x0000002d0000720c */ /* 0x040fe20003f44070 */
[----:B------:R-:W-:Y:S01]  /*3330*/  @!P3 IMAD.MOV R35, RZ, RZ, -R35 ;  /* 0x000000ffff23b224 */ /* 0x000fe200078e0a23 */
[C---:B------:R-:W-:Y:S01]  /*3340*/  ISETP.GT.U32.AND P3, PT, R0.reuse, R39, PT ;  /* 0x000000270000720c */ /* 0x040fe20003f64070 */
[----:B------:R-:W-:Y:S01]  /*3350*/  @!P6 IMAD.IADD R43, R43, 0x1, -R0 ;  /* 0x000000012b2be824 */ /* 0x000fe200078e0a00 */
[----:B------:R-:W-:Y:S01]  /*3360*/  IADD3 R5, -R5, RZ, RZ ;  /* 0x000000ff05057210 */ /* 0x000fe20007ffe1ff */
[----:B------:R-:W-:Y:S02]  /*3370*/  IMAD.MOV R6, RZ, RZ, -R6 ;  /* 0x000000ffff067224 */ /* 0x000fe400078e0a06 */
[----:B------:R-:W-:Y:S01]  /*3380*/  @!P4 IMAD.IADD R41, R41, 0x1, -R0 ;  /* 0x000000012929c824 */ /* 0x000fe200078e0a00 */
[C---:B------:R-:W-:Y:S01]  /*3390*/  ISETP.GT.U32.AND P6, PT, R0.reuse, R43, PT ;  /* 0x0000002b0000720c */ /* 0x040fe20003fc4070 */
[----:B------:R-:W-:-:S02]  /*33a0*/  IMAD R5, R0, R5, R47 ;  /* 0x0000000500057224 */ /* 0x000fc400078e022f */
[C---:B------:R-:W-:Y:S01]  /*33b0*/  IMAD R47, R0.reuse, R6, R49 ;  /* 0x00000006002f7224 */ /* 0x040fe200078e0231 */
[----:B------:R-:W-:Y:S01]  /*33c0*/  ISETP.GT.U32.AND P4, PT, R0, R41, PT ;  /* 0x000000290000720c */ /* 0x000fe20003f84070 */
[----:B------:R-:W-:-:S04]  /*33d0*/  IMAD.HI.U32 R6, R2, R51, RZ ;  /* 0x0000003302067227 */ /* 0x000fc800078e00ff */
[----:B------:R-:W-:Y:S02]  /*33e0*/  @!P2 IMAD.IADD R45, R45, 0x1, -R0 ;  /* 0x000000012d2da824 */ /* 0x000fe400078e0a00 */
[----:B------:R-:W-:Y:S02]  /*33f0*/  IMAD.MOV R6, RZ, RZ, -R6 ;  /* 0x000000ffff067224 */ /* 0x000fe400078e0a06 */
[--C-:B------:R-:W-:Y:S01]  /*3400*/  @!P3 IMAD.IADD R39, R39, 0x1, -R0.reuse ;  /* 0x000000012727b824 */ /* 0x100fe200078e0a00 */
[C---:B------:R-:W-:Y:S01]  /*3410*/  ISETP.GT.U32.AND P3, PT, R0.reuse, R5, PT ;  /* 0x000000050000720c */ /* 0x040fe20003f64070 */
[C---:B------:R-:W-:Y:S01]  /*3420*/  IMAD R49, R0.reuse, R6, R51 ;  /* 0x0000000600317224 */ /* 0x040fe200078e0233 */
[----:B------:R-:W-:Y:S01]  /*3430*/  ISETP.GT.U32.AND P2, PT, R0, R45, PT ;  /* 0x0000002d0000720c */ /* 0x000fe20003f44070 */
[----:B------:R-:W-:Y:S01]  /*3440*/  IMAD.HI.U32 R2, R2, R53, RZ ;  /* 0x0000003502027227 */ /* 0x000fe200078e00ff */
[----:B------:R-:W-:Y:S02]  /*3450*/  @!P4 IADD3 R41, R41, -R0, RZ ;  /* 0x800000002929c210 */ /* 0x000fe40007ffe0ff */
[C---:B------:R-:W-:Y:S01]  /*3460*/  ISETP.GT.U32.AND P4, PT, R0.reuse, R47, PT ;  /* 0x0000002f0000720c */ /* 0x040fe20003f84070 */
[----:B------:R-:W-:Y:S01]  /*3470*/  @!P6 IMAD.IADD R43, R43, 0x1, -R0 ;  /* 0x000000012b2be824 */ /* 0x000fe200078e0a00 */
[----:B------:R-:W-:Y:S01]  /*3480*/  ISETP.GT.U32.AND P6, PT, R0, R49, PT ;  /* 0x000000310000720c */ /* 0x000fe20003fc4070 */
[----:B------:R-:W-:-:S02]  /*3490*/  IMAD.MOV R2, RZ, RZ, -R2 ;  /* 0x000000ffff027224 */ /* 0x000fc400078e0a02 */
[----:B------:R-:W-:Y:S01]  /*34a0*/  @!P5 IMAD.MOV R39, RZ, RZ, -R39 ;  /* 0x000000ffff27d224 */ /* 0x000fe200078e0a27 */
[----:B------:R-:W-:Y:S01]  /*34b0*/  ISETP.GE.AND P5, PT, R16, RZ, PT ;  /* 0x000000ff1000720c */ /* 0x000fe20003fa6270 */
[----:B------:R-:W-:Y:S01]  /*34c0*/  IMAD R51, R0, R2, R53 ;  /* 0x0000000200337224 */ /* 0x000fe200078e0235 */
[----:B------:R-:W-:Y:S01]  /*34d0*/  IADD3 R2, R24, -0x5, RZ ;  /* 0xfffffffb18027810 */ /* 0x000fe20007ffe0ff */
[--C-:B------:R-:W-:Y:S01]  /*34e0*/  @!P3 IMAD.IADD R5, R5, 0x1, -R0.reuse ;  /* 0x000000010505b824 */ /* 0x100fe200078e0a00 */
[----:B------:R-:W-:Y:S01]  /*34f0*/  ISETP.GE.AND P3, PT, R18, RZ, PT ;  /* 0x000000ff1200720c */ /* 0x000fe20003f66270 */
[--C-:B------:R-:W-:Y:S01]  /*3500*/  @!P2 IMAD.IADD R45, R45, 0x1, -R0.reuse ;  /* 0x000000012d2da824 */ /* 0x100fe200078e0a00 */
[C---:B------:R-:W-:Y:S01]  /*3510*/  ISETP.GT.U32.AND P2, PT, R0.reuse, R51, PT ;  /* 0x000000330000720c */ /* 0x040fe20003f44070 */
[----:B------:R-:W-:Y:S01]  /*3520*/  @!P1 IMAD.MOV R41, RZ, RZ, -R41 ;  /* 0x000000ffff299224 */ /* 0x000fe200078e0a29 */
[----:B------:R-:W-:Y:S01]  /*3530*/  @!P4 IADD3 R47, R47, -R0, RZ ;  /* 0x800000002f2fc210 */ /* 0x000fe20007ffe0ff */
[----:B------:R-:W-:Y:S01]  /*3540*/  @!P6 IMAD.IADD R49, R49, 0x1, -R0 ;  /* 0x000000013131e824 */ /* 0x000fe200078e0a00 */
[----:B------:R-:W-:Y:S01]  /*3550*/  ISETP.GT.U32.AND P4, PT, R0, R5, PT ;  /* 0x000000050000720c */ /* 0x000fe20003f84070 */
[----:B------:R-:W-:Y:S01]  /*3560*/  IMAD R53, R252, 0x25, RZ ;  /* 0x00000025fc357824 */ /* 0x000fe200078e02ff */
[C---:B------:R-:W-:Y:S01]  /*3570*/  ISETP.GT.U32.AND P1, PT, R0.reuse, R47, PT ;  /* 0x0000002f0000720c */ /* 0x040fe20003f24070 */
[----:B------:R-:W-:Y:S01]  /*3580*/  @!P5 IMAD.MOV R43, RZ, RZ, -R43 ;  /* 0x000000ffff2bd224 */ /* 0x000fe200078e0a2b */
[----:B------:R-:W-:-:S02]  /*3590*/  ISETP.GT.U32.AND P5, PT, R0, R49, PT ;  /* 0x000000310000720c */ /* 0x000fc40003fa4070 */
[----:B------:R-:W-:Y:S01]  /*35a0*/  ISETP.GE.U32.AND P6, PT, R2, 0x7fffffbc, PT ;  /* 0x7fffffbc0200780c */ /* 0x000fe20003fc6070 */
[----:B------:R-:W-:Y:S01]  /*35b0*/  @!P3 IMAD.MOV R45, RZ, RZ, -R45 ;  /* 0x000000ffff2db224 */ /* 0x000fe200078e0a2d */
[----:B------:R-:W-:Y:S01]  /*35c0*/  LEA R232, P3, R3, c[0x0][0x160], 0x2 ;  /* 0x0000580003e87a11 */ /* 0x000fe200078610ff */
[--C-:B------:R-:W-:Y:S01]  /*35d0*/  @!P2 IMAD.IADD R51, R51, 0x1, -R0.reuse ;  /* 0x000000013333a824 */ /* 0x100fe200078e0a00 */
[----:B------:R-:W-:Y:S02]  /*35e0*/  ISETP.GE.AND P2, PT, R14, RZ, PT ;  /* 0x000000ff0e00720c */ /* 0x000fe40003f46270 */
[----:B------:R-:W-:Y:S02]  /*35f0*/  LEA.HI.X.SX32 R233, R3, c[0x0][0x164], 0x2, P3 ;  /* 0x0000590003e97a11 */ /* 0x000fe400018f16ff */
[C---:B------:R-:W-:Y:S01]  /*3600*/  LEA R228, P3, R4.reuse, c[0x0][0x160], 0x2 ;  /* 0x0000580004e47a11 */ /* 0x040fe200078610ff */
[--C-:B------:R-:W-:Y:S01]  /*3610*/  @!P1 IMAD.IADD R47, R47, 0x1, -R0.reuse ;  /* 0x000000012f2f9824 */ /* 0x100fe200078e0a00 */
[----:B------:R-:W-:Y:S01]  /*3620*/  @!P4 IADD3 R5, R5, -R0, RZ ;  /* 0x800000000505c210 */ /* 0x000fe20007ffe0ff */
[----:B------:R-:W-:Y:S01]  /*3630*/  @!P5 IMAD.IADD R49, R49, 0x1, -R0 ;  /* 0x000000013131d824 */ /* 0x000fe200078e0a00 */
[----:B------:R-:W-:Y:S01]  /*3640*/  LEA.HI.X.SX32 R229, R4, c[0x0][0x164], 0x2, P3 ;  /* 0x0000590004e57a11 */ /* 0x000fe200018f16ff */
[----:B------:R1:W-:Y:S01]  /*3650*/  LDGSTS.E [R246], [R232.64], !P0 ;  /* 0x00000000e8f67fae */ /* 0x0003e2000c121844 */
[----:B------:R-:W-:Y:S01]  /*3660*/  ISETP.GT.U32.AND P3, PT, R0, R51, PT ;  /* 0x000000330000720c */ /* 0x000fe20003f64070 */
[C---:B------:R-:W-:Y:S01]  /*3670*/  IMAD.WIDE R226, R223.reuse, 0x4, R232 ;  /* 0x00000004dfe27825 */ /* 0x040fe200078e02e8 */
[----:B------:R-:W-:Y:S01]  /*3680*/  ISETP.GE.AND P4, PT, R10, RZ, PT ;  /* 0x000000ff0a00720c */ /* 0x000fe20003f86270 */
[----:B------:R1:W-:Y:S01]  /*3690*/  LDGSTS.E [R246+0x200], [R228.64], !P0 ;  /* 0x00200000e4f67fae */ /* 0x0003e2000c121844 */
[----:B------:R-:W-:Y:S01]  /*36a0*/  ISETP.GE.AND P1, PT, R12, RZ, PT ;  /* 0x000000ff0c00720c */ /* 0x000fe20003f26270 */
[----:B------:R-:W-:Y:S01]  /*36b0*/  IMAD.WIDE R222, R223, 0x4, R228 ;  /* 0x00000004dfde7825 */ /* 0x000fe200078e02e4 */
[----:B------:R-:W-:Y:S01]  /*36c0*/  @!P2 IADD3 R49, -R49, RZ, RZ ;  /* 0x000000ff3131a210 */ /* 0x000fe20007ffe1ff */
[----:B------:R1:W-:Y:S01]  /*36d0*/  LDGSTS.E [R246+0x1000], [R226.64], !P6 ;  /* 0x01000000e2f67fae */ /* 0x0003e2000f121844 */
[----:B------:R-:W-:Y:S01]  /*36e0*/  ISETP.GE.AND P2, PT, R8, RZ, PT ;  /* 0x000000ff0800720c */ /* 0x000fe20003f46270 */
[----:B------:R-:W-:Y:S01]  /*36f0*/  IMAD.WIDE R218, R215, 0x4, R232 ;  /* 0x00000004d7da7825 */ /* 0x000fe200078e02e8 */
[C---:B------:R-:W-:Y:S01]  /*3700*/  IADD3 R3, R24.reuse, -0x11, RZ ;  /* 0xffffffef18037810 */ /* 0x040fe20007ffe0ff */
[----:B------:R1:W-:Y:S01]  /*3710*/  LDGSTS.E [R246+0x1200], [R222.64], !P6 ;  /* 0x01200000def67fae */ /* 0x0003e2000f121844 */
[C---:B------:R-:W-:Y:S01]  /*3720*/  IADD3 R2, R24.reuse, -0x9, RZ ;  /* 0xfffffff718027810 */ /* 0x040fe20007ffe0ff */
[----:B------:R-:W-:Y:S01]  /*3730*/  @!P3 IMAD.IADD R51, R51, 0x1, -R0 ;  /* 0x000000013333b824 */ /* 0x000fe200078e0a00 */
[----:B------:R-:W-:Y:S01]  /*3740*/  IADD3 R0, R24, -0x15, RZ ;  /* 0xffffffeb18007810 */ /* 0x000fe20007ffe0ff */
[----:B------:R-:W-:Y:S01]  /*3750*/  @!P4 IMAD.MOV R5, RZ, RZ, -R5 ;  /* 0x000000ffff05c224 */ /* 0x000fe200078e0a05 */
[----:B------:R-:W-:Y:S01]  /*3760*/  ISETP.NE.AND P3, PT, RZ, c[0x0][0x17c], PT ;  /* 0x00005f00ff007a0c */ /* 0x000fe20003f65270 */
[----:B------:R-:W-:Y:S01]  /*3770*/  @!P1 IMAD.MOV R47, RZ, RZ, -R47 ;  /* 0x000000ffff2f9224 */ /* 0x000fe200078e0a2f */
[----:B------:R-:W-:Y:S01]  /*3780*/  ISETP.GE.U32.AND P0, PT, R0, 0x7fffffac, PT ;  /* 0x7fffffac0000780c */ /* 0x000fe20003f06070 */
[----:B------:R-:W-:Y:S01]  /*3790*/  IMAD.WIDE R214, R215, 0x4, R228 ;  /* 0x00000004d7d67825 */ /* 0x000fe200078e02e4 */
[----:B------:R-:W-:-:S02]  /*37a0*/  LOP3.LUT R0, RZ, c[0x0][0x17c], RZ, 0x33, !PT ;  /* 0x00005f00ff007a12 */ /* 0x000fc400078e33ff */
[----:B------:R-:W-:Y:S01]  /*37b0*/  ISETP.GE.U32.AND P1, PT, R3, 0x7fffffb0, PT ;  /* 0x7fffffb00300780c */ /* 0x000fe20003f26070 */
[----:B------:R-:W-:Y:S01]  /*37c0*/  @!P2 IMAD.MOV R51, RZ, RZ, -R51 ;  /* 0x000000ffff33a224 */ /* 0x000fe200078e0a33 */
[C---:B------:R-:W-:Y:S01]  /*37d0*/  SEL R197, R0.reuse, R197, !P3 ;  /* 0x000000c500c57207 */ /* 0x040fe20005800000 */
[C---:B------:R-:W-:Y:S01]  /*37e0*/  IMAD.WIDE R210, R207.reuse, 0x4, R232 ;  /* 0x00000004cfd27825 */ /* 0x040fe200078e02e8 */
[C---:B------:R-:W-:Y:S02]  /*37f0*/  SEL R177, R0.reuse, R177, !P3 ;  /* 0x000000b100b17207 */ /* 0x040fe40005800000 */
[C---:B------:R-:W-:Y:S01]  /*3800*/  SEL R241, R0.reuse, R241, !P3 ;  /* 0x000000f100f17207 */ /* 0x040fe20005800000 */
[----:B------:R-:W-:Y:S01]  /*3810*/  IMAD.WIDE R206, R207, 0x4, R228 ;  /* 0x00000004cfce7825 */ /* 0x000fe200078e02e4 */
[C---:B------:R-:W-:Y:S02]  /*3820*/  SEL R238, R0.reuse, R238, !P3 ;  /* 0x000000ee00ee7207 */ /* 0x040fe40005800000 */
[C---:B------:R-:W-:Y:S01]  /*3830*/  SEL R157, R0.reuse, R157, !P3 ;  /* 0x0000009d009d7207 */ /* 0x040fe20005800000 */
[----:B------:R-:W-:Y:S01]  /*3840*/  IMAD.WIDE R202, R199, 0x4, R232 ;  /* 0x00000004c7ca7825 */ /* 0x000fe200078e02e8 */
[----:B------:R-:W-:-:S02]  /*3850*/  SEL R237, R0, R237, !P3 ;  /* 0x000000ed00ed7207 */ /* 0x000fc40005800000 */
[C---:B------:R-:W-:Y:S01]  /*3860*/  SEL R244, R0.reuse, R244, !P3 ;  /* 0x000000f400f47207 */ /* 0x040fe20005800000 */
[----:B------:R-:W-:Y:S01]  /*3870*/  IMAD.WIDE R198, R199, 0x4, R228 ;  /* 0x00000004c7c67825 */ /* 0x000fe200078e02e4 */
[C---:B------:R-:W-:Y:S02]  /*3880*/  SEL R239, R0.reuse, R239, !P3 ;  /* 0x000000ef00ef7207 */ /* 0x040fe40005800000 */
[C---:B------:R-:W-:Y:S01]  /*3890*/  SEL R160, R0.reuse, R160, !P3 ;  /* 0x000000a000a07207 */ /* 0x040fe20005800000 */
[C---:B------:R-:W-:Y:S01]  /*38a0*/  IMAD.WIDE R194, R191.reuse, 0x4, R232 ;  /* 0x00000004bfc27825 */ /* 0x040fe200078e02e8 */
[C---:B------:R-:W-:Y:S02]  /*38b0*/  SEL R144, R0.reuse, R144, !P3 ;  /* 0x0000009000907207 */ /* 0x040fe40005800000 */
[C---:B------:R-:W-:Y:S01]  /*38c0*/  SEL R193, R0.reuse, R193, !P3 ;  /* 0x000000c100c17207 */ /* 0x040fe20005800000 */
[----:B------:R-:W-:Y:S01]  /*38d0*/  IMAD.WIDE R190, R191, 0x4, R228 ;  /* 0x00000004bfbe7825 */ /* 0x000fe200078e02e4 */
[----:B------:R-:W-:-:S02]  /*38e0*/  SEL R242, R0, R242, !P3 ;  /* 0x000000f200f27207 */ /* 0x000fc40005800000 */
        /* <DEDUP_REMOVED lines=60> */
[----:B------:R-:W-:Y:S01]  /*3cb0*/  SEL R224, R0, R31, !P3 ;  /* 0x0000001f00e07207 */ /* 0x000fe20005800000 */
[----:B------:R-:W-:Y:S01]  /*3cc0*/  IMAD.WIDE R112, R252, 0x4, R232 ;  /* 0x00000004fc707825 */ /* 0x000fe200078e02e8 */
[----:B------:R-:W-:-:S02]  /*3cd0*/  SEL R196, R0, R33, !P3 ;  /* 0x0000002100c47207 */ /* 0x000fc40005800000 */
[----:B------:R-:W-:Y:S01]  /*3ce0*/  SEL R152, R0, R35, !P3 ;  /* 0x0000002300987207 */ /* 0x000fe20005800000 */
        /* <DEDUP_REMOVED lines=11> */
[----:B------:R-:W-:Y:S01]  /*3da0*/  SEL R3, R0, R49, !P3 ;  /* 0x0000003100037207 */ /* 0x000fe20005800000 */
[----:B------:R-:W-:Y:S01]  /*3db0*/  IMAD.WIDE R92, R93, 0x4, R228 ;  /* 0x000000045d5c7825 */ /* 0x000fe200078e02e4 */
[----:B------:R-:W-:Y:S02]  /*3dc0*/  ISETP.GE.U32.AND P5, PT, R2, 0x7fffffb8, PT ;  /* 0x7fffffb80200780c */ /* 0x000fe40003fa6070 */
[----:B------:R-:W-:Y:S01]  /*3dd0*/  SEL R0, R0, R51, !P3 ;  /* 0x0000003300007207 */ /* 0x000fe20005800000 */
[----:B------:R-:W-:Y:S01]  /*3de0*/  IMAD.WIDE R88, R85, 0x4, R232 ;  /* 0x0000000455587825 */ /* 0x000fe200078e02e8 */
[----:B------:R-:W-:-:S02]  /*3df0*/  IADD3 R2, R24, -0xd, RZ ;  /* 0xfffffff318027810 */ /* 0x000fc40007ffe0ff */
[----:B------:R-:W-:Y:S01]  /*3e00*/  LOP3.LUT R4, R246, 0x20, RZ, 0x3c, !PT ;  /* 0x00000020f6047812 */ /* 0x000fe200078e3cff */
[----:B------:R2:W-:Y:S01]  /*3e10*/  STL [R1+0xb0], R0 ;  /* 0x0000b00001007387 */ /* 0x0005e20000100800 */
[----:B------:R-:W-:Y:S01]  /*3e20*/  ISETP.GE.U32.AND P4, PT, R2, 0x7fffffb4, PT ;  /* 0x7fffffb40200780c */ /* 0x000fe20003f86070 */
[----:B------:R-:W-:Y:S01]  /*3e30*/  IMAD.WIDE R84, R85, 0x4, R228 ;  /* 0x0000000455547825 */ /* 0x000fe200078e02e4 */
[----:B------:R-:W-:Y:S01]  /*3e40*/  IADD3 R2, R24, -0x19, RZ ;  /* 0xffffffe718027810 */ /* 0x000fe20007ffe0ff */
[----:B------:R-:W-:Y:S02]  /*3e50*/  STL.64 [R1+0x9f0], R226 ;  /* 0x0009f0e201007387 */ /* 0x000fe40000100a00 */
[C---:B------:R-:W-:Y:S01]  /*3e60*/  IMAD.WIDE R80, R77.reuse, 0x4, R232 ;  /* 0x000000044d507825 */ /* 0x040fe200078e02e8 */
[----:B------:R-:W-:Y:S01]  /*3e70*/  ISETP.GE.U32.AND P2, PT, R2, 0x7fffffa8, PT ;  /* 0x7fffffa80200780c */ /* 0x000fe20003f46070 */
[----:B------:R1:W-:Y:S01]  /*3e80*/  LDGSTS.E [R246+0x2000], [R218.64], !P5 ;  /* 0x02000000daf67fae */ /* 0x0003e2000e921844 */
[C---:B------:R-:W-:Y:S01]  /*3e90*/  IADD3 R2, R24.reuse, -0x1d, RZ ;  /* 0xffffffe318027810 */ /* 0x040fe20007ffe0ff */
[----:B------:R-:W-:Y:S01]  /*3ea0*/  IMAD.WIDE R76, R77, 0x4, R228 ;  /* 0x000000044d4c7825 */ /* 0x000fe200078e02e4 */
[----:B--2---:R-:W-:Y:S01]  /*3eb0*/  IADD3 R0, R24, -0x21, RZ ;  /* 0xffffffdf18007810 */ /* 0x004fe20007ffe0ff */
[----:B------:R2:W-:Y:S01]  /*3ec0*/  LDGSTS.E [R246+0x2200], [R214.64], !P5 ;  /* 0x02200000d6f67fae */ /* 0x0005e2000e921844 */
[----:B------:R-:W-:Y:S01]  /*3ed0*/  ISETP.GE.U32.AND P3, PT, R2, 0x7fffffa4, PT ;  /* 0x7fffffa40200780c */ /* 0x000fe20003f66070 */
[C---:B------:R-:W-:Y:S01]  /*3ee0*/  IMAD.WIDE R72, R69.reuse, 0x4, R232 ;  /* 0x0000000445487825 */ /* 0x040fe200078e02e8 */
[----:B------:R-:W-:Y:S01]  /*3ef0*/  ISETP.GE.U32.AND P6, PT, R0, 0x7fffffa0, PT ;  /* 0x7fffffa00000780c */ /* 0x000fe20003fc6070 */
[----:B------:R3:W-:Y:S01]  /*3f00*/  LDGSTS.E [R246+0x3000], [R210.64], !P4 ;  /* 0x03000000d2f67fae */ /* 0x0007e2000e121844 */
[C---:B------:R-:W-:Y:S01]  /*3f10*/  IADD3 R0, R24.reuse, -0x25, RZ ;  /* 0xffffffdb18007810 */ /* 0x040fe20007ffe0ff */
[----:B------:R-:W-:Y:S01]  /*3f20*/  IMAD.WIDE R68, R69, 0x4, R228 ;  /* 0x0000000445447825 */ /* 0x000fe200078e02e4 */
[----:B------:R-:W-:Y:S01]  /*3f30*/  IADD3 R2, R24, -0x1a, RZ ;  /* 0xffffffe618027810 */ /* 0x000fe20007ffe0ff */
[----:B------:R4:W-:Y:S01]  /*3f40*/  LDGSTS.E [R246+0x3200], [R206.64], !P4 ;  /* 0x03200000cef67fae */ /* 0x0009e2000e121844 */
[----:B------:R-:W-:Y:S01]  /*3f50*/  ISETP.GE.U32.AND P5, PT, R0, 0x7fffff9c, PT ;  /* 0x7fffff9c0000780c */ /* 0x000fe20003fa6070 */
[C---:B------:R-:W-:Y:S01]  /*3f60*/  IMAD.WIDE R66, R65.reuse, 0x4, R232 ;  /* 0x0000000441427825 */ /* 0x040fe200078e02e8 */
[----:B------:R-:W-:Y:S01]  /*3f70*/  IADD3 R0, R24, -0x29, RZ ;  /* 0xffffffd718007810 */ /* 0x000fe20007ffe0ff */
[----:B------:R5:W-:Y:S02]  /*3f80*/  LDGSTS.E [R246+0x4000], [R202.64], !P1 ;  /* 0x04000000caf67fae */ /* 0x000be4000c921844 */
[----:B------:R-:W-:Y:S01]  /*3f90*/  IMAD.WIDE R64, R65, 0x4, R228 ;  /* 0x0000000441407825 */ /* 0x000fe200078e02e4 */
[----:B------:R-:W-:Y:S01]  /*3fa0*/  ISETP.GE.U32.AND P4, PT, R0, 0x7fffff98, PT ;  /* 0x7fffff980000780c */ /* 0x000fe20003f86070 */
[----:B------:R1:W-:Y:S01]  /*3fb0*/  LDGSTS.E [R246+0x4200], [R198.64], !P1 ;  /* 0x04200000c6f67fae */ /* 0x0003e2000c921844 */
[----:B------:R-:W-:Y:S01]  /*3fc0*/  IADD3 R0, R24, -0x2d, RZ ;  /* 0xffffffd318007810 */ /* 0x000fe20007ffe0ff */
[----:B------:R-:W-:-:S02]  /*3fd0*/  IMAD.WIDE R62, R61, 0x4, R232 ;  /* 0x000000043d3e7825 */ /* 0x000fc400078e02e8 */
[----:B------:R1:W-:Y:S01]  /*3fe0*/  LDGSTS.E [R246+0x5000], [R194.64], !P0 ;  /* 0x05000000c2f67fae */ /* 0x0003e2000c121844 */
[----:B------:R-:W-:Y:S01]  /*3ff0*/  ISETP.GE.U32.AND P1, PT, R0, 0x7fffff94, PT ;  /* 0x7fffff940000780c */ /* 0x000fe20003f26070 */
[----:B------:R-:W-:Y:S01]  /*4000*/  IMAD.WIDE R60, R61, 0x4, R228 ;  /* 0x000000043d3c7825 */ /* 0x000fe200078e02e4 */
[----:B------:R-:W-:Y:S01]  /*4010*/  IADD3 R0, R24, -0x31, RZ ;  /* 0xffffffcf18007810 */ /* 0x000fe20007ffe0ff */
[----:B------:R1:W-:Y:S02]  /*4020*/  LDGSTS.E [R246+0x5200], [R190.64], !P0 ;  /* 0x05200000bef67fae */ /* 0x0003e4000c121844 */
[C---:B------:R-:W-:Y:S01]  /*4030*/  IMAD.WIDE R58, R57.reuse, 0x4, R232 ;  /* 0x00000004393a7825 */ /* 0x040fe200078e02e8 */
[----:B------:R-:W-:Y:S01]  /*4040*/  ISETP.GE.U32.AND P0, PT, R0, 0x7fffff90, PT ;  /* 0x7fffff900000780c */ /* 0x000fe20003f06070 */
[----:B------:R1:W-:Y:S01]  /*4050*/  LDGSTS.E [R246+0x6000], [R186.64], !P2 ;  /* 0x06000000baf67fae */ /* 0x0003e2000d121844 */
[----:B------:R-:W-:Y:S01]  /*4060*/  IADD3 R0, R24, -0x35, RZ ;  /* 0xffffffcb18007810 */ /* 0x000fe20007ffe0ff */
[----:B------:R-:W-:-:S02]  /*4070*/  IMAD.WIDE R56, R57, 0x4, R228 ;  /* 0x0000000439387825 */ /* 0x000fc400078e02e4 */
[----:B------:R1:W-:Y:S01]  /*4080*/  LDGSTS.E [R246+0x6200], [R182.64], !P2 ;  /* 0x06200000b6f67fae */ /* 0x0003e2000d121844 */
[----:B------:R-:W-:Y:S01]  /*4090*/  ISETP.GE.U32.AND P2, PT, R0, 0x7fffff8c, PT ;  /* 0x7fffff8c0000780c */ /* 0x000fe20003f46070 */
[C---:B------:R-:W-:Y:S01]  /*40a0*/  IMAD.WIDE R54, R53.reuse, 0x4, R232 ;  /* 0x0000000435367825 */ /* 0x040fe200078e02e8 */
[----:B------:R-:W-:Y:S01]  /*40b0*/  IADD3 R0, R24, -0x39, RZ ;  /* 0xffffffc718007810 */ /* 0x000fe20007ffe0ff */
[----:B------:R1:W-:Y:S02]  /*40c0*/  LDGSTS.E [R246+0x7000], [R178.64], !P3 ;  /* 0x07000000b2f67fae */ /* 0x0003e4000d921844 */
[----:B------:R-:W-:Y:S02]  /*40d0*/  IMAD.WIDE R52, R53, 0x4, R228 ;  /* 0x0000000435347825 */ /* 0x000fe400078e02e4 */
[----:B------:R1:W-:Y:S01]  /*40e0*/  LDGSTS.E [R246+0x7200], [R174.64], !P3 ;  /* 0x07200000aef67fae */ /* 0x0003e2000d921844 */
[----:B------:R-:W-:Y:S01]  /*40f0*/  ISETP.GE.U32.AND P3, PT, R0, 0x7fffff88, PT ;  /* 0x7fffff880000780c */ /* 0x000fe20003f66070 */
[----:B------:R-:W-:Y:S01]  /*4100*/  IMAD R49, R252, 0x29, RZ ;  /* 0x00000029fc317824 */ /* 0x000fe200078e02ff */
[----:B------:R-:W-:Y:S01]  /*4110*/  IADD3 R0, R24, -0x3d, RZ ;  /* 0xffffffc318007810 */ /* 0x000fe20007ffe0ff */
[----:B------:R1:W-:Y:S01]  /*4120*/  LDGSTS.E [R246+0x8000], [R170.64], !P6 ;  /* 0x08000000aaf67fae */ /* 0x0003e2000f121844 */
[----:B------:R-:W-:-:S02]  /*4130*/  IMAD R45, R252, 0x2d, RZ ;  /* 0x0000002dfc2d7824 */ /* 0x000fc400078e02ff */
[C---:B------:R-:W-:Y:S01]  /*4140*/  IMAD.WIDE R50, R49.reuse, 0x4, R232 ;  /* 0x0000000431327825 */ /* 0x040fe200078e02e8 */
[----:B------:R1:W-:Y:S01]  /*4150*/  LDGSTS.E [R246+0x8200], [R166.64], !P6 ;  /* 0x08200000a6f67fae */ /* 0x0003e2000f121844 */
[----:B------:R-:W-:Y:S02]  /*4160*/  ISETP.GE.U32.AND P6, PT, R0, 0x7fffff84, PT ;  /* 0x7fffff840000780c */ /* 0x000fe40003fc6070 */
[----:B------:R-:W-:Y:S01]  /*4170*/  IADD3 R0, R24, -0x2, RZ ;  /* 0xfffffffe18007810 */ /* 0x000fe20007ffe0ff */
[----:B------:R-:W-:Y:S01]  /*4180*/  STL.64 [R1+0x9e8], R222 ;  /* 0x0009e8de01007387 */ /* 0x000fe20000100a00 */
[----:B------:R-:W-:-:S03]  /*4190*/  IMAD.WIDE R48, R49, 0x4, R228 ;  /* 0x0000000431307825 */ /* 0x000fc600078e02e4 */
[----:B------:R-:W-:Y:S01]  /*41a0*/  STL.64 [R1+0x9e0], R218 ;  /* 0x0009e0da01007387 */ /* 0x000fe20000100a00 */
[----:B------:R-:W-:-:S03]  /*41b0*/  IMAD.WIDE R46, R45, 0x4, R232 ;  /* 0x000000042d2e7825 */ /* 0x000fc600078e02e8 */
[----:B------:R-:W-:Y:S01]  /*41c0*/  STL.64 [R1+0x9d8], R214 ;  /* 0x0009d8d601007387 */ /* 0x000fe20000100a00 */
[----:B------:R-:W-:-:S03]  /*41d0*/  IMAD.WIDE R44, R45, 0x4, R228 ;  /* 0x000000042d2c7825 */ /* 0x000fc600078e02e4 */
[----:B------:R1:W-:Y:S01]  /*41e0*/  LDGSTS.E [R246+0x9000], [R162.64], !P5 ;  /* 0x09000000a2f67fae */ /* 0x0003e2000e921844 */
[C---:B------:R-:W-:Y:S02]  /*41f0*/  IMAD R41, R252.reuse, 0x31, RZ ;  /* 0x00000031fc297824 */ /* 0x040fe400078e02ff */
[----:B------:R-:W-:Y:S01]  /*4200*/  IMAD R37, R252, 0x35, RZ ;  /* 0x00000035fc257824 */ /* 0x000fe200078e02ff */
[----:B------:R-:W-:Y:S01]  /*4210*/  STL.64 [R1+0x9c8], R210 ;  /* 0x0009c8d201007387 */ /* 0x000fe20000100a00 */
[----:B------:R-:W-:-:S03]  /*4220*/  IMAD.WIDE R42, R41, 0x4, R232 ;  /* 0x00000004292a7825 */ /* 0x000fc600078e02e8 */
[----:B------:R1:W-:Y:S01]  /*4230*/  LDGSTS.E [R246+0x9200], [R158.64], !P5 ;  /* 0x092000009ef67fae */ /* 0x0003e2000e921844 */
[----:B------:R-:W-:Y:S01]  /*4240*/  ISETP.GE.U32.AND P5, PT, R0, 0x7fffffbf, PT ;  /* 0x7fffffbf0000780c */ /* 0x000fe20003fa6070 */
[----:B------:R-:W-:Y:S01]  /*4250*/  IMAD.WIDE R40, R41, 0x4, R228 ;  /* 0x0000000429287825 */ /* 0x000fe200078e02e4 */
[----:B------:R-:W-:Y:S01]  /*4260*/  IADD3 R0, R24, -0x6, RZ ;  /* 0xfffffffa18007810 */ /* 0x000fe20007ffe0ff */
[----:B------:R-:W-:Y:S02]  /*4270*/  STL.64 [R1+0x9d0], R206 ;  /* 0x0009d0ce01007387 */ /* 0x000fe40000100a00 */
[C---:B------:R-:W-:Y:S02]  /*4280*/  IMAD.WIDE R38, R37.reuse, 0x4, R232 ;  /* 0x0000000425267825 */ /* 0x040fe400078e02e8 */
[----:B------:R-:W-:Y:S02]  /*4290*/  STL.64 [R1+0x9c0], R202 ;  /* 0x0009c0ca01007387 */ /* 0x000fe40000100a00 */
[----:B------:R-:W-:-:S02]  /*42a0*/  IMAD.WIDE R36, R37, 0x4, R228 ;  /* 0x0000000425247825 */ /* 0x000fc400078e02e4 */
[----:B------:R-:W-:Y:S02]  /*42b0*/  STL.64 [R1+0x9b8], R198 ;  /* 0x0009b8c601007387 */ /* 0x000fe40000100a00 */
[C---:B------:R-:W-:Y:S02]  /*42c0*/  IMAD R33, R252.reuse, 0x39, RZ ;  /* 0x00000039fc217824 */ /* 0x040fe400078e02ff */
[----:B------:R-:W-:Y:S01]  /*42d0*/  STL.64 [R1+0x9a8], R194 ;  /* 0x0009a8c201007387 */ /* 0x000fe20000100a00 */
[----:B------:R-:W-:Y:S02]  /*42e0*/  IMAD R29, R252, 0x3d, RZ ;  /* 0x0000003dfc1d7824 */ /* 0x000fe400078e02ff */
[C---:B------:R-:W-:Y:S01]  /*42f0*/  IMAD.WIDE R34, R33.reuse, 0x4, R232 ;  /* 0x0000000421227825 */ /* 0x040fe200078e02e8 */
[----:B------:R1:W-:Y:S03]  /*4300*/  LDGSTS.E [R246+0xa000], [R154.64], !P4 ;  /* 0x0a0000009af67fae */ /* 0x0003e6000e121844 */
[----:B------:R-:W-:Y:S01]  /*4310*/  IMAD.WIDE R32, R33, 0x4, R228 ;  /* 0x0000000421207825 */ /* 0x000fe200078e02e4 */
[----:B------:R-:W-:Y:S03]  /*4320*/  STL.64 [R1+0x9a0], R190 ;  /* 0x0009a0be01007387 */ /* 0x000fe60000100a00 */
[----:B------:R-:W-:Y:S01]  /*4330*/  IMAD.WIDE R30, R29, 0x4, R232 ;  /* 0x000000041d1e7825 */ /* 0x000fe200078e02e8 */
[----:B------:R1:W-:Y:S01]  /*4340*/  LDGSTS.E [R246+0xa200], [R150.64], !P4 ;  /* 0x0a20000096f67fae */ /* 0x0003e2000e121844 */
[----:B------:R-:W-:-:S02]  /*4350*/  ISETP.GE.U32.AND P4, PT, R0, 0x7fffffbb, PT ;  /* 0x7fffffbb0000780c */ /* 0x000fc40003f86070 */
[----:B------:R-:W-:Y:S01]  /*4360*/  IADD3 R0, R24, -0xa, RZ ;  /* 0xfffffff618007810 */ /* 0x000fe20007ffe0ff */
[----:B------:R-:W-:Y:S01]  /*4370*/  STL.64 [R1+0x9b0], R186 ;  /* 0x0009b0ba01007387 */ /* 0x000fe20000100a00 */
[----:B------:R-:W-:-:S03]  /*4380*/  IMAD.WIDE R28, R29, 0x4, R228 ;  /* 0x000000041d1c7825 */ /* 0x000fc600078e02e4 */
[----:B------:R-:W-:Y:S01]  /*4390*/  STL.64 [R1+0x998], R182 ;  /* 0x000998b601007387 */ /* 0x000fe20000100a00 */
[C---:B------:R-:W-:Y:S02]  /*43a0*/  IMAD.SHL.U32 R25, R252.reuse, 0x2, RZ ;  /* 0x00000002fc197824 */ /* 0x040fe400078e00ff */
[----:B------:R-:W-:Y:S01]  /*43b0*/  IMAD R21, R252, 0x6, RZ ;  /* 0x00000006fc157824 */ /* 0x000fe200078e02ff */
[----:B------:R-:W-:Y:S01]  /*43c0*/  STL.64 [R1+0x980], R178 ;  /* 0x000980b201007387 */ /* 0x000fe20000100a00 */
[----:B------:R-:W-:-:S03]  /*43d0*/  IMAD.WIDE R26, R25, 0x4, R232 ;  /* 0x00000004191a7825 */ /* 0x000fc600078e02e8 */
[----:B------:R-:W-:Y:S01]  /*43e0*/  STL.64 [R1+0x988], R174 ;  /* 0x000988ae01007387 */ /* 0x000fe20000100a00 */
[----:B------:R-:W-:-:S03]  /*43f0*/  IMAD.WIDE R22, R21, 0x4, R232 ;  /* 0x0000000415167825 */ /* 0x000fc600078e02e8 */
[----:B------:R1:W-:Y:S01]  /*4400*/  LDGSTS.E [R246+0xb000], [R146.64], !P1 ;  /* 0x0b00000092f67fae */ /* 0x0003e2000c921844 */
[----:B------:R-:W-:-:S03]  /*4410*/  IMAD.WIDE R20, R21, 0x4, R228 ;  /* 0x0000000415147825 */ /* 0x000fc600078e02e4 */
[----:B------:R-:W-:Y:S01]  /*4420*/  STL.64 [R1+0x990], R170 ;  /* 0x000990aa01007387 */ /* 0x000fe20000100a00 */
[C---:B------:R-:W-:Y:S02]  /*4430*/  IMAD R17, R252.reuse, 0xa, RZ ;  /* 0x0000000afc117824 */ /* 0x040fe400078e02ff */
[----:B------:R-:W-:Y:S01]  /*4440*/  IMAD R13, R252, 0xe, RZ ;  /* 0x0000000efc0d7824 */ /* 0x000fe200078e02ff */
[----:B------:R1:W-:Y:S01]  /*4450*/  LDGSTS.E [R246+0xb200], [R142.64], !P1 ;  /* 0x0b2000008ef67fae */ /* 0x0003e2000c921844 */
[----:B------:R-:W-:Y:S01]  /*4460*/  ISETP.GE.U32.AND P1, PT, R0, 0x7fffffb7, PT ;  /* 0x7fffffb70000780c */ /* 0x000fe20003f26070 */
[C---:B------:R-:W-:Y:S01]  /*4470*/  IMAD.WIDE R18, R17.reuse, 0x4, R232 ;  /* 0x0000000411127825 */ /* 0x040fe200078e02e8 */
[----:B------:R-:W-:Y:S01]  /*4480*/  IADD3 R0, R24, -0xe, RZ ;  /* 0xfffffff218007810 */ /* 0x000fe20007ffe0ff */
[----:B------:R-:W-:Y:S02]  /*4490*/  STL.64 [R1+0x978], R166 ;  /* 0x000978a601007387 */ /* 0x000fe40000100a00 */
[----:B------:R-:W-:-:S02]  /*44a0*/  IMAD.WIDE R16, R17, 0x4, R228 ;  /* 0x0000000411107825 */ /* 0x000fc400078e02e4 */
[----:B------:R-:W-:Y:S02]  /*44b0*/  STL.64 [R1+0x970], R162 ;  /* 0x000970a201007387 */ /* 0x000fe40000100a00 */
[C---:B------:R-:W-:Y:S02]  /*44c0*/  IMAD.WIDE R14, R13.reuse, 0x4, R232 ;  /* 0x000000040d0e7825 */ /* 0x040fe400078e02e8 */
[----:B------:R-:W-:Y:S02]  /*44d0*/  STL.64 [R1+0x9f8], R158 ;  /* 0x0009f89e01007387 */ /* 0x000fe40000100a00 */
[----:B------:R-:W-:Y:S02]  /*44e0*/  IMAD.WIDE R12, R13, 0x4, R228 ;  /* 0x000000040d0c7825 */ /* 0x000fe400078e02e4 */
[----:B------:R-:W-:Y:S02]  /*44f0*/  STL.64 [R1+0x960], R154 ;  /* 0x0009609a01007387 */ /* 0x000fe40000100a00 */
[----:B------:R-:W-:-:S02]  /*4500*/  IMAD R9, R252, 0x12, RZ ;  /* 0x00000012fc097824 */ /* 0x000fc400078e02ff */
[----:B------:R1:W-:Y:S01]  /*4510*/  LDGSTS.E [R246+0xc000], [R138.64], !P0 ;  /* 0x0c0000008af67fae */ /* 0x0003e2000c121844 */
[----:B------:R-:W-:Y:S02]  /*4520*/  IMAD R5, R252, 0x16, RZ ;  /* 0x00000016fc057824 */ /* 0x000fe400078e02ff */
[C---:B------:R-:W-:Y:S01]  /*4530*/  IMAD.WIDE R10, R9.reuse, 0x4, R232 ;  /* 0x00000004090a7825 */ /* 0x040fe200078e02e8 */
[----:B------:R-:W-:Y:S03]  /*4540*/  STL.64 [R1+0x968], R150 ;  /* 0x0009689601007387 */ /* 0x000fe60000100a00 */
[----:B------:R-:W-:Y:S01]  /*4550*/  IMAD.WIDE R8, R9, 0x4, R228 ;  /* 0x0000000409087825 */ /* 0x000fe200078e02e4 */
        /* <DEDUP_REMOVED lines=9> */
[----:B------:R-:W-:Y:S01]  /*45f0*/  STL.64 [R1+0xa00], R134 ;  /* 0x000a008601007387 */ /* 0x000fe20000100a00 */
[----:B------:R-:W-:-:S03]  /*4600*/  IMAD.WIDE R78, R83, 0x4, R232 ;  /* 0x00000004534e7825 */ /* 0x000fc600078e02e8 */
[----:B------:R1:W-:Y:S01]  /*4610*/  LDGSTS.E [R246+0xd000], [R132.64], !P2 ;  /* 0x0d00000084f67fae */ /* 0x0003e2000d121844 */
[----:B------:R-:W-:-:S03]  /*4620*/  IMAD.WIDE R82, R83, 0x4, R228 ;  /* 0x0000000453527825 */ /* 0x000fc600078e02e4 */
        /* <DEDUP_REMOVED lines=8> */
[----:B------:R1:W-:Y:S02]  /*46b0*/  LDGSTS.E [R246+0xe000], [R128.64], !P3 ;  /* 0x0e00000080f67fae */ /* 0x0003e4000d921844 */
[----:B------:R-:W-:-:S02]  /*46c0*/  IMAD.WIDE R98, R99, 0x4, R228 ;  /* 0x0000000463627825 */ /* 0x000fc400078e02e4 */
[----:B------:R-:W-:Y:S02]  /*46d0*/  STL.64 [R1+0x928], R128 ;  /* 0x0009288001007387 */ /* 0x000fe40000100a00 */
[C---:B------:R-:W-:Y:S02]  /*46e0*/  IMAD.WIDE R102, R107.reuse, 0x4, R232 ;  /* 0x000000046b667825 */ /* 0x040fe400078e02e8 */
[----:B------:R1:W-:Y:S01]  /*46f0*/  LDGSTS.E [R246+0xe200], [R124.64], !P3 ;  /* 0x0e2000007cf67fae */ /* 0x0003e2000d921844 */
[----:B------:R-:W-:Y:S01]  /*4700*/  ISETP.GE.U32.AND P3, PT, R0, 0x7fffffab, PT ;  /* 0x7fffffab0000780c */ /* 0x000fe20003f66070 */
[--C-:B------:R-:W-:Y:S01]  /*4710*/  IMAD.WIDE R106, R107, 0x4, R228.reuse ;  /* 0x000000046b6a7825 */ /* 0x100fe200078e02e4 */
[----:B------:R-:W-:Y:S01]  /*4720*/  IADD3 R0, R24, -0x1e, RZ ;  /* 0xffffffe218007810 */ /* 0x000fe20007ffe0ff */
[----:B------:R-:W-:Y:S02]  /*4730*/  STL.64 [R1+0x930], R124 ;  /* 0x0009307c01007387 */ /* 0x000fe40000100a00 */
[----:B------:R-:W-:-:S02]  /*4740*/  IMAD.WIDE R24, R25, 0x4, R228 ;  /* 0x0000000419187825 */ /* 0x000fc400078e02e4 */
[----:B------:R1:W-:Y:S02]  /*4750*/  LDGSTS.E [R246+0xf000], [R120.64], !P6 ;  /* 0x0f00000078f67fae */ /* 0x0003e4000f121844 */
[C---:B------:R-:W-:Y:S02]  /*4760*/  IMAD.WIDE R110, R115.reuse, 0x4, R232 ;  /* 0x00000004736e7825 */ /* 0x040fe400078e02e8 */
[----:B------:R-:W-:Y:S02]  /*4770*/  STL.64 [R1+0x920], R120 ;  /* 0x0009207801007387 */ /* 0x000fe40000100a00 */
[----:B------:R-:W-:Y:S02]  /*4780*/  IMAD.WIDE R114, R115, 0x4, R228 ;  /* 0x0000000473727825 */ /* 0x000fe400078e02e4 */
[----:B------:R1:W-:Y:S01]  /*4790*/  LDGSTS.E [R246+0xf200], [R116.64], !P6 ;  /* 0x0f20000074f67fae */ /* 0x0003e2000f121844 */
[----:B------:R-:W-:Y:S01]  /*47a0*/  ISETP.GE.U32.AND P6, PT, R2, 0x7fffffa7, PT ;  /* 0x7fffffa70200780c */ /* 0x000fe20003fc6070 */
[----:B------:R-:W-:-:S02]  /*47b0*/  IMAD.WIDE R118, R122, 0x4, R232 ;  /* 0x000000047a767825 */ /* 0x000fc400078e02e8 */
[----:B------:R1:W-:Y:S02]  /*47c0*/  STL.64 [R1+0xa08], R116 ;  /* 0x000a087401007387 */ /* 0x0003e40000100a00 */
[----:B------:R-:W-:Y:S02]  /*47d0*/  IMAD.WIDE R122, R122, 0x4, R228 ;  /* 0x000000047a7a7825 */ /* 0x000fe400078e02e4 */
[----:B------:R2:W-:Y:S02]  /*47e0*/  LDGSTS.E [R4+0x400], [R112.64], !P5 ;  /* 0x0040000070047fae */ /* 0x0005e4000e921844 */
[----:B------:R-:W-:Y:S02]  /*47f0*/  IMAD.WIDE R248, R250, 0x4, R232 ;  /* 0x00000004faf87825 */ /* 0x000fe400078e02e8 */
[----:B------:R2:W-:Y:S02]  /*4800*/  STL.64 [R1+0xa10], R112 ;  /* 0x000a107001007387 */ /* 0x0005e40000100a00 */
[----:B------:R-:W-:-:S02]  /*4810*/  IMAD R197, R197, c[0x0][0x190], RZ ;  /* 0x00006400c5c57a24 */ /* 0x000fc400078e02ff */
[----:B------:R3:W-:Y:S01]  /*4820*/  LDGSTS.E [R4+0x600], [R108.64], !P5 ;  /* 0x006000006c047fae */ /* 0x0007e2000e921844 */
[----:B------:R-:W-:Y:S01]  /*4830*/  ISETP.GE.U32.AND P5, PT, R0, 0x7fffffa3, PT ;  /* 0x7fffffa30000780c */ /* 0x000fe20003fa6070 */
[----:B-1----:R-:W-:Y:S02]  /*4840*/  IMAD R116, R252, 0x1f, RZ ;  /* 0x0000001ffc747824 */ /* 0x002fe400078e02ff */
[----:B------:R1:W-:Y:S01]  /*4850*/  LDGSTS.E [R4+0x1400], [R104.64], !P4 ;  /* 0x0140000068047fae */ /* 0x0003e2000e121844 */
[----:B------:R-:W-:-:S03]  /*4860*/  IMAD.WIDE R250, R250, 0x4, R228 ;  /* 0x00000004fafa7825 */ /* 0x000fc600078e02e4 */
[----:B------:R1:W-:Y:S01]  /*4870*/  LDGSTS.E [R4+0x1600], [R100.64], !P4 ;  /* 0x0160000064047fae */ /* 0x0003e2000e121844 */
[----:B--2---:R-:W-:Y:S02]  /*4880*/  IMAD.MOV.U32 R112, RZ, RZ, c[0x0][0x180] ;  /* 0x00006000ff707624 */ /* 0x004fe400078e00ff */
[----:B------:R-:W-:Y:S01]  /*4890*/  IMAD R177, R177, c[0x0][0x190], RZ ;  /* 0x00006400b1b17a24 */ /* 0x000fe200078e02ff */
[----:B------:R2:W-:Y:S01]  /*48a0*/  LDGSTS.E [R4+0x2400], [R96.64], !P1 ;  /* 0x0240000060047fae */ /* 0x0005e2000c921844 */
[----:B------:R-:W-:Y:S01]  /*48b0*/  IMAD R199, R126, c[0x0][0x190], RZ ;  /* 0x000064007ec77a24 */ /* 0x000fe200078e02ff */
[----:B------:R-:W-:Y:S01]  /*48c0*/  IADD3 R0, R112, -0x22, RZ ;  /* 0xffffffde70007810 */ /* 0x000fe20007ffe0ff */
[----:B------:R-:W-:Y:S01]  /*48d0*/  IMAD.WIDE R124, R116, 0x4, R232 ;  /* 0x00000004747c7825 */ /* 0x000fe200078e02e8 */
[----:B------:R1:W-:Y:S01]  /*48e0*/  LDGSTS.E [R4+0x2600], [R92.64], !P1 ;  /* 0x026000005c047fae */ /* 0x0003e2000c921844 */
[----:B------:R-:W-:Y:S02]  /*48f0*/  IADD3 R2, R112, -0x10, RZ ;  /* 0xfffffff070027810 */ /* 0x000fe40007ffe0ff */
[----:B------:R-:W-:Y:S01]  /*4900*/  ISETP.GE.U32.AND P4, PT, R0, 0x7fffff9f, PT ;  /* 0x7fffff9f0000780c */ /* 0x000fe20003f86070 */
[----:B------:R2:W-:Y:S01]  /*4910*/  LDGSTS.E [R4+0x3400], [R88.64], !P0 ;  /* 0x0340000058047fae */ /* 0x0005e2000c121844 */
[----:B------:R-:W-:Y:S01]  /*4920*/  IADD3 R0, R112, -0x26, RZ ;  /* 0xffffffda70007810 */ /* 0x000fe20007ffe0ff */
[----:B------:R-:W-:-:S02]  /*4930*/  IMAD R163, R196, c[0x0][0x190], RZ ;  /* 0x00006400c4a37a24 */ /* 0x000fc400078e02ff */
[----:B------:R2:W-:Y:S01]  /*4940*/  LDGSTS.E [R4+0x3600], [R84.64], !P0 ;  /* 0x0360000054047fae */ /* 0x0005e2000c121844 */
[----:B------:R-:W-:Y:S01]  /*4950*/  ISETP.GE.U32.AND P1, PT, R0, 0x7fffff9b, PT ;  /* 0x7fffff9b0000780c */ /* 0x000fe20003f26070 */
[----:B------:R-:W-:Y:S01]  /*4960*/  IMAD.WIDE R116, R116, 0x4, R228 ;  /* 0x0000000474747825 */ /* 0x000fe200078e02e4 */
[----:B------:R-:W-:Y:S01]  /*4970*/  IADD3 R0, R112, -0x2a, RZ ;  /* 0xffffffd670007810 */ /* 0x000fe20007ffe0ff */
[----:B------:R2:W-:Y:S02]  /*4980*/  LDGSTS.E [R4+0x4400], [R80.64], !P2 ;  /* 0x0440000050047fae */ /* 0x0005e4000d121844 */
[----:B------:R-:W-:Y:S01]  /*4990*/  IMAD R241, R241, c[0x0][0x190], RZ ;  /* 0x00006400f1f17a24 */ /* 0x000fe200078e02ff */
[----:B------:R-:W-:Y:S01]  /*49a0*/  ISETP.GE.U32.AND P0, PT, R0, 0x7fffff97, PT ;  /* 0x7fffff970000780c */ /* 0x000fe20003f06070 */
[----:B------:R2:W-:Y:S01]  /*49b0*/  LDGSTS.E [R4+0x4600], [R76.64], !P2 ;  /* 0x046000004c047fae */ /* 0x0005e2000d121844 */
[----:B------:R-:W-:Y:S01]  /*49c0*/  IADD3 R0, R112, -0x2e, RZ ;  /* 0xffffffd270007810 */ /* 0x000fe20007ffe0ff */
[----:B------:R-:W-:-:S02]  /*49d0*/  IMAD R238, R238, c[0x0][0x190], RZ ;  /* 0x00006400eeee7a24 */ /* 0x000fc400078e02ff */
[----:B------:R2:W-:Y:S01]  /*49e0*/  LDGSTS.E [R4+0x5400], [R72.64], !P3 ;  /* 0x0540000048047fae */ /* 0x0005e2000d921844 */
[----:B------:R-:W-:Y:S01]  /*49f0*/  ISETP.GE.U32.AND P2, PT, R0, 0x7fffff93, PT ;  /* 0x7fffff930000780c */ /* 0x000fe20003f46070 */
[----:B------:R-:W-:Y:S01]  /*4a00*/  IMAD R157, R157, c[0x0][0x190], RZ ;  /* 0x000064009d9d7a24 */ /* 0x000fe200078e02ff */
[----:B------:R-:W-:Y:S01]  /*4a10*/  IADD3 R0, R112, -0x32, RZ ;  /* 0xffffffce70007810 */ /* 0x000fe20007ffe0ff */
[----:B------:R2:W-:Y:S01]  /*4a20*/  LDGSTS.E [R4+0x5600], [R68.64], !P3 ;  /* 0x0560000044047fae */ /* 0x0005e2000d921844 */
[----:B------:R-:W-:Y:S02]  /*4a30*/  IMAD R138, R127, c[0x0][0x190], RZ ;  /* 0x000064007f8a7a24 */ /* 0x000fe400078e02ff */
        /* <DEDUP_REMOVED lines=10> */
[----:B------:R-:W-:Y:S01]  /*4ae0*/  IMAD R239, R239, c[0x0][0x190], RZ ;  /* 0x00006400efef7a24 */ /* 0x000fe200078e02ff */
[----:B------:R2:W-:Y:S01]  /*4af0*/  LDGSTS.E [R4+0x7600], [R60.64], !P5 ;  /* 0x076000003c047fae */ /* 0x0005e2000e921844 */
[----:B------:R-:W-:Y:S01]  /*4b00*/  ISETP.GE.U32.AND P5, PT, R0, 0x7fffff87, PT ;  /* 0x7fffff870000780c */ /* 0x000fe20003fa6070 */
[----:B------:R-:W-:Y:S01]  /*4b10*/  IMAD R247, R137, c[0x0][0x190], RZ ;  /* 0x0000640089f77a24 */ /* 0x000fe200078e02ff */
[----:B------:R-:W-:Y:S01]  /*4b20*/  IADD3 R0, R112, -0x3e, RZ ;  /* 0xffffffc270007810 */ /* 0x000fe20007ffe0ff */
[----:B------:R2:W-:Y:S01]  /*4b30*/  LDGSTS.E [R4+0x8400], [R58.64], !P4 ;  /* 0x084000003a047fae */ /* 0x0005e2000e121844 */
[----:B------:R-:W-:-:S02]  /*4b40*/  IMAD R198, R200, c[0x0][0x190], RZ ;  /* 0x00006400c8c67a24 */ /* 0x000fc400078e02ff */
[----:B------:R-:W-:Y:S01]  /*4b50*/  IMAD R160, R160, c[0x0][0x190], RZ ;  /* 0x00006400a0a07a24 */ /* 0x000fe200078e02ff */
[----:B------:R2:W-:Y:S01]  /*4b60*/  LDGSTS.E [R4+0x8600], [R56.64], !P4 ;  /* 0x0860000038047fae */ /* 0x0005e2000e121844 */
[----:B------:R-:W-:Y:S01]  /*4b70*/  ISETP.GE.U32.AND P4, PT, R0, 0x7fffff83, PT ;  /* 0x7fffff830000780c */ /* 0x000fe20003f86070 */
[----:B------:R-:W-:Y:S01]  /*4b80*/  IMAD R144, R144, c[0x0][0x190], RZ ;  /* 0x0000640090907a24 */ /* 0x000fe200078e02ff */
[----:B------:R-:W-:Y:S01]  /*4b90*/  IADD3 R0, R112, -0x3, RZ ;  /* 0xfffffffd70007810 */ /* 0x000fe20007ffe0ff */
[----:B------:R2:W-:Y:S01]  /*4ba0*/  LDGSTS.E [R4+0x9400], [R54.64], !P1 ;  /* 0x0940000036047fae */ /* 0x0005e2000c921844 */
[----:B------:R-:W-:Y:S02]  /*4bb0*/  IMAD R193, R193, c[0x0][0x190], RZ ;  /* 0x00006400c1c17a24 */ /* 0x000fe400078e02ff */
[----:B-----5:R-:W-:Y:S01]  /*4bc0*/  IMAD R202, R201, c[0x0][0x190], RZ ;  /* 0x00006400c9ca7a24 */ /* 0x020fe200078e02ff */
        /* <DEDUP_REMOVED lines=32> */
[----:B------:R5:W-:Y:S01]  /*4dd0*/  STL.64 [R1+0xa18], R108 ;  /* 0x000a186c01007387 */ /* 0x000be20000100a00 */
[----:B------:R-:W-:-:S02]  /*4de0*/  IMAD R132, R149, c[0x0][0x190], RZ ;  /* 0x0000640095847a24 */ /* 0x000fc400078e02ff */
[----:B---3--:R-:W-:Y:S01]  /*4df0*/  IMAD R210, R212, c[0x0][0x190], RZ ;  /* 0x00006400d4d27a24 */ /* 0x008fe200078e02ff */
[----:B------:R2:W-:Y:S01]  /*4e00*/  LDGSTS.E [R4+0xe400], [R34.64], !P5 ;  /* 0x0e40000022047fae */ /* 0x0005e2000e921844 */
[----:B------:R-:W-:Y:S02]  /*4e10*/  IMAD R180, R180, c[0x0][0x190], RZ ;  /* 0x00006400b4b47a24 */ /* 0x000fe400078e02ff */
[----:B------:R-:W-:Y:S01]  /*4e20*/  IMAD R176, R176, c[0x0][0x190], RZ ;  /* 0x00006400b0b07a24 */ /* 0x000fe200078e02ff */
[----:B------:R1:W-:Y:S01]  /*4e30*/  STL.64 [R1+0xa20], R104 ;  /* 0x000a206801007387 */ /* 0x0003e20000100a00 */
[----:B----4-:R-:W-:Y:S02]  /*4e40*/  IMAD R206, R213, c[0x0][0x190], RZ ;  /* 0x00006400d5ce7a24 */ /* 0x010fe400078e02ff */
[----:B------:R-:W-:Y:S01]  /*4e50*/  IMAD R186, R216, c[0x0][0x190], RZ ;  /* 0x00006400d8ba7a24 */ /* 0x000fe200078e02ff */
[----:B------:R2:W-:Y:S01]  /*4e60*/  LDGSTS.E [R4+0xe600], [R32.64], !P5 ;  /* 0x0e60000020047fae */ /* 0x0005e2000e921844 */
[----:B------:R-:W-:Y:S01]  /*4e70*/  ISETP.GE.U32.AND P5, PT, R0, 0x7fffffaa, PT ;  /* 0x7fffffaa0000780c */ /* 0x000fe20003fa6070 */
[----:B-----5:R-:W-:Y:S01]  /*4e80*/  IMAD R109, R152, c[0x0][0x190], RZ ;  /* 0x00006400986d7a24 */ /* 0x020fe200078e02ff */
[----:B------:R-:W-:Y:S01]  /*4e90*/  IADD3 R0, R112, -0x1b, RZ ;  /* 0xffffffe570007810 */ /* 0x000fe20007ffe0ff */
[----:B------:R-:W-:Y:S01]  /*4ea0*/  STL.64 [R1+0xa28], R100 ;  /* 0x000a286401007387 */ /* 0x000fe20000100a00 */
[----:B------:R-:W-:-:S02]  /*4eb0*/  IMAD R172, R172, c[0x0][0x190], RZ ;  /* 0x00006400acac7a24 */ /* 0x000fc400078e02ff */
[----:B------:R-:W-:Y:S01]  /*4ec0*/  IMAD R230, R230, c[0x0][0x190], RZ ;  /* 0x00006400e6e67a24 */ /* 0x000fe200078e02ff */
[----:B------:R-:W-:Y:S01]  /*4ed0*/  STL.64 [R1+0xa30], R96 ;  /* 0x000a306001007387 */ /* 0x000fe20000100a00 */
[----:B-1----:R-:W-:Y:S01]  /*4ee0*/  LOP3.LUT R105, R246, 0x60, RZ, 0x3c, !PT ;  /* 0x00000060f6697812 */ /* 0x002fe200078e3cff */
[----:B------:R-:W-:Y:S02]  /*4ef0*/  IMAD R181, R181, c[0x0][0x190], RZ ;  /* 0x00006400b5b57a24 */ /* 0x000fe400078e02ff */
[----:B------:R1:W-:Y:S01]  /*4f00*/  STL.64 [R1+0xa38], R92 ;  /* 0x000a385c01007387 */ /* 0x0003e20000100a00 */
[----:B------:R-:W-:Y:S02]  /*4f10*/  IMAD R203, R153, c[0x0][0x190], RZ ;  /* 0x0000640099cb7a24 */ /* 0x000fe400078e02ff */
[----:B------:R-:W-:Y:S01]  /*4f20*/  IMAD R158, R156, c[0x0][0x190], RZ ;  /* 0x000064009c9e7a24 */ /* 0x000fe200078e02ff */
[----:B------:R2:W-:Y:S01]  /*4f30*/  LDGSTS.E [R4+0xf400], [R30.64], !P4 ;  /* 0x0f4000001e047fae */ /* 0x0005e2000e121844 */
[----:B------:R-:W-:-:S02]  /*4f40*/  IMAD R159, R220, c[0x0][0x190], RZ ;  /* 0x00006400dc9f7a24 */ /* 0x000fc400078e02ff */
[----:B------:R-:W-:Y:S01]  /*4f50*/  IMAD R189, R189, c[0x0][0x190], RZ ;  /* 0x00006400bdbd7a24 */ /* 0x000fe200078e02ff */
[----:B------:R2:W-:Y:S01]  /*4f60*/  LDGSTS.E [R4+0xf600], [R28.64], !P4 ;  /* 0x0f6000001c047fae */ /* 0x0005e2000e121844 */
[----:B------:R-:W-:Y:S01]  /*4f70*/  ISETP.GE.U32.AND P4, PT, R0, 0x7fffffa6, PT ;  /* 0x7fffffa60000780c */ /* 0x000fe20003f86070 */
[----:B------:R-:W-:Y:S01]  /*4f80*/  IMAD R207, R221, c[0x0][0x190], RZ ;  /* 0x00006400ddcf7a24 */ /* 0x000fe200078e02ff */
[----:B------:R-:W-:Y:S01]  /*4f90*/  IADD3 R0, R112, -0x1f, RZ ;  /* 0xffffffe170007810 */ /* 0x000fe20007ffe0ff */
[----:B------:R3:W-:Y:S01]  /*4fa0*/  STL.64 [R1+0x918], R26 ;  /* 0x0009181a01007387 */ /* 0x0007e20000100a00 */
[----:B-1----:R-:W-:Y:S01]  /*4fb0*/  LOP3.LUT R92, R246, 0x40, RZ, 0x3c, !PT ;  /* 0x00000040f65c7812 */ /* 0x002fe200078e3cff */
[----:B------:R-:W-:Y:S02]  /*4fc0*/  IMAD.MOV.U32 R246, RZ, RZ, 0x3f ;  /* 0x0000003ffff67424 */ /* 0x000fe400078e00ff */
[----:B------:R-:W1:Y:S01]  /*4fd0*/  S2R R113, SR_TID.X ;  /* 0x0000000000717919 */ /* 0x000e620000002100 */
[----:B------:R-:W-:-:S02]  /*4fe0*/  IMAD R214, R224, c[0x0][0x190], RZ ;  /* 0x00006400e0d67a24 */ /* 0x000fc400078e02ff */
[----:B------:R-:W-:Y:S01]  /*4ff0*/  IMAD R192, R192, c[0x0][0x190], RZ ;  /* 0x00006400c0c07a24 */ /* 0x000fe200078e02ff */
[----:B------:R3:W-:Y:S01]  /*5000*/  LDGSTS.E [R92+0x800], [R26.64], !P1 ;  /* 0x008000001a5c7fae */ /* 0x0007e2000c921844 */
[----:B--2---:R-:W-:-:S03]  /*5010*/  IMAD.WIDE R4, R5, 0x4, R228 ;  /* 0x0000000405047825 */ /* 0x004fc600078e02e4 */
        /* <DEDUP_REMOVED lines=23> */
[----:B------:R-:W-:Y:S01]  /*5190*/  IMAD R104, R252, 0x23, RZ ;  /* 0x00000023fc687824 */ /* 0x000fe200078e02ff */
[----:B------:R-:W-:Y:S01]  /*51a0*/  IADD3 R0, R112, -0x2f, RZ ;  /* 0xffffffd170007810 */ /* 0x000fe20007ffe0ff */
[----:B------:R2:W-:Y:S04]  /*51b0*/  LDGSTS.E [R92+0x4800], [R10.64], !P6 ;  /* 0x048000000a5c7fae */ /* 0x0005e8000f121844 */
[----:B------:R2:W-:Y:S01]  /*51c0*/  LDGSTS.E [R92+0x4a00], [R8.64], !P6 ;  /* 0x04a00000085c7fae */ /* 0x0005e2000f121844 */
[----:B------:R-:W-:-:S02]  /*51d0*/  ISETP.GE.U32.AND P6, PT, R0, 0x7fffff92, PT ;  /* 0x7fffff920000780c */ /* 0x000fc40003fc6070 */
[----:B------:R-:W-:Y:S01]  /*51e0*/  IADD3 R0, R112, -0x33, RZ ;  /* 0xffffffcd70007810 */ /* 0x000fe20007ffe0ff */
[----:B------:R2:W-:Y:S04]  /*51f0*/  LDGSTS.E [R92+0x5800], [R6.64], !P5 ;  /* 0x05800000065c7fae */ /* 0x0005e8000e921844 */
[----:B------:R2:W-:Y:S01]  /*5200*/  LDGSTS.E [R92+0x5a00], [R4.64], !P5 ;  /* 0x05a00000045c7fae */ /* 0x0005e2000e921844 */
[----:B------:R-:W-:Y:S02]  /*5210*/  ISETP.GE.U32.AND P5, PT, R0, 0x7fffff8e, PT ;  /* 0x7fffff8e0000780c */ /* 0x000fe40003fa6070 */
        /* <DEDUP_REMOVED lines=23> */
[----:B------:R-:W-:Y:S01]  /*5390*/  ISETP.GE.U32.AND P6, PT, R0, 0x7fffffb5, PT ;  /* 0x7fffffb50000780c */ /* 0x000fe20003fc6070 */
[----:B------:R-:W-:Y:S02]  /*53a0*/  IMAD R0, R252, 0x36, RZ ;  /* 0x00000036fc007824 */ /* 0x000fe400078e02ff */
[----:B------:R2:W-:Y:S02]  /*53b0*/  LDGSTS.E [R92+0xc800], [R118.64], !P5 ;  /* 0x0c800000765c7fae */ /* 0x0005e4000e921844 */
[----:B------:R-:W-:-:S02]  /*53c0*/  IMAD.WIDE R120, R0, 0x4, R232 ;  /* 0x0000000400787825 */ /* 0x000fc400078e02e8 */
[----:B------:R2:W-:Y:S01]  /*53d0*/  LDGSTS.E [R92+0xca00], [R122.64], !P5 ;  /* 0x0ca000007a5c7fae */ /* 0x0005e2000e921844 */
[----:B------:R-:W-:Y:S01]  /*53e0*/  ISETP.GE.U32.AND P5, PT, R2, 0x7fffffb1, PT ;  /* 0x7fffffb10200780c */ /* 0x000fe20003fa6070 */
[----:B------:R-:W-:Y:S01]  /*53f0*/  IMAD.WIDE R96, R0, 0x4, R228 ;  /* 0x0000000400607825 */ /* 0x000fe200078e02e4 */
[----:B------:R-:W-:Y:S01]  /*5400*/  IADD3 R2, R112, -0x14, RZ ;  /* 0xffffffec70027810 */ /* 0x000fe20007ffe0ff */
[----:B------:R2:W-:Y:S02]  /*5410*/  LDGSTS.E [R92+0xd800], [R120.64], !P4 ;  /* 0x0d800000785c7fae */ /* 0x0005e4000e121844 */
[----:B------:R-:W-:Y:S02]  /*5420*/  IMAD R0, R252, 0x3a, RZ ;  /* 0x0000003afc007824 */ /* 0x000fe400078e02ff */
[----:B------:R4:W-:Y:S01]  /*5430*/  LDGSTS.E [R92+0xda00], [R96.64], !P4 ;  /* 0x0da00000605c7fae */ /* 0x0009e2000e121844 */
[----:B------:R-:W-:Y:S01]  /*5440*/  ISETP.GE.U32.AND P4, PT, R2, 0x7fffffad, PT ;  /* 0x7fffffad0200780c */ /* 0x000fe20003f86070 */
[----:B------:R-:W-:-:S02]  /*5450*/  IMAD.WIDE R142, R0, 0x4, R232 ;  /* 0x00000004008e7825 */ /* 0x000fc400078e02e8 */
[----:B------:R4:W-:Y:S02]  /*5460*/  STL.64 [R1+0x48], R96 ;  /* 0x0000486001007387 */ /* 0x0009e40000100a00 */
[--C-:B------:R-:W-:Y:S01]  /*5470*/  IMAD.WIDE R100, R0, 0x4, R228.reuse ;  /* 0x0000000400647825 */ /* 0x100fe200078e02e4 */
[----:B------:R-:W-:Y:S01]  /*5480*/  IADD3 R0, R112, -0x18, RZ ;  /* 0xffffffe870007810 */ /* 0x000fe20007ffe0ff */
[----:B------:R2:W-:Y:S02]  /*5490*/  LDGSTS.E [R92+0xe800], [R142.64], !P1 ;  /* 0x0e8000008e5c7fae */ /* 0x0005e4000c921844 */
[----:B------:R-:W-:Y:S02]  /*54a0*/  IMAD R2, R252, 0x3e, RZ ;  /* 0x0000003efc027824 */ /* 0x000fe400078e02ff */
[----:B------:R5:W-:Y:S01]  /*54b0*/  LDGSTS.E [R92+0xea00], [R100.64], !P1 ;  /* 0x0ea00000645c7fae */ /* 0x000be2000c921844 */
[----:B------:R-:W-:Y:S01]  /*54c0*/  ISETP.GE.U32.AND P1, PT, R0, 0x7fffffa9, PT ;  /* 0x7fffffa90000780c */ /* 0x000fe20003f26070 */
[----:B---3--:R-:W-:-:S02]  /*54d0*/  IMAD.WIDE R26, R2, 0x4, R228 ;  /* 0x00000004021a7825 */ /* 0x008fc400078e02e4 */
[----:B------:R5:W-:Y:S02]  /*54e0*/  STL.64 [R1+0x78], R100 ;  /* 0x0000786401007387 */ /* 0x000be40000100a00 */
[----:B----4-:R-:W-:Y:S01]  /*54f0*/  IMAD.WIDE R96, R2, 0x4, R232 ;  /* 0x0000000402607825 */ /* 0x010fe200078e02e8 */
[----:B------:R-:W-:-:S03]  /*5500*/  IADD3 R2, R112, -0x1c, RZ ;  /* 0xffffffe470027810 */ /* 0x000fc60007ffe0ff */
[----:B------:R-:W-:Y:S01]  /*5510*/  IMAD R0, R252, 0x3, RZ ;  /* 0x00000003fc007824 */ /* 0x000fe200078e02ff */
[----:B------:R3:W-:Y:S04]  /*5520*/  LDGSTS.E [R92+0xf800], [R96.64], !P0 ;  /* 0x0f800000605c7fae */ /* 0x0007e8000c121844 */
[----:B------:R3:W-:Y:S01]  /*5530*/  STL.64 [R1+0xb8], R96 ;  /* 0x0000b86001007387 */ /* 0x0007e20000100a00 */
[----:B-----5:R-:W-:-:S03]  /*5540*/  IMAD.WIDE R100, R0, 0x4, R232 ;  /* 0x0000000400647825 */ /* 0x020fc600078e02e8 */
[----:B------:R2:W-:Y:S01]  /*5550*/  LDGSTS.E [R92+0xfa00], [R26.64], !P0 ;  /* 0x0fa000001a5c7fae */ /* 0x0005e2000c121844 */
[----:B------:R-:W-:Y:S01]  /*5560*/  ISETP.GE.U32.AND P0, PT, R2, 0x7fffffa5, PT ;  /* 0x7fffffa50200780c */ /* 0x000fe20003f06070 */
[----:B------:R-:W-:Y:S02]  /*5570*/  IMAD R2, R252, 0x7, RZ ;  /* 0x00000007fc027824 */ /* 0x000fe400078e02ff */
[----:B------:R4:W-:Y:S01]  /*5580*/  LDGSTS.E [R105+0xc00], [R100.64], !P2 ;  /* 0x00c0000064697fae */ /* 0x0009e2000d121844 */
[----:B---3--:R-:W-:Y:S01]  /*5590*/  IMAD.WIDE R96, R0, 0x4, R228 ;  /* 0x0000000400607825 */ /* 0x008fe200078e02e4 */
[----:B------:R-:W-:Y:S02]  /*55a0*/  IADD3 R0, R112, -0x20, RZ ;  /* 0xffffffe070007810 */ /* 0x000fe40007ffe0ff */
[----:B------:R3:W-:Y:S01]  /*55b0*/  STL.64 [R1+0xc8], R26 ;  /* 0x0000c81a01007387 */ /* 0x0007e20000100a00 */
[----:B--2---:R-:W-:-:S03]  /*55c0*/  IMAD.WIDE R92, R2, 0x4, R232 ;  /* 0x00000004025c7825 */ /* 0x004fc600078e02e8 */
[----:B------:R2:W-:Y:S01]  /*55d0*/  LDGSTS.E [R105+0xe00], [R96.64], !P2 ;  /* 0x00e0000060697fae */ /* 0x0005e2000d121844 */
[----:B------:R-:W-:Y:S01]  /*55e0*/  ISETP.GE.U32.AND P2, PT, R0, 0x7fffffa1, PT ;  /* 0x7fffffa10000780c */ /* 0x000fe20003f46070 */
[----:B------:R-:W-:Y:S02]  /*55f0*/  IMAD R0, R252, 0xb, RZ ;  /* 0x0000000bfc007824 */ /* 0x000fe400078e02ff */
[----:B------:R4:W-:Y:S01]  /*5600*/  STL.64 [R1+0x100], R100 ;  /* 0x0001006401007387 */ /* 0x0009e20000100a00 */
[----:B---3--:R-:W-:Y:S01]  /*5610*/  IMAD.WIDE R26, R2, 0x4, R228 ;  /* 0x00000004021a7825 */ /* 0x008fe200078e02e4 */
[----:B------:R-:W-:Y:S02]  /*5620*/  IADD3 R2, R112, -0x24, RZ ;  /* 0xffffffdc70027810 */ /* 0x000fe40007ffe0ff */
[----:B------:R3:W-:Y:S04]  /*5630*/  LDGSTS.E [R105+0x1c00], [R92.64], !P3 ;  /* 0x01c000005c697fae */ /* 0x0007e8000d921844 */
[----:B------:R2:W-:Y:S01]  /*5640*/  STL.64 [R1+0x108], R96 ;  /* 0x0001086001007387 */ /* 0x0005e20000100a00 */
[----:B----4-:R-:W-:-:S03]  /*5650*/  IMAD.WIDE R100, R0, 0x4, R232 ;  /* 0x0000000400647825 */ /* 0x010fc600078e02e8 */
[----:B------:R4:W-:Y:S01]  /*5660*/  LDGSTS.E [R105+0x1e00], [R26.64], !P3 ;  /* 0x01e000001a697fae */ /* 0x0009e2000d921844 */
[----:B------:R-:W-:Y:S01]  /*5670*/  ISETP.GE.U32.AND P3, PT, R2, 0x7fffff9d, PT ;  /* 0x7fffff9d0200780c */ /* 0x000fe20003f66070 */
[----:B------:R-:W-:Y:S02]  /*5680*/  IMAD R2, R252, 0xf, RZ ;  /* 0x0000000ffc027824 */ /* 0x000fe400078e02ff */
[----:B------:R3:W-:Y:S01]  /*5690*/  STL.64 [R1+0x140], R92 ;  /* 0x0001405c01007387 */ /* 0x0007e20000100a00 */
[----:B--2---:R-:W-:Y:S01]  /*56a0*/  IMAD.WIDE R96, R0, 0x4, R228 ;  /* 0x0000000400607825 */ /* 0x004fe200078e02e4 */
[----:B------:R-:W-:Y:S02]  /*56b0*/  IADD3 R0, R112, -0x28, RZ ;  /* 0xffffffd870007810 */ /* 0x000fe40007ffe0ff */
[----:B------:R1:W-:Y:S04]  /*56c0*/  LDGSTS.E [R105+0x2c00], [R100.64], !P6 ;  /* 0x02c0000064697fae */ /* 0x0003e8000f121844 */
[----:B------:R4:W-:Y:S01]  /*56d0*/  STL.64 [R1+0x148], R26 ;  /* 0x0001481a01007387 */ /* 0x0009e20000100a00 */
[----:B---3--:R-:W-:-:S03]  /*56e0*/  IMAD.WIDE R92, R2, 0x4, R232 ;  /* 0x00000004025c7825 */ /* 0x008fc600078e02e8 */
[----:B------:R2:W-:Y:S01]  /*56f0*/  LDGSTS.E [R105+0x2e00], [R96.64], !P6 ;  /* 0x02e0000060697fae */ /* 0x0005e2000f121844 */
[----:B------:R-:W-:Y:S01]  /*5700*/  ISETP.GE.U32.AND P6, PT, R0, 0x7fffff99, PT ;  /* 0x7fffff990000780c */ /* 0x000fe20003fc6070 */
[----:B------:R-:W-:Y:S02]  /*5710*/  IMAD R0, R252, 0x13, RZ ;  /* 0x00000013fc007824 */ /* 0x000fe400078e02ff */
[----:B------:R1:W-:Y:S01]  /*5720*/  STL.64 [R1+0x178], R100 ;  /* 0x0001786401007387 */ /* 0x0003e20000100a00 */
[----:B----4-:R-:W-:-:S03]  /*5730*/  IMAD.WIDE R26, R2, 0x4, R228 ;  /* 0x00000004021a7825 */ /* 0x010fc600078e02e4 */
[----:B------:R2:W-:Y:S01]  /*5740*/  STL.64 [R1+0x188], R96 ;  /* 0x0001886001007387 */ /* 0x0005e20000100a00 */
[----:B------:R-:W-:-:S03]  /*5750*/  IADD3 R2, R112, -0x2c, RZ ;  /* 0xffffffd470027810 */ /* 0x000fc60007ffe0ff */
[----:B------:R3:W-:Y:S01]  /*5760*/  STL.64 [R1+0x1e0], R92 ;  /* 0x0001e05c01007387 */ /* 0x0007e20000100a00 */
[----:B-1----:R-:W-:-:S03]  /*5770*/  LOP3.LUT R100, R113, 0x3f, RZ, 0xc0, !PT ;  /* 0x0000003f71647812 */ /* 0x002fc600078ec0ff */
[----:B------:R3:W-:Y:S01]  /*5780*/  LDGSTS.E [R105+0x3c00], [R92.64], !P5 ;  /* 0x03c000005c697fae */ /* 0x0007e2000e921844 */
[----:B------:R-:W-:-:S03]  /*5790*/  IMAD R101, R140, c[0x0][0x190], RZ ;  /* 0x000064008c657a24 */ /* 0x000fc600078e02ff */
[----:B------:R1:W-:Y:S01]  /*57a0*/  STL.64 [R1+0x1f0], R26 ;  /* 0x0001f01a01007387 */ /* 0x0003e20000100a00 */
[----:B--2---:R-:W-:Y:S01]  /*57b0*/  IADD3 R96, R246, c[0x0][0x180], RZ ;  /* 0x00006000f6607a10 */ /* 0x004fe20007ffe0ff */
[----:B------:R-:W-:Y:S01]  /*57c0*/  IMAD R246, R204, c[0x0][0x190], RZ ;  /* 0x00006400ccf67a24 */ /* 0x000fe200078e02ff */
[----:B------:R-:W-:Y:S01]  /*57d0*/  IADD3 R97, R112, -0x40, RZ ;  /* 0xffffffc070617810 */ /* 0x000fe20007ffe0ff */
[----:B------:R1:W-:Y:S01]  /*57e0*/  LDGSTS.E [R105+0x3e00], [R26.64], !P5 ;  /* 0x03e000001a697fae */ /* 0x0003e2000e921844 */
[----:B------:R-:W-:Y:S02]  /*57f0*/  ISETP.GE.U32.AND P5, PT, R2, 0x7fffff95, PT ;  /* 0x7fffff950200780c */ /* 0x000fe40003fa6070 */
[----:B------:R-:W-:Y:S01]  /*5800*/  IADD3 R2, R112, -0x30, RZ ;  /* 0xffffffd070027810 */ /* 0x000fe20007ffe0ff */
[----:B---3--:R-:W-:-:S05]  /*5810*/  IMAD.WIDE R92, R0, 0x4, R232 ;  /* 0x00000004005c7825 */ /* 0x008fca00078e02e8 */
[----:B------:R2:W-:Y:S01]  /*5820*/  STL.64 [R1+0x200], R92 ;  /* 0x0002005c01007387 */ /* 0x0005e20000100a00 */
[----:B-1----:R-:W-:-:S03]  /*5830*/  IMAD.WIDE R26, R0, 0x4, R228 ;  /* 0x00000004001a7825 */ /* 0x002fc600078e02e4 */
[----:B------:R2:W-:Y:S01]  /*5840*/  LDGSTS.E [R105+0x4c00], [R92.64], !P4 ;  /* 0x04c000005c697fae */ /* 0x0005e2000e121844 */
[----:B------:R-:W-:-:S03]  /*5850*/  IMAD R0, R252, 0x17, RZ ;  /* 0x00000017fc007824 */ /* 0x000fc600078e02ff */
[----:B------:R1:W-:Y:S04]  /*5860*/  STL.64 [R1+0x208], R26 ;  /* 0x0002081a01007387 */ /* 0x0003e80000100a00 */
[----:B------:R1:W-:Y:S01]  /*5870*/  LDGSTS.E [R105+0x4e00], [R26.64], !P4 ;  /* 0x04e000001a697fae */ /* 0x0003e2000e121844 */
[----:B------:R-:W-:Y:S01]  /*5880*/  ISETP.GE.U32.AND P4, PT, R2, 0x7fffff91, PT ;  /* 0x7fffff910200780c */ /* 0x000fe20003f86070 */
[----:B------:R-:W-:Y:S02]  /*5890*/  IMAD R2, R100, c[0x0][0x18c], RZ ;  /* 0x0000630064027a24 */ /* 0x000fe400078e02ff */
[----:B--2---:R-:W-:-:S05]  /*58a0*/  IMAD.WIDE R92, R0, 0x4, R232 ;  /* 0x00000004005c7825 */ /* 0x004fca00078e02e8 */
[----:B------:R2:W-:Y:S01]  /*58b0*/  LDGSTS.E [R105+0x5c00], [R92.64], !P1 ;  /* 0x05c000005c697fae */ /* 0x0005e2000c921844 */
[----:B-1----:R-:W-:-:S03]  /*58c0*/  IMAD.WIDE R26, R0, 0x4, R228 ;  /* 0x00000004001a7825 */ /* 0x002fc600078e02e4 */
[----:B------:R2:W-:Y:S04]  /*58d0*/  STL.64 [R1+0x210], R92 ;  /* 0x0002105c01007387 */ /* 0x0005e80000100a00 */
[----:B------:R1:W-:Y:S01]  /*58e0*/  LDGSTS.E [R105+0x5e00], [R26.64], !P1 ;  /* 0x05e000001a697fae */ /* 0x0003e2000c921844 */
[----:B------:R-:W-:-:S03]  /*58f0*/  LEA R0, P1, R2, c[0x0][0x168], 0x2 ;  /* 0x00005a0002007a11 */ /* 0x000fc600078210ff */
[----:B------:R3:W-:Y:S01]  /*5900*/  LDGSTS.E [R105+0x6c00], [R248.64], !P0 ;  /* 0x06c00000f8697fae */ /* 0x0007e2000c121844 */
[----:B------:R-:W-:Y:S02]  /*5910*/  LEA.HI.X.SX32 R2, R2, c[0x0][0x16c], 0x2, P1 ;  /* 0x00005b0002027a11 */ /* 0x000fe400008f16ff */
[-C--:B------:R-:W-:Y:S01]  /*5920*/  LEA R126, P1, R197, R0.reuse, 0x2 ;  /* 0x00000000c57e7211 */ /* 0x080fe200078210ff */
[----:B------:R4:W-:Y:S01]  /*5930*/  LDGSTS.E [R105+0x6e00], [R250.64], !P0 ;  /* 0x06e00000fa697fae */ /* 0x0009e2000c121844 */
[----:B------:R-:W-:Y:S01]  /*5940*/  LEA R196, P0, R177, R0, 0x2 ;  /* 0x00000000b1c47211 */ /* 0x000fe200078010ff */
[----:B--2---:R-:W-:Y:S01]  /*5950*/  IMAD R93, R234, c[0x0][0x190], RZ ;  /* 0x00006400ea5d7a24 */ /* 0x004fe200078e02ff */
[-C--:B------:R-:W-:Y:S01]  /*5960*/  LEA.HI.X.SX32 R127, R197, R2.reuse, 0x2, P1 ;  /* 0x00000002c57f7211 */ /* 0x080fe200008f16ff */
[----:B------:R1:W-:Y:S01]  /*5970*/  STL.64 [R1+0x218], R26 ;  /* 0x0002181a01007387 */ /* 0x0003e20000100a00 */
[----:B------:R-:W-:Y:S01]  /*5980*/  LEA.HI.X.SX32 R197, R177, R2, 0x2, P0 ;  /* 0x00000002b1c57211 */ /* 0x000fe200000f16ff */
[----:B------:R-:W-:Y:S01]  /*5990*/  IMAD R92, R240, c[0x0][0x190], RZ ;  /* 0x00006400f05c7a24 */ /* 0x000fe200078e02ff */
[C---:B------:R-:W-:Y:S01]  /*59a0*/  LEA R136, P0, R157.reuse, R0, 0x2 ;  /* 0x000000009d887211 */ /* 0x040fe200078010ff */
[----:B------:R3:W-:Y:S03]  /*59b0*/  STL.64 [R1+0x910], R248 ;  /* 0x000910f801007387 */ /* 0x0007e60000100a00 */
[----:B------:R-:W-:Y:S01]  /*59c0*/  LEA.HI.X.SX32 R137, R157, R2, 0x2, P0 ;  /* 0x000000029d897211 */ /* 0x000fe200000f16ff */
[----:B------:R-:W-:Y:S01]  /*59d0*/  STL.64 [R1+0x18], R124 ;  /* 0x0000187c01007387 */ /* 0x000fe20000100a00 */
[----:B------:R-:W-:-:S03]  /*59e0*/  LEA R166, P0, R239, R0, 0x2 ;  /* 0x00000000efa67211 */ /* 0x000fc600078010ff */
[----:B------:R2:W-:Y:S01]  /*59f0*/  LDGSTS.E [R105+0x7c00], [R124.64], !P2 ;  /* 0x07c000007c697fae */ /* 0x0005e2000d121844 */
[----:B------:R-:W-:Y:S01]  /*5a00*/  LEA.HI.X.SX32 R167, R239, R2, 0x2, P0 ;  /* 0x00000002efa77211 */ /* 0x000fe200000f16ff */
[----:B-1----:R-:W-:Y:S01]  /*5a10*/  IMAD R26, R209, c[0x0][0x190], RZ ;  /* 0x00006400d11a7a24 */ /* 0x002fe200078e02ff */
[CC--:B------:R-:W-:Y:S01]  /*5a20*/  LEA R134, P0, R193.reuse, R0.reuse, 0x2 ;  /* 0x00000000c1867211 */ /* 0x0c0fe200078010ff */
[----:B------:R1:W-:Y:S01]  /*5a30*/  STL.64 [R1+0x28], R116 ;  /* 0x0000287401007387 */ /* 0x0003e20000100a00 */
[----:B---3--:R-:W-:Y:S01]  /*5a40*/  LEA R248, P1, R238, R0, 0x2 ;  /* 0x00000000eef87211 */ /* 0x008fe200078210ff */
[----:B------:R-:W-:Y:S01]  /*5a50*/  IMAD R27, R236, c[0x0][0x190], RZ ;  /* 0x00006400ec1b7a24 */ /* 0x000fe200078e02ff */
[-C--:B------:R-:W-:Y:S01]  /*5a60*/  LEA.HI.X.SX32 R135, R193, R2.reuse, 0x2, P0 ;  /* 0x00000002c1877211 */ /* 0x080fe200000f16ff */
[----:B------:R1:W-:Y:S01]  /*5a70*/  LDGSTS.E [R105+0x7e00], [R116.64], !P2 ;  /* 0x07e0000074697fae */ /* 0x0003e2000d121844 */
[----:B------:R-:W-:Y:S02]  /*5a80*/  LEA.HI.X.SX32 R249, R238, R2, 0x2, P1 ;  /* 0x00000002eef97211 */ /* 0x000fe400008f16ff */
[----:B------:R-:W-:-:S02]  /*5a90*/  LEA R170, P1, R244, R0, 0x2 ;  /* 0x00000000f4aa7211 */ /* 0x000fc400078210ff */
[C---:B------:R-:W-:Y:S02]  /*5aa0*/  LEA R208, P0, R245.reuse, R0, 0x2 ;  /* 0x00000000f5d07211 */ /* 0x040fe400078010ff */
[----:B------:R-:W-:Y:S02]  /*5ab0*/  LEA.HI.X.SX32 R171, R244, R2, 0x2, P1 ;  /* 0x00000002f4ab7211 */ /* 0x000fe400008f16ff */
[C---:B------:R-:W-:Y:S02]  /*5ac0*/  LEA R204, P1, R144.reuse, R0, 0x2 ;  /* 0x0000000090cc7211 */ /* 0x040fe400078210ff */
[----:B------:R-:W-:Y:S02]  /*5ad0*/  LEA.HI.X.SX32 R209, R245, R2, 0x2, P0 ;  /* 0x00000002f5d17211 */ /* 0x000fe400000f16ff */
[----:B-1----:R-:W-:Y:S02]  /*5ae0*/  LEA R116, P2, R241, R0, 0x2 ;  /* 0x00000000f1747211 */ /* 0x002fe400078410ff */
[----:B------:R-:W-:-:S02]  /*5af0*/  LEA.HI.X.SX32 R205, R144, R2, 0x2, P1 ;  /* 0x0000000290cd7211 */ /* 0x000fc400008f16ff */
[----:B------:R-:W-:Y:S02]  /*5b00*/  LEA.HI.X.SX32 R117, R241, R2, 0x2, P2 ;  /* 0x00000002f1757211 */ /* 0x000fe400010f16ff */
[CC--:B------:R-:W-:Y:S02]  /*5b10*/  LEA R200, P2, R237.reuse, R0.reuse, 0x2 ;  /* 0x00000000edc87211 */ /* 0x0c0fe400078410ff */
[----:B------:R-:W-:Y:S01]  /*5b20*/  LEA R144, P1, R168, R0, 0x2 ;  /* 0x00000000a8907211 */ /* 0x000fe200078210ff */
[----:B------:R-:W-:Y:S01]  /*5b30*/  STL.64 [R1], R116 ;  /* 0x0000007401007387 */ /* 0x000fe20000100a00 */
[----:B------:R-:W-:Y:S02]  /*5b40*/  LEA.HI.X.SX32 R201, R237, R2, 0x2, P2 ;  /* 0x00000002edc97211 */ /* 0x000fe400010f16ff */
[----:B------:R-:W-:Y:S01]  /*5b50*/  LEA R140, P2, R160, R0, 0x2 ;  /* 0x00000000a08c7211 */ /* 0x000fe200078410ff */
[----:B------:R-:W-:Y:S01]  /*5b60*/  STL.64 [R1+0x10], R134 ;  /* 0x0000108601007387 */ /* 0x000fe20000100a00 */
[----:B------:R-:W-:-:S02]  /*5b70*/  LEA.HI.X.SX32 R145, R168, R2, 0x2, P1 ;  /* 0x00000002a8917211 */ /* 0x000fc400008f16ff */
[----:B------:R-:W-:Y:S02]  /*5b80*/  LEA.HI.X.SX32 R141, R160, R2, 0x2, P2 ;  /* 0x00000002a08d7211 */ /* 0x000fe400010f16ff */
[CC--:B------:R-:W-:Y:S02]  /*5b90*/  LEA R178, P2, R242.reuse, R0.reuse, 0x2 ;  /* 0x00000000f2b27211 */ /* 0x0c0fe400078410ff */
[----:B------:R-:W-:Y:S02]  /*5ba0*/  LEA R174, P1, R243, R0, 0x2 ;  /* 0x00000000f3ae7211 */ /* 0x000fe400078210ff */
[----:B------:R-:W-:Y:S02]  /*5bb0*/  LEA.HI.X.SX32 R179, R242, R2, 0x2, P2 ;  /* 0x00000002f2b37211 */ /* 0x000fe400010f16ff */
[-C--:B------:R-:W-:Y:S02]  /*5bc0*/  LEA R128, P2, R246, R0.reuse, 0x2 ;  /* 0x00000000f6807211 */ /* 0x080fe400078410ff */
[----:B------:R-:W-:-:S02]  /*5bd0*/  LEA R148, P0, R169, R0, 0x2 ;  /* 0x00000000a9947211 */ /* 0x000fc400078010ff */
[-C--:B------:R-:W-:Y:S02]  /*5be0*/  LEA.HI.X.SX32 R129, R246, R2.reuse, 0x2, P2 ;  /* 0x00000002f6817211 */ /* 0x080fe400010f16ff */
[-C--:B------:R-:W-:Y:S02]  /*5bf0*/  LEA.HI.X.SX32 R175, R243, R2.reuse, 0x2, P1 ;  /* 0x00000002f3af7211 */ /* 0x080fe400008f16ff */
[----:B------:R-:W-:Y:S02]  /*5c00*/  LEA.HI.X.SX32 R149, R169, R2, 0x2, P0 ;  /* 0x00000002a9957211 */ /* 0x000fe400000f16ff */
[-C--:B------:R-:W-:Y:S02]  /*5c10*/  LEA R212, P2, R184, R0.reuse, 0x2 ;  /* 0x00000000b8d47211 */ /* 0x080fe400078410ff */
[-C--:B--2---:R-:W-:Y:S02]  /*5c20*/  LEA R124, P1, R165, R0.reuse, 0x2 ;  /* 0x00000000a57c7211 */ /* 0x084fe400078210ff */
[----:B------:R-:W-:-:S02]  /*5c30*/  LEA R130, P0, R217, R0, 0x2 ;  /* 0x00000000d9827211 */ /* 0x000fc400078010ff */
[-C--:B------:R-:W-:Y:S02]  /*5c40*/  LEA.HI.X.SX32 R213, R184, R2.reuse, 0x2, P2 ;  /* 0x00000002b8d57211 */ /* 0x080fe400010f16ff */
[-C--:B------:R-:W-:Y:S02]  /*5c50*/  LEA.HI.X.SX32 R125, R165, R2.reuse, 0x2, P1 ;  /* 0x00000002a57d7211 */ /* 0x080fe400008f16ff */
[----:B------:R-:W-:Y:S02]  /*5c60*/  LEA.HI.X.SX32 R131, R217, R2, 0x2, P0 ;  /* 0x00000002d9837211 */ /* 0x000fe400000f16ff */
[-C--:B------:R-:W-:Y:S02]  /*5c70*/  LEA R152, P2, R180, R0.reuse, 0x2 ;  /* 0x00000000b4987211 */ /* 0x080fe400078410ff */
[----:B------:R-:W-:Y:S01]  /*5c80*/  LEA R216, P1, R176, R0, 0x2 ;  /* 0x00000000b0d87211 */ /* 0x000fe200078210ff */
[----:B------:R1:W-:Y:S01]  /*5c90*/  STL.64 [R1+0x150], R130 ;  /* 0x0001508201007387 */ /* 0x0003e20000100a00 */
[----:B------:R-:W-:-:S02]  /*5ca0*/  LEA.HI.X.SX32 R153, R180, R2, 0x2, P2 ;  /* 0x00000002b4997211 */ /* 0x000fc400010f16ff */
[----:B------:R-:W-:Y:S02]  /*5cb0*/  LEA.HI.X.SX32 R217, R176, R2, 0x2, P1 ;  /* 0x00000002b0d97211 */ /* 0x000fe400008f16ff */
[CC--:B------:R-:W-:Y:S02]  /*5cc0*/  LEA R182, P2, R230.reuse, R0.reuse, 0x2 ;  /* 0x00000000e6b67211 */ /* 0x0c0fe400078410ff */
[C---:B------:R-:W-:Y:S02]  /*5cd0*/  LEA R156, P1, R181.reuse, R0, 0x2 ;  /* 0x00000000b59c7211 */ /* 0x040fe400078210ff */
[-C--:B------:R-:W-:Y:S02]  /*5ce0*/  LEA.HI.X.SX32 R183, R230, R2.reuse, 0x2, P2 ;  /* 0x00000002e6b77211 */ /* 0x080fe400010f16ff */
[----:B------:R-:W-:Y:S02]  /*5cf0*/  LEA.HI.X.SX32 R157, R181, R2, 0x2, P1 ;  /* 0x00000002b59d7211 */ /* 0x000fe400008f16ff */
[----:B-1----:R-:W-:-:S02]  /*5d00*/  LEA R130, P0, R172, R0, 0x2 ;  /* 0x00000000ac827211 */ /* 0x002fc400078010ff */
[----:B------:R-:W-:Y:S02]  /*5d10*/  LEA R154, P2, R133, R0, 0x2 ;  /* 0x00000000859a7211 */ /* 0x000fe400078410ff */
[----:B------:R-:W-:Y:S02]  /*5d20*/  LEA.HI.X.SX32 R131, R172, R2, 0x2, P0 ;  /* 0x00000002ac837211 */ /* 0x000fe400000f16ff */
[CC--:B------:R-:W-:Y:S02]  /*5d30*/  LEA R220, P0, R247.reuse, R0.reuse, 0x2 ;  /* 0x00000000f7dc7211 */ /* 0x0c0fe400078010ff */
[----:B------:R-:W-:Y:S02]  /*5d40*/  LEA R190, P1, R132, R0, 0x2 ;  /* 0x0000000084be7211 */ /* 0x000fe400078210ff */
[-C--:B------:R-:W-:Y:S02]  /*5d50*/  LEA.HI.X.SX32 R221, R247, R2.reuse, 0x2, P0 ;  /* 0x00000002f7dd7211 */ /* 0x080fe400000f16ff */
[----:B------:R-:W-:-:S02]  /*5d60*/  LEA.HI.X.SX32 R155, R133, R2, 0x2, P2 ;  /* 0x00000002859b7211 */ /* 0x000fc400010f16ff */
[----:B------:R-:W-:Y:S02]  /*5d70*/  LEA.HI.X.SX32 R191, R132, R2, 0x2, P1 ;  /* 0x0000000284bf7211 */ /* 0x000fe400008f16ff */
[-C--:B------:R-:W-:Y:S02]  /*5d80*/  LEA R160, P0, R189, R0.reuse, 0x2 ;  /* 0x00000000bda07211 */ /* 0x080fe400078010ff */
[CC--:B------:R-:W-:Y:S02]  /*5d90*/  LEA R224, P2, R186.reuse, R0.reuse, 0x2 ;  /* 0x00000000bae07211 */ /* 0x0c0fe400078410ff */
[----:B------:R-:W-:Y:S02]  /*5da0*/  LEA R132, P1, R159, R0, 0x2 ;  /* 0x000000009f847211 */ /* 0x000fe400078210ff */
[-C--:B------:R-:W-:Y:S02]  /*5db0*/  LEA.HI.X.SX32 R161, R189, R2.reuse, 0x2, P0 ;  /* 0x00000002bda17211 */ /* 0x080fe400000f16ff */
[----:B------:R-:W-:-:S02]  /*5dc0*/  LEA.HI.X.SX32 R225, R186, R2, 0x2, P2 ;  /* 0x00000002bae17211 */ /* 0x000fc400010f16ff */
[----:B------:R-:W-:Y:S02]  /*5dd0*/  LEA.HI.X.SX32 R133, R159, R2, 0x2, P1 ;  /* 0x000000029f857211 */ /* 0x000fe400008f16ff */
[-C--:B------:R-:W-:Y:S02]  /*5de0*/  LEA R194, P0, R158, R0.reuse, 0x2 ;  /* 0x000000009ec27211 */ /* 0x080fe400078010ff */
[-C--:B------:R-:W-:Y:S02]  /*5df0*/  LEA R164, P2, R192, R0.reuse, 0x2 ;  /* 0x00000000c0a47211 */ /* 0x080fe400078410ff */
        /* <DEDUP_REMOVED lines=9> */
[----:B------:R-:W-:Y:S01]  /*5e90*/  LEA.HI.X.SX32 R169, R198, R2, 0x2, P1 ;  /* 0x00000002c6a97211 */ /* 0x000fe200008f16ff */
[----:B------:R-:W-:Y:S01]  /*5ea0*/  STL.64 [R1+0x80], R158 ;  /* 0x0000809e01007387 */ /* 0x000fe20000100a00 */
[-C--:B------:R-:W-:Y:S02]  /*5eb0*/  LEA R234, P0, R203, R0.reuse, 0x2 ;  /* 0x00000000cbea7211 */ /* 0x080fe400078010ff */
[-C--:B------:R-:W-:Y:S02]  /*5ec0*/  LEA R226, P2, R139, R0.reuse, 0x2 ;  /* 0x000000008be27211 */ /* 0x080fe400078410ff */
[----:B------:R-:W-:Y:S02]  /*5ed0*/  LEA R198, P1, R138, R0, 0x2 ;  /* 0x000000008ac67211 */ /* 0x000fe400078210ff */
[-C--:B------:R-:W-:Y:S02]  /*5ee0*/  LEA.HI.X.SX32 R235, R203, R2.reuse, 0x2, P0 ;  /* 0x00000002cbeb7211 */ /* 0x080fe400000f16ff */
[----:B------:R-:W-:-:S02]  /*5ef0*/  LEA.HI.X.SX32 R227, R139, R2, 0x2, P2 ;  /* 0x000000028be37211 */ /* 0x000fc400010f16ff */
[----:B------:R-:W-:Y:S02]  /*5f00*/  LEA.HI.X.SX32 R199, R138, R2, 0x2, P1 ;  /* 0x000000028ac77211 */ /* 0x000fe400008f16ff */
[CC--:B------:R-:W-:Y:S01]  /*5f10*/  LEA R172, P0, R202.reuse, R0.reuse, 0x2 ;  /* 0x00000000caac7211 */ /* 0x0c0fe200078010ff */
[----:B------:R-:W-:Y:S01]  /*5f20*/  STL.64 [R1+0x88], R226 ;  /* 0x000088e201007387 */ /* 0x000fe20000100a00 */
        /* <DEDUP_REMOVED lines=17> */
[CC--:B------:R-:W-:Y:S02]  /*6040*/  LEA R188, P2, R27.reuse, R0.reuse, 0x2 ;  /* 0x000000001bbc7211 */ /* 0x0c0fe400078410ff */
[C---:B------:R-:W-:Y:S02]  /*6050*/  LEA R206, P1, R26.reuse, R0, 0x2 ;  /* 0x000000001ace7211 */ /* 0x040fe400078210ff */
[-C--:B------:R-:W-:Y:S02]  /*6060*/  LEA.HI.X.SX32 R189, R27, R2.reuse, 0x2, P2 ;  /* 0x000000021bbd7211 */ /* 0x080fe400010f16ff */
[----:B------:R-:W-:Y:S02]  /*6070*/  LEA.HI.X.SX32 R207, R26, R2, 0x2, P1 ;  /* 0x000000021acf7211 */ /* 0x000fe400008f16ff */
[-C--:B------:R-:W-:Y:S01]  /*6080*/  LEA R26, P1, R109, R0.reuse, 0x2 ;  /* 0x000000006d1a7211 */ /* 0x080fe200078210ff */
[----:B------:R1:W-:Y:S01]  /*6090*/  STL.64 [R1+0xd0], R188 ;  /* 0x0000d0bc01007387 */ /* 0x0003e20000100a00 */
[----:B------:R-:W-:-:S02]  /*60a0*/  LEA R240, P0, R215, R0, 0x2 ;  /* 0x00000000d7f07211 */ /* 0x000fc400078010ff */
[-C--:B------:R-:W-:Y:S02]  /*60b0*/  LEA.HI.X.SX32 R27, R109, R2.reuse, 0x2, P1 ;  /* 0x000000026d1b7211 */ /* 0x080fe400008f16ff */
[----:B------:R-:W2:Y:S01]  /*60c0*/  LDL.LU R109, [R1+0xb0] ;  /* 0x0000b000016d7983 */ /* 0x000ea20000300800 */
[----:B------:R-:W-:Y:S02]  /*60d0*/  LEA.HI.X.SX32 R241, R215, R2, 0x2, P0 ;  /* 0x00000002d7f17211 */ /* 0x000fe400000f16ff */
[CC--:B------:R-:W-:Y:S02]  /*60e0*/  LEA R184, P0, R214.reuse, R0.reuse, 0x2 ;  /* 0x00000000d6b87211 */ /* 0x0c0fe400078010ff */
[----:B------:R-:W-:Y:S02]  /*60f0*/  LEA R242, P2, R163, R0, 0x2 ;  /* 0x00000000a3f27211 */ /* 0x000fe400078410ff */
[----:B------:R-:W-:Y:S02]  /*6100*/  LEA.HI.X.SX32 R185, R214, R2, 0x2, P0 ;  /* 0x00000002d6b97211 */ /* 0x000fe400000f16ff */
[----:B------:R-:W-:-:S02]  /*6110*/  LEA R214, P0, R162, R0, 0x2 ;  /* 0x00000000a2d67211 */ /* 0x000fc400078010ff */
[----:B------:R-:W-:Y:S02]  /*6120*/  LEA.HI.X.SX32 R243, R163, R2, 0x2, P2 ;  /* 0x00000002a3f37211 */ /* 0x000fe400010f16ff */
[C---:B-1----:R-:W-:Y:S02]  /*6130*/  LEA R188, P2, R151.reuse, R0, 0x2 ;  /* 0x0000000097bc7211 */ /* 0x042fe400078410ff */
[----:B------:R-:W-:Y:S02]  /*6140*/  LEA.HI.X.SX32 R215, R162, R2, 0x2, P0 ;  /* 0x00000002a2d77211 */ /* 0x000fe400000f16ff */
[-C--:B------:R-:W-:Y:S02]  /*6150*/  LEA R162, P0, R108, R0.reuse, 0x2 ;  /* 0x000000006ca27211 */ /* 0x080fe400078010ff */
[----:B------:R-:W-:Y:S02]  /*6160*/  LEA R244, P1, R150, R0, 0x2 ;  /* 0x0000000096f47211 */ /* 0x000fe400078210ff */
[----:B------:R-:W-:-:S02]  /*6170*/  LEA.HI.X.SX32 R189, R151, R2, 0x2, P2 ;  /* 0x0000000297bd7211 */ /* 0x000fc400010f16ff */
[----:B------:R-:W-:Y:S02]  /*6180*/  LEA R218, P2, R101, R0, 0x2 ;  /* 0x0000000065da7211 */ /* 0x000fe400078410ff */
[-C--:B------:R-:W-:Y:S02]  /*6190*/  LEA.HI.X.SX32 R163, R108, R2.reuse, 0x2, P0 ;  /* 0x000000026ca37211 */ /* 0x080fe400000f16ff */
[----:B------:R-:W-:Y:S02]  /*61a0*/  LEA.HI.X.SX32 R245, R150, R2, 0x2, P1 ;  /* 0x0000000296f57211 */ /* 0x000fe400008f16ff */
[-C--:B------:R-:W-:Y:S02]  /*61b0*/  LEA R246, P0, R92, R0.reuse, 0x2 ;  /* 0x000000005cf67211 */ /* 0x080fe400078010ff */
[----:B------:R-:W-:Y:S02]  /*61c0*/  LEA R192, P1, R93, R0, 0x2 ;  /* 0x000000005dc07211 */ /* 0x000fe400078210ff */
[----:B------:R-:W-:-:S02]  /*61d0*/  LEA.HI.X.SX32 R219, R101, R2, 0x2, P2 ;  /* 0x0000000265db7211 */ /* 0x000fc400010f16ff */
[----:B------:R-:W-:Y:S02]  /*61e0*/  ISETP.GT.AND P2, PT, R96, 0x3f, PT ;  /* 0x0000003f6000780c */ /* 0x000fe40003f44270 */
[-C--:B------:R-:W-:Y:S02]  /*61f0*/  LEA.HI.X.SX32 R247, R92, R2.reuse, 0x2, P0 ;  /* 0x000000025cf77211 */ /* 0x080fe400000f16ff */
[----:B------:R-:W-:Y:S02]  /*6200*/  LEA.HI.X.SX32 R193, R93, R2, 0x2, P1 ;  /* 0x000000025dc17211 */ /* 0x000fe400008f16ff */
[C---:B------:R-:W-:Y:S01]  /*6210*/  LEA R150, P0, R3.reuse, R0, 0x2 ;  /* 0x0000000003967211 */ /* 0x040fe200078010ff */
[----:B------:R-:W-:Y:S01]  /*6220*/  IMAD.WIDE R92, R104, 0x4, R232 ;  /* 0x00000004685c7825 */ /* 0x000fe200078e02e8 */
[----:B------:R-:W-:Y:S02]  /*6230*/  ISETP.GE.AND P1, PT, R100, c[0x0][0x180], PT ;  /* 0x0000600064007a0c */ /* 0x000fe40003f26270 */
[----:B------:R-:W-:Y:S01]  /*6240*/  SEL R101, RZ, 0x4, !P2 ;  /* 0x00000004ff657807 */ /* 0x000fe20005000000 */
[----:B------:R-:W-:Y:S01]  /*6250*/  IMAD.WIDE R222, R104, 0x4, R228 ;  /* 0x0000000468de7825 */ /* 0x000fe200078e02e4 */
[----:B------:R-:W-:Y:S01]  /*6260*/  LEA.HI.X.SX32 R151, R3, R2, 0x2, P0 ;  /* 0x0000000203977211 */ /* 0x000fe200000f16ff */
[----:B------:R1:W-:Y:S01]  /*6270*/  LDGSTS.E [R105+0x8c00], [R92.64], !P3 ;  /* 0x08c000005c697fae */ /* 0x0003e2000d921844 */
[----:B------:R-:W-:-:S02]  /*6280*/  SEL R3, R101, RZ, !P1 ;  /* 0x000000ff65037207 */ /* 0x000fc40004800000 */
[----:B------:R-:W-:Y:S01]  /*6290*/  ISETP.GE.AND P0, PT, R100, R97, PT ;  /* 0x000000616400720c */ /* 0x000fe20003f06270 */
[----:B------:R3:W-:Y:S01]  /*62a0*/  LDGSTS.E [R105+0x8e00], [R222.64], !P3 ;  /* 0x08e00000de697fae */ /* 0x0007e2000d921844 */
[----:B------:R-:W-:Y:S01]  /*62b0*/  IMAD R101, R252, 0x27, RZ ;  /* 0x00000027fc657824 */ /* 0x000fe200078e02ff */
[----:B------:R-:W-:Y:S02]  /*62c0*/  ISETP.NE.U32.AND P3, PT, R3, RZ, PT ;  /* 0x000000ff0300720c */ /* 0x000fe40003f65070 */
[----:B------:R-:W-:Y:S01]  /*62d0*/  STL.64 [R1+0x50], R92 ;  /* 0x0000505c01007387 */ /* 0x000fe20000100a00 */
[----:B------:R-:W-:Y:S02]  /*62e0*/  SEL R3, RZ, 0x4, P0 ;  /* 0x00000004ff037807 */ /* 0x000fe40000000000 */
[----:B------:R-:W-:Y:S01]  /*62f0*/  ISETP.GE.U32.AND P1, PT, R97, 0x7fffff81, PT ;  /* 0x7fffff816100780c */ /* 0x000fe20003f26070 */
[----:B------:R3:W-:Y:S01]  /*6300*/  STL.64 [R1+0x60], R222 ;  /* 0x000060de01007387 */ /* 0x0007e20000100a00 */
[----:B------:R-:W-:Y:S01]  /*6310*/  ISETP.GT.AND P0, PT, R96, 0x7f, PT ;  /* 0x0000007f6000780c */ /* 0x000fe20003f04270 */
[----:B------:R-:W-:-:S04]  /*6320*/  IMAD.WIDE R96, R101, 0x4, R232 ;  /* 0x0000000465607825 */ /* 0x000fc800078e02e8 */
[----:B---3--:R-:W-:Y:S01]  /*6330*/  IMAD.WIDE R222, R101, 0x4, R228 ;  /* 0x0000000465de7825 */ /* 0x008fe200078e02e4 */
[----:B-1----:R-:W3:Y:S01]  /*6340*/  LDL.LU.64 R92, [R1+0xa38] ;  /* 0x000a3800015c7983 */ /* 0x002ee20000300a00 */
[----:B------:R-:W-:-:S03]  /*6350*/  SEL R3, R3, RZ, P0 ;  /* 0x000000ff03037207 */ /* 0x000fc60000000000 */
[----:B------:R1:W-:Y:S01]  /*6360*/  STL.64 [R1+0x90], R96 ;  /* 0x0000906001007387 */ /* 0x0003e20000100a00 */
[----:B------:R-:W-:-:S03]  /*6370*/  IMAD R104, R252, 0x2b, RZ ;  /* 0x0000002bfc687824 */ /* 0x000fc600078e02ff */
[----:B------:R1:W-:Y:S04]  /*6380*/  LDGSTS.E [R105+0x9c00], [R96.64], !P6 ;  /* 0x09c0000060697fae */ /* 0x0003e8000f121844 */
[----:B------:R5:W-:Y:S04]  /*6390*/  STL.64 [R1+0x98], R222 ;  /* 0x000098de01007387 */ /* 0x000be80000100a00 */
[----:B------:R5:W-:Y:S01]  /*63a0*/  LDGSTS.E [R105+0x9e00], [R222.64], !P6 ;  /* 0x09e00000de697fae */ /* 0x000be2000f121844 */
[----:B------:R-:W-:-:S03]  /*63b0*/  ISETP.NE.U32.AND P0, PT, R3, RZ, PT ;  /* 0x000000ff0300720c */ /* 0x000fc60003f05070 */
[----:B-1----:R-:W3:Y:S01]  /*63c0*/  LDL.LU.64 R96, [R1+0xa30] ;  /* 0x000a300001607983 */ /* 0x002ee20000300a00 */
[----:B--2---:R-:W-:-:S03]  /*63d0*/  IMAD R101, R109, c[0x0][0x190], RZ ;  /* 0x000064006d657a24 */ /* 0x004fc600078e02ff */
[----:B------:R-:W1:Y:S02]  /*63e0*/  S2R R109, SR_TID.X ;  /* 0x00000000006d7919 */ /* 0x000e640000002100 */
[----:B-----5:R-:W-:-:S04]  /*63f0*/  LEA R222, P6, R101, R0, 0x2 ;  /* 0x0000000065de7211 */ /* 0x020fc800078c10ff */
[----:B------:R-:W-:Y:S02]  /*6400*/  LEA.HI.X.SX32 R223, R101, R2, 0x2, P6 ;  /* 0x0000000265df7211 */ /* 0x000fe400030f16ff */
[----:B------:R-:W-:Y:S02]  /*6410*/  IADD3 R2, R112, -0x34, RZ ;  /* 0xffffffcc70027810 */ /* 0x000fe40007ffe0ff */
[----:B-1----:R-:W-:-:S04]  /*6420*/  LOP3.LUT R109, R109, 0x7f, RZ, 0xc0, !PT ;  /* 0x0000007f6d6d7812 */ /* 0x002fc800078ec0ff */
[----:B------:R-:W-:Y:S01]  /*6430*/  SHF.L.U32 R0, R109, 0x2, RZ ;  /* 0x000000026d007819 */ /* 0x000fe200000006ff */
[----:B------:R-:W-:-:S03]  /*6440*/  IMAD.WIDE R108, R104, 0x4, R232 ;  /* 0x00000004686c7825 */ /* 0x000fc600078e02e8 */
[----:B------:R-:W-:Y:S01]  /*6450*/  LOP3.LUT R3, R0, 0x60, RZ, 0x3c, !PT ;  /* 0x0000006000037812 */ /* 0x000fe200078e3cff */
[----:B----4-:R-:W-:Y:S01]  /*6460*/  IMAD.WIDE R104, R104, 0x4, R228 ;  /* 0x0000000468687825 */ /* 0x010fe200078e02e4 */
[----:B------:R1:W-:Y:S03]  /*6470*/  STL.64 [R1+0xb0], R108 ;  /* 0x0000b06c01007387 */ /* 0x0003e60000100a00 */
[----:B------:R-:W-:Y:S01]  /*6480*/  IMAD R0, R252, 0x2f, RZ ;  /* 0x0000002ffc007824 */ /* 0x000fe200078e02ff */
[----:B------:R1:W-:Y:S04]  /*6490*/  LDGSTS.E [R3+0xac00], [R108.64], !P5 ;  /* 0x0ac000006c037fae */ /* 0x0003e8000e921844 */
[----:B------:R2:W-:Y:S04]  /*64a0*/  STL.64 [R1+0xc0], R104 ;  /* 0x0000c06801007387 */ /* 0x0005e80000100a00 */
[----:B------:R2:W-:Y:S01]  /*64b0*/  LDGSTS.E [R3+0xae00], [R104.64], !P5 ;  /* 0x0ae0000068037fae */ /* 0x0005e2000e921844 */
[----:B-1----:R-:W-:Y:S01]  /*64c0*/  IMAD.WIDE R108, R0, 0x4, R232 ;  /* 0x00000004006c7825 */ /* 0x002fe200078e02e8 */
[----:B------:R-:W-:-:S04]  /*64d0*/  ISETP.GE.U32.AND P5, PT, R2, 0x7fffff8d, PT ;  /* 0x7fffff8d0200780c */ /* 0x000fc80003fa6070 */
[----:B------:R1:W-:Y:S01]  /*64e0*/  LDGSTS.E [R3+0xbc00], [R108.64], !P4 ;  /* 0x0bc000006c037fae */ /* 0x0003e2000e121844 */
[----:B--2---:R-:W-:Y:S01]  /*64f0*/  IMAD.WIDE R104, R0, 0x4, R228 ;  /* 0x0000000400687825 */ /* 0x004fe200078e02e4 */
[----:B------:R-:W-:-:S04]  /*6500*/  IADD3 R0, R112, -0x38, RZ ;  /* 0xffffffc870007810 */ /* 0x000fc80007ffe0ff */
[----:B------:R2:W-:Y:S01]  /*6510*/  LDGSTS.E [R3+0xbe00], [R104.64], !P4 ;  /* 0x0be0000068037fae */ /* 0x0005e2000e121844 */
[----:B------:R-:W-:Y:S01]  /*6520*/  ISETP.GE.U32.AND P4, PT, R0, 0x7fffff89, PT ;  /* 0x7fffff890000780c */ /* 0x000fe20003f86070 */
[----:B------:R-:W-:Y:S02]  /*6530*/  IMAD R0, R252, 0x33, RZ ;  /* 0x00000033fc007824 */ /* 0x000fe400078e02ff */
[----:B------:R1:W-:Y:S04]  /*6540*/  STL.64 [R1+0xe0], R108 ;  /* 0x0000e06c01007387 */ /* 0x0003e80000100a00 */
[----:B------:R2:W-:Y:S01]  /*6550*/  STL.64 [R1+0xe8], R104 ;  /* 0x0000e86801007387 */ /* 0x0005e20000100a00 */
[----:B-1----:R-:W-:-:S04]  /*6560*/  IMAD.WIDE R108, R0, 0x4, R232 ;  /* 0x00000004006c7825 */ /* 0x002fc800078e02e8 */
[----:B--2---:R-:W-:Y:S01]  /*6570*/  IMAD.WIDE R104, R0, 0x4, R228 ;  /* 0x0000000400687825 */ /* 0x004fe200078e02e4 */
[----:B------:R-:W-:Y:S01]  /*6580*/  IADD3 R0, R112, -0x3c, RZ ;  /* 0xffffffc470007810 */ /* 0x000fe20007ffe0ff */
[----:B------:R1:W-:Y:S04]  /*6590*/  LDGSTS.E [R3+0xcc00], [R108.64], !P5 ;  /* 0x0cc000006c037fae */ /* 0x0003e8000e921844 */
        /* <DEDUP_REMOVED lines=8> */
[----:B------:R1:W-:Y:S03]  /*6620*/  LDGSTS.E [R3+0xdc00], [R108.64], !P4 ;  /* 0x0dc000006c037fae */ /* 0x0003e6000e121844 */
[----:B------:R-:W-:Y:S01]  /*6630*/  ISETP.GE.U32.AND P6, PT, R0, 0x7fffff80, PT ;  /* 0x7fffff800000780c */ /* 0x000fe20003fc6070 */
[----:B------:R2:W-:Y:S01]  /*6640*/  LDGSTS.E [R3+0xde00], [R104.64], !P4 ;  /* 0x0de0000068037fae */ /* 0x0005e2000e121844 */
[----:B------:R-:W-:Y:S02]  /*6650*/  IADD3 R0, R112, -0x45, RZ ;  /* 0xffffffbb70007810 */ /* 0x000fe40007ffe0ff */
[----:B------:R-:W-:Y:S02]  /*6660*/  SHF.R.S32.HI R2, RZ, 0x6, R113 ;  /* 0x00000006ff027819 */ /* 0x000fe40000011471 */
[----:B------:R-:W-:Y:S01]  /*6670*/  ISETP.GE.U32.AND P4, PT, R0, 0x7fffff7c, PT ;  /* 0x7fffff7c0000780c */ /* 0x000fe20003f86070 */
[----:B------:R-:W-:Y:S01]  /*6680*/  IMAD.SHL.U32 R0, R100, 0x4, RZ ;  /* 0x0000000464007824 */ /* 0x000fe200078e00ff */
[----:B------:R-:W-:Y:S01]  /*6690*/  SGXT R2, R2, 0x1 ;  /* 0x000000010202781a */ /* 0x000fe20000000200 */
[----:B------:R1:W-:Y:S03]  /*66a0*/  STL.64 [R1+0x160], R108 ;  /* 0x0001606c01007387 */ /* 0x0003e60000100a00 */
[----:B------:R-:W-:Y:S01]  /*66b0*/  LOP3.LUT R100, R0, 0x110, R2, 0x78, !PT ;  /* 0x0000011000647812 */ /* 0x000fe200078e7802 */
[----:B------:R-:W-:-:S02]  /*66c0*/  IMAD.SHL.U32 R2, R252, 0x40, RZ ;  /* 0x00000040fc027824 */ /* 0x000fc400078e00ff */
[C---:B------:R-:W-:Y:S01]  /*66d0*/  IMAD R0, R252.reuse, 0x3b, RZ ;  /* 0x0000003bfc007824 */ /* 0x040fe200078e02ff */
[----:B------:R-:W-:Y:S01]  /*66e0*/  STL.64 [R1+0x168], R104 ;  /* 0x0001686801007387 */ /* 0x000fe20000100a00 */
[----:B------:R-:W-:-:S03]  /*66f0*/  IMAD R252, R252, 0x3f, RZ ;  /* 0x0000003ffcfc7824 */ /* 0x000fc600078e02ff */
[----:B------:R4:W-:Y:S01]  /*6700*/  STL [R1+0x2c0], R100 ;  /* 0x0002c06401007387 */ /* 0x0009e20000100800 */
[----:B-1----:R-:W-:-:S04]  /*6710*/  IMAD.WIDE R108, R252, 0x4, R232 ;  /* 0x00000004fc6c7825 */ /* 0x002fc800078e02e8 */
[----:B----4-:R-:W-:-:S04]  /*6720*/  IMAD.WIDE R100, R0, 0x4, R232 ;  /* 0x0000000400647825 */ /* 0x010fc800078e02e8 */
[--C-:B------:R-:W-:Y:S01]  /*6730*/  IMAD.WIDE R112, R252, 0x4, R228.reuse ;  /* 0x00000004fc707825 */ /* 0x100fe200078e02e4 */
[----:B------:R1:W-:Y:S04]  /*6740*/  STL.64 [R1+0x190], R100 ;  /* 0x0001906401007387 */ /* 0x0003e80000100a00 */
[----:B------:R-:W-:Y:S04]  /*6750*/  STL.64 [R1+0x1e8], R108 ;  /* 0x0001e86c01007387 */ /* 0x000fe80000100a00 */
[----:B------:R-:W4:Y:S01]  /*6760*/  LDL R252, [R1+0x2c0] ;  /* 0x0002c00001fc7983 */ /* 0x000f220000100800 */
[----:B--2---:R-:W-:-:S03]  /*6770*/  IMAD.WIDE R104, R0, 0x4, R228 ;  /* 0x0000000400687825 */ /* 0x004fc600078e02e4 */
[----:B------:R1:W-:Y:S04]  /*6780*/  LDGSTS.E [R3+0xec00], [R100.64], !P5 ;  /* 0x0ec0000064037fae */ /* 0x0003e8000e921844 */
[----:B------:R2:W-:Y:S04]  /*6790*/  LDGSTS.E [R3+0xee00], [R104.64], !P5 ;  /* 0x0ee0000068037fae */ /* 0x0005e8000e921844 */
[----:B------:R5:W-:Y:S04]  /*67a0*/  LDGSTS.E [R3+0xfc00], [R108.64], !P1 ;  /* 0x0fc000006c037fae */ /* 0x000be8000c921844 */
[----:B------:R1:W-:Y:S04]  /*67b0*/  LDGSTS.E [R3+0xfe00], [R112.64], !P1 ;  /* 0x0fe0000070037fae */ /* 0x0003e8000c921844 */
[----:B------:R-:W0:Y:S04]  /*67c0*/  LDGDEPBAR ;  /* 0x00000000000079af */ /* 0x000e280000000000 */
[----:B------:R2:W-:Y:S04]  /*67d0*/  STL.64 [R1+0x1d0], R104 ;  /* 0x0001d06801007387 */ /* 0x0005e80000100a00 */
[----:B-1----:R-:W3:Y:S04]  /*67e0*/  LDL.LU.64 R100, [R1+0xa28] ;  /* 0x000a280001647983 */ /* 0x002ee80000300a00 */
[----:B------:R1:W-:Y:S04]  /*67f0*/  STL.64 [R1+0x1f8], R112 ;  /* 0x0001f87001007387 */ /* 0x0003e80000100a00 */
[----:B--2---:R-:W2:Y:S04]  /*6800*/  LDL.LU.64 R104, [R1+0xa20] ;  /* 0x000a200001687983 */ /* 0x004ea80000300a00 */
[----:B-----5:R-:W5:Y:S04]  /*6810*/  LDL.LU.64 R108, [R1+0xa18] ;  /* 0x000a1800016c7983 */ /* 0x020f680000300a00 */
[----:B-1----:R-:W2:Y:S04]  /*6820*/  LDL.LU.64 R112, [R1+0xa10] ;  /* 0x000a100001707983 */ /* 0x002ea80000300a00 */
[----:B------:R1:W-:Y:S04]  /*6830*/  STL.64 [R1+0x908], R140 ;  /* 0x0009088c01007387 */ /* 0x0003e80000100a00 */
[----:B----4-:R4:W-:Y:S04]  /*6840*/  LDGSTS.E [R252+0x20000], [R126.64], P3 ;  /* 0x200000007efc7fae */ /* 0x0109e80009921844 */
[----:B------:R4:W-:Y:S04]  /*6850*/  LDGSTS.E [R252+0x20800], [R136.64], P3 ;  /* 0x2080000088fc7fae */ /* 0x0009e80009921844 */
[----:B------:R1:W-:Y:S04]  /*6860*/  LDGSTS.E [R252+0x21000], [R140.64], P3 ;  /* 0x210000008cfc7fae */ /* 0x0003e80009921844 */
[----:B------:R4:W-:Y:S04]  /*6870*/  LDGSTS.E [R252+0x21800], [R144.64], P3 ;  /* 0x2180000090fc7fae */ /* 0x0009e80009921844 */
[----:B------:R4:W-:Y:S04]  /*6880*/  LDGSTS.E [R252+0x22000], [R148.64], P3 ;  /* 0x2200000094fc7fae */ /* 0x0009e80009921844 */
[----:B------:R4:W-:Y:S04]  /*6890*/  LDGSTS.E [R252+0x22800], [R152.64], P3 ;  /* 0x2280000098fc7fae */ /* 0x0009e80009921844 */
[----:B------:R4:W-:Y:S04]  /*68a0*/  LDGSTS.E [R252+0x23000], [R156.64], P3 ;  /* 0x230000009cfc7fae */ /* 0x0009e80009921844 */
[----:B------:R4:W-:Y:S01]  /*68b0*/  LDGSTS.E [R252+0x23800], [R160.64], P3 ;  /* 0x23800000a0fc7fae */ /* 0x0009e20009921844 */
[----:B------:R-:W-:-:S03]  /*68c0*/  LOP3.LUT R3, R252, 0x20, RZ, 0x3c, !PT ;  /* 0x00000020fc037812 */ /* 0x000fc600078e3cff */
[----:B------:R4:W-:Y:S04]  /*68d0*/  LDGSTS.E [R252+0x24000], [R164.64], P3 ;  /* 0x24000000a4fc7fae */ /* 0x0009e80009921844 */
[----:B------:R4:W-:Y:S04]  /*68e0*/  LDGSTS.E [R252+0x24800], [R168.64], P3 ;  /* 0x24800000a8fc7fae */ /* 0x0009e80009921844 */
[----:B------:R4:W-:Y:S04]  /*68f0*/  LDGSTS.E [R252+0x25000], [R172.64], P3 ;  /* 0x25000000acfc7fae */ /* 0x0009e80009921844 */
[----:B-1----:R-:W2:Y:S04]  /*6900*/  LDL.LU.64 R140, [R1+0xd0] ;  /* 0x0000d000018c7983 */ /* 0x002ea80000300a00 */
[----:B------:R4:W-:Y:S04]  /*6910*/  LDGSTS.E [R252+0x25800], [R176.64], P3 ;  /* 0x25800000b0fc7fae */ /* 0x0009e80009921844 */
[----:B------:R4:W-:Y:S04]  /*6920*/  LDGSTS.E [R252+0x26000], [R180.64], P3 ;  /* 0x26000000b4fc7fae */ /* 0x0009e80009921844 */
[----:B------:R4:W-:Y:S04]  /*6930*/  LDGSTS.E [R252+0x26800], [R184.64], P3 ;  /* 0x26800000b8fc7fae */ /* 0x0009e80009921844 */
[----:B------:R4:W-:Y:S04]  /*6940*/  LDGSTS.E [R252+0x27000], [R188.64], P3 ;  /* 0x27000000bcfc7fae */ /* 0x0009e80009921844 */
[----:B------:R4:W-:Y:S04]  /*6950*/  LDGSTS.E [R252+0x27800], [R192.64], P3 ;  /* 0x27800000c0fc7fae */ /* 0x0009e80009921844 */
[----:B------:R1:W-:Y:S04]  /*6960*/  LDGSTS.E [R3+0x20200], [R196.64], P3 ;  /* 0x20200000c4037fae */ /* 0x0003e80009921844 */
[----:B------:R1:W-:Y:S04]  /*6970*/  LDGSTS.E [R3+0x20a00], [R200.64], P3 ;  /* 0x20a00000c8037fae */ /* 0x0003e80009921844 */
[----:B------:R1:W-:Y:S04]  /*6980*/  LDGSTS.E [R3+0x21200], [R204.64], P3 ;  /* 0x21200000cc037fae */ /* 0x0003e80009921844 */
[----:B------:R1:W-:Y:S04]  /*6990*/  STL.64 [R1+0x900], R204 ;  /* 0x000900cc01007387 */ /* 0x0003e80000100a00 */
[----:B------:R2:W-:Y:S04]  /*69a0*/  LDGSTS.E [R3+0x21a00], [R208.64], P3 ;  /* 0x21a00000d0037fae */ /* 0x0005e80009921844 */
[----:B------:R2:W-:Y:S04]  /*69b0*/  LDGSTS.E [R3+0x22200], [R212.64], P3 ;  /* 0x22200000d4037fae */ /* 0x0005e80009921844 */
[----:B-1----:R-:W3:Y:S04]  /*69c0*/  LDL.LU.64 R204, [R1+0x150] ;  /* 0x0001500001cc7983 */ /* 0x002ee80000300a00 */
[----:B------:R1:W-:Y:S04]  /*69d0*/  LDGSTS.E [R3+0x22a00], [R216.64], P3 ;  /* 0x22a00000d8037fae */ /* 0x0003e80009921844 */
[----:B------:R1:W-:Y:S04]  /*69e0*/  LDGSTS.E [R3+0x23200], [R220.64], P3 ;  /* 0x23200000dc037fae */ /* 0x0003e80009921844 */
[----:B------:R1:W-:Y:S01]  /*69f0*/  LDGSTS.E [R3+0x23a00], [R224.64], P3 ;  /* 0x23a00000e0037fae */ /* 0x0003e20009921844 */
[----:B------:R-:W-:-:S03]  /*6a00*/  LOP3.LUT R0, R252, 0x40, RZ, 0x3c, !PT ;  /* 0x00000040fc007812 */ /* 0x000fc600078e3cff */
        /* <DEDUP_REMOVED lines=14> */
[----:B------:R2:W-:Y:S04]  /*6af0*/  STL [R1+0x8ec], R0 ;  /* 0x0008ec0001007387 */ /* 0x0005e80000100800 */
[----:B------:R2:W-:Y:S04]  /*6b00*/  LDGSTS.E [R0+0x23400], [R154.64], P3 ;  /* 0x234000009a007fae */ /* 0x0005e80009921844 */
[----:B-1----:R-:W5:Y:S04]  /*6b10*/  LDL.LU.64 R116, [R1+0xa08] ;  /* 0x000a080001747983 */ /* 0x002f680000300a00 */
[----:B------:R1:W-:Y:S04]  /*6b20*/  LDGSTS.E [R0+0x23c00], [R132.64], P3 ;  /* 0x23c0000084007fae */ /* 0x0003e80009921844 */
[----:B------:R-:W5:Y:S04]  /*6b30*/  LDL.LU.64 R134, [R1+0xa00] ;  /* 0x000a000001867983 */ /* 0x000f680000300a00 */
[----:B------:R1:W-:Y:S04]  /*6b40*/  LDGSTS.E [R0+0x24400], [R158.64], P3 ;  /* 0x244000009e007fae */ /* 0x0003e80009921844 */
[----:B------:R1:W-:Y:S01]  /*6b50*/  LDGSTS.E [R0+0x24c00], [R226.64], P3 ;  /* 0x24c00000e2007fae */ /* 0x0003e20009921844 */
[----:B----4-:R-:W-:-:S03]  /*6b60*/  LOP3.LUT R252, R252, 0x60, RZ, 0x3c, !PT ;  /* 0x00000060fcfc7812 */ /* 0x010fc600078e3cff */
[----:B------:R4:W-:Y:S04]  /*6b70*/  LDGSTS.E [R0+0x25400], [R138.64], P3 ;  /* 0x254000008a007fae */ /* 0x0009e80009921844 */
[----:B-1----:R-:W5:Y:S04]  /*6b80*/  LDL.LU.64 R158, [R1+0x9f8] ;  /* 0x0009f800019e7983 */ /* 0x002f680000300a00 */
[----:B------:R-:W5:Y:S04]  /*6b90*/  LDL.LU.64 R226, [R1+0x9f0] ;  /* 0x0009f00001e27983 */ /* 0x000f680000300a00 */
[----:B------:R4:W-:Y:S01]  /*6ba0*/  LDGSTS.E [R0+0x25c00], [R146.64], P3 ;  /* 0x25c0000092007fae */ /* 0x0009e20009921844 */
[----:B------:R-:W-:-:S05]  /*6bb0*/  IMAD.WIDE R232, R2, 0x4, R232 ;  /* 0x0000000402e87825 */ /* 0x000fca00078e02e8 */
[----:B------:R1:W-:Y:S04]  /*6bc0*/  STL [R1+0x2c8], R232 ;  /* 0x0002c8e801007387 */ /* 0x0003e80000100800 */
[----:B------:R1:W-:Y:S01]  /*6bd0*/  STL [R1+0x2c4], R233 ;  /* 0x0002c4e901007387 */ /* 0x0003e20000100800 */
[----:B------:R-:W-:-:S03]  /*6be0*/  IMAD.WIDE R228, R2, 0x4, R228 ;  /* 0x0000000402e47825 */ /* 0x000fc600078e02e4 */
[----:B--2---:R4:W-:Y:S04]  /*6bf0*/  LDGSTS.E [R0+0x26400], [R140.64], P3 ;  /* 0x264000008c007fae */ /* 0x0049e80009921844 */
[----:B------:R4:W-:Y:S04]  /*6c00*/  LDGSTS.E [R0+0x26c00], [R26.64], P3 ;  /* 0x26c000001a007fae */ /* 0x0009e80009921844 */
[----:B------:R4:W-:Y:S04]  /*6c10*/  LDGSTS.E [R0+0x27400], [R162.64], P3 ;  /* 0x27400000a2007fae */ /* 0x0009e80009921844 */
[----:B------:R4:W-:Y:S04]  /*6c20*/  LDGSTS.E [R0+0x27c00], [R150.64], P3 ;  /* 0x27c0000096007fae */ /* 0x0009e80009921844 */
[----:B------:R2:W-:Y:S04]  /*6c30*/  LDGSTS.E [R252+0x20600], [R248.64], P3 ;  /* 0x20600000f8fc7fae */ /* 0x0005e80009921844 */
[----:B------:R1:W-:Y:S04]  /*6c40*/  LDGSTS.E [R252+0x20e00], [R166.64], P3 ;  /* 0x20e00000a6fc7fae */ /* 0x0003e80009921844 */
[----:B------:R1:W-:Y:S04]  /*6c50*/  LDGSTS.E [R252+0x21600], [R178.64], P3 ;  /* 0x21600000b2fc7fae */ /* 0x0003e80009921844 */
[----:B------:R1:W-:Y:S04]  /*6c60*/  LDGSTS.E [R252+0x21e00], [R174.64], P3 ;  /* 0x21e00000aefc7fae */ /* 0x0003e80009921844 */
[----:B----4-:R-:W4:Y:S04]  /*6c70*/  S2R R0, SR_TID.X ;  /* 0x0000000000007919 */ /* 0x010f280000002100 */
[----:B---3--:R3:W-:Y:S04]  /*6c80*/  LDGSTS.E [R252+0x22600], [R204.64], P3 ;  /* 0x22600000ccfc7fae */ /* 0x0087e80009921844 */
        /* <DEDUP_REMOVED lines=11> */
[----:B------:R-:W0:Y:S01]  /*6d40*/  LDGDEPBAR ;  /* 0x00000000000079af */ /* 0x000e220000000000 */
[----:B----4-:R-:W-:-:S05]  /*6d50*/  LOP3.LUT R0, R0, 0x7f, RZ, 0xc0, !PT ;  /* 0x0000007f00007812 */ /* 0x010fca00078ec0ff */
[----:B------:R-:W-:Y:S01]  /*6d60*/  IMAD.SHL.U32 R0, R0, 0x4, RZ ;  /* 0x0000000400007824 */ /* 0x000fe200078e00ff */
[----:B------:R-:W-:Y:S06]  /*6d70*/  BAR.SYNC.DEFER_BLOCKING 0x0 ;  /* 0x0000000000007b1d */ /* 0x000fec0000010000 */
[----:B------:R-:W-:Y:S01]  /*6d80*/  @!PT LDS RZ, [RZ] ;  /* 0x00000000fffff984 */ /* 0x000fe20000000800 */
[----:B------:R-:W-:Y:S01]  /*6d90*/  @!PT LDS RZ, [RZ] ;  /* 0x00000000fffff984 */ /* 0x000fe20000000800 */
[----:B------:R-:W-:Y:S01]  /*6da0*/  @!PT LDS RZ, [RZ] ;  /* 0x00000000fffff984 */ /* 0x000fe20000000800 */
[----:B------:R1:W-:Y:S04]  /*6db0*/  LDGSTS.E [R0+0x10000], [R232.64], !P6 ;  /* 0x10000000e8007fae */ /* 0x0003e8000f121844 */
[----:B------:R4:W-:Y:S01]  /*6dc0*/  LDGSTS.E [R0+0x10200], [R228.64], !P6 ;  /* 0x10200000e4007fae */ /* 0x0009e2000f121844 */
[----:B-1----:R-:W-:-:S02]  /*6dd0*/  IMAD.MOV.U32 R232, RZ, RZ, R222 ;  /* 0x000000ffffe87224 */ /* 0x002fc400078e00de */
[----:B------:R-:W-:Y:S02]  /*6de0*/  IMAD.MOV.U32 R233, RZ, RZ, R223 ;  /* 0x000000ffffe97224 */ /* 0x000fe400078e00df */
[----:B------:R-:W2:Y:S04]  /*6df0*/  LDL.LU.64 R222, [R1+0x9e8] ;  /* 0x0009e80001de7983 */ /* 0x000ea80000300a00 */
[----:B------:R1:W-:Y:S04]  /*6e00*/  STL [R1+0x2d0], R228 ;  /* 0x0002d0e401007387 */ /* 0x0003e80000100800 */
[----:B------:R3:W-:Y:S01]  /*6e10*/  STL [R1+0x2cc], R229 ;  /* 0x0002cce501007387 */ /* 0x0007e20000100800 */
[----:B----4-:R-:W-:Y:S01]  /*6e20*/  MOV R0, c[0x0][0x180] ;  /* 0x0000600000007a02 */ /* 0x010fe20000000f00 */
[----:B-1----:R-:W-:-:S02]  /*6e30*/  IMAD.MOV.U32 R228, RZ, RZ, R218 ;  /* 0x000000ffffe47224 */ /* 0x002fc400078e00da */
[----:B---3--:R-:W-:Y:S02]  /*6e40*/  IMAD.MOV.U32 R229, RZ, RZ, R219 ;  /* 0x000000ffffe57224 */ /* 0x008fe400078e00db */
[----:B------:R-:W3:Y:S01]  /*6e50*/  LDL.LU.64 R218, [R1+0x9e0] ;  /* 0x0009e00001da7983 */ /* 0x000ee20000300a00 */
[----:B------:R-:W-:-:S04]  /*6e60*/  IADD3 R0, R0, -0x49, RZ ;  /* 0xffffffb700007810 */ /* 0x000fc80007ffe0ff */
[----:B------:R-:W-:Y:S02]  /*6e70*/  ISETP.GE.U32.AND P3, PT, R0, 0x7fffff78, PT ;  /* 0x7fffff780000780c */ /* 0x000fe40003f66070 */
[----:B------:R-:W1:Y:S01]  /*6e80*/  S2R R0, SR_TID.X ;  /* 0x0000000000007919 */ /* 0x000e620000002100 */
[----:B-----5:R-:W-:-:S05]  /*6e90*/  IMAD.WIDE R226, R2, 0x4, R226 ;  /* 0x0000000402e27825 */ /* 0x020fca00078e02e2 */
[----:B------:R4:W-:Y:S04]  /*6ea0*/  STL [R1+0x308], R226 ;  /* 0x000308e201007387 */ /* 0x0009e80000100800 */
[----:B------:R5:W-:Y:S01]  /*6eb0*/  STL [R1+0x304], R227 ;  /* 0x000304e301007387 */ /* 0x000be20000100800 */
[----:B-1----:R-:W-:-:S05]  /*6ec0*/  LOP3.LUT R0, R0, 0x7f, RZ, 0xc0, !PT ;  /* 0x0000007f00007812 */ /* 0x002fca00078ec0ff */
[----:B------:R-:W-:-:S05]  /*6ed0*/  IMAD.SHL.U32 R0, R0, 0x4, RZ ;  /* 0x0000000400007824 */ /* 0x000fca00078e00ff */
[----:B------:R4:W-:Y:S02]  /*6ee0*/  LDGSTS.E [R0+0x11000], [R226.64], !P4 ;  /* 0x11000000e2007fae */ /* 0x0009e4000e121844 */
[----:B----4-:R-:W-:Y:S02]  /*6ef0*/  IMAD.MOV.U32 R226, RZ, RZ, R214 ;  /* 0x000000ffffe27224 */ /* 0x010fe400078e00d6 */
[----:B-----5:R-:W-:Y:S02]  /*6f00*/  IMAD.MOV.U32 R227, RZ, RZ, R215 ;  /* 0x000000ffffe37224 */ /* 0x020fe400078e00d7 */
[----:B------:R-:W4:Y:S01]  /*6f10*/  LDL.LU.64 R214, [R1+0x9d8] ;  /* 0x0009d80001d67983 */ /* 0x000f220000300a00 */
[----:B--2---:R-:W-:-:S05]  /*6f20*/  IMAD.WIDE R222, R2, 0x4, R222 ;  /* 0x0000000402de7825 */ /* 0x004fca00078e02de */
[----:B------:R1:W-:Y:S02]  /*6f30*/  LDGSTS.E [R0+0x11200], [R222.64], !P4 ;  /* 0x11200000de007fae */ /* 0x0003e4000e121844 */
[----:B-1----:R-:W-:-:S04]  /*6f40*/  MOV R0, c[0x0][0x180] ;  /* 0x0000600000007a02 */ /* 0x002fc80000000f00 */
[----:B------:R-:W-:-:S04]  /*6f50*/  IADD3 R0, R0, -0x4d, RZ ;  /* 0xffffffb300007810 */ /* 0x000fc80007ffe0ff */
[----:B------:R-:W-:Y:S02]  /*6f60*/  ISETP.GE.U32.AND P1, PT, R0, 0x7fffff74, PT ;  /* 0x7fffff740000780c */ /* 0x000fe40003f26070 */
[----:B------:R-:W1:Y:S01]  /*6f70*/  S2R R0, SR_TID.X ;  /* 0x0000000000007919 */ /* 0x000e620000002100 */
[----:B---3--:R-:W-:-:S03]  /*6f80*/  IMAD.WIDE R218, R2, 0x4, R218 ;  /* 0x0000000402da7825 */ /* 0x008fc600078e02da */
[----:B------:R2:W-:Y:S04]  /*6f90*/  STL [R1+0x310], R222 ;  /* 0x000310de01007387 */ /* 0x0005e80000100800 */
[----:B------:R3:W-:Y:S01]  /*6fa0*/  STL [R1+0x30c], R223 ;  /* 0x00030cdf01007387 */ /* 0x0007e20000100800 */
[----:B--2---:R-:W-:Y:S01]  /*6fb0*/  IMAD.MOV.U32 R222, RZ, RZ, R206 ;  /* 0x000000ffffde7224 */ /* 0x004fe200078e00ce */
[----:B-1----:R-:W-:Y:S01]  /*6fc0*/  LOP3.LUT R0, R0, 0x7f, RZ, 0xc0, !PT ;  /* 0x0000007f00007812 */ /* 0x002fe200078ec0ff */
[----:B---3--:R-:W-:Y:S02]  /*6fd0*/  IMAD.MOV.U32 R223, RZ, RZ, R207 ;  /* 0x000000ffffdf7224 */ /* 0x008fe400078e00cf */
[----:B------:R-:W2:Y:S02]  /*6fe0*/  LDL.LU.64 R206, [R1+0x9d0] ;  /* 0x0009d00001ce7983 */ /* 0x000ea40000300a00 */
[----:B------:R-:W-:-:S02]  /*6ff0*/  IMAD.SHL.U32 R0, R0, 0x4, RZ ;  /* 0x0000000400007824 */ /* 0x000fc400078e00ff */
[----:B------:R1:W-:Y:S04]  /*7000*/  STL [R1+0x348], R218 ;  /* 0x000348da01007387 */ /* 0x0003e80000100800 */
[----:B------:R1:W-:Y:S04]  /*7010*/  LDGSTS.E [R0+0x12000], [R218.64], !P3 ;  /* 0x12000000da007fae */ /* 0x0003e8000d921844 */
[----:B------:R3:W-:Y:S01]  /*7020*/  STL [R1+0x344], R219 ;  /* 0x000344db01007387 */ /* 0x0007e20000100800 */
[----:B-1----:R-:W-:Y:S02]  /*7030*/  IMAD.MOV.U32 R218, RZ, RZ, R210 ;  /* 0x000000ffffda7224 */ /* 0x002fe400078e00d2 */
[----:B---3--:R-:W-:-:S02]  /*7040*/  IMAD.MOV.U32 R219, RZ, RZ, R211 ;  /* 0x000000ffffdb7224 */ /* 0x008fc400078e00d3 */
[----:B------:R-:W3:Y:S01]  /*7050*/  LDL.LU.64 R210, [R1+0x9c8] ;  /* 0x0009c80001d27983 */ /* 0x000ee20000300a00 */
[----:B----4-:R-:W-:-:S05]  /*7060*/  IMAD.WIDE R214, R2, 0x4, R214 ;  /* 0x0000000402d67825 */ /* 0x010fca00078e02d6 */
[----:B------:R1:W-:Y:S04]  /*7070*/  STL [R1+0x350], R214 ;  /* 0x000350d601007387 */ /* 0x0003e80000100800 */
[----:B------:R1:W-:Y:S04]  /*7080*/  LDGSTS.E [R0+0x12200], [R214.64], !P3 ;  /* 0x12200000d6007fae */ /* 0x0003e8000d921844 */
[----:B------:R4:W-:Y:S01]  /*7090*/  STL [R1+0x34c], R215 ;  /* 0x00034cd701007387 */ /* 0x0009e20000100800 */
[----:B-1----:R-:W-:Y:S02]  /*70a0*/  IMAD.MOV.U32 R214, RZ, RZ, R202 ;  /* 0x000000ffffd67224 */ /* 0x002fe400078e00ca */
[----:B----4-:R-:W-:-:S02]  /*70b0*/  IMAD.MOV.U32 R215, RZ, RZ, R203 ;  /* 0x000000ffffd77224 */ /* 0x010fc400078e00cb */
[----:B------:R-:W4:Y:S01]  /*70c0*/  LDL.LU.64 R202, [R1+0x9c0] ;  /* 0x0009c00001ca7983 */ /* 0x000f220000300a00 */
[----:B------:R-:W-:-:S04]  /*70d0*/  MOV R0, c[0x0][0x180] ;  /* 0x0000600000007a02 */ /* 0x000fc80000000f00 */
[----:B------:R-:W-:-:S04]  /*70e0*/  IADD3 R0, R0, -0x51, RZ ;  /* 0xffffffaf00007810 */ /* 0x000fc80007ffe0ff */
[----:B------:R-:W-:Y:S02]  /*70f0*/  ISETP.GE.U32.AND P3, PT, R0, 0x7fffff70, PT ;  /* 0x7fffff700000780c */ /* 0x000fe40003f66070 */
[----:B------:R-:W1:Y:S02]  /*7100*/  S2R R0, SR_TID.X ;  /* 0x0000000000007919 */ /* 0x000e640000002100 */
[----:B-1----:R-:W-:-:S05]  /*7110*/  LOP3.LUT R0, R0, 0x7f, RZ, 0xc0, !PT ;  /* 0x0000007f00007812 */ /* 0x002fca00078ec0ff */
[----:B------:R-:W-:Y:S02]  /*7120*/  IMAD.SHL.U32 R0, R0, 0x4, RZ ;  /* 0x0000000400007824 */ /* 0x000fe400078e00ff */
[----:B--2---:R-:W-:-:S04]  /*7130*/  IMAD.WIDE R206, R2, 0x4, R206 ;  /* 0x0000000402ce7825 */ /* 0x004fc800078e02ce */
[----:B---3--:R-:W-:-:S05]  /*7140*/  IMAD.WIDE R210, R2, 0x4, R210 ;  /* 0x0000000402d27825 */ /* 0x008fca00078e02d2 */
[----:B------:R1:W-:Y:S04]  /*7150*/  STL [R1+0x388], R210 ;  /* 0x000388d201007387 */ /* 0x0003e80000100800 */
[----:B------:R1:W-:Y:S04]  /*7160*/  LDGSTS.E [R0+0x13000], [R210.64], !P1 ;  /* 0x13000000d2007fae */ /* 0x0003e8000c921844 */
[----:B------:R2:W-:Y:S04]  /*7170*/  STL [R1+0x384], R211 ;  /* 0x000384d301007387 */ /* 0x0005e80000100800 */
[----:B------:R3:W-:Y:S01]  /*7180*/  LDGSTS.E [R0+0x13200], [R206.64], !P1 ;  /* 0x13200000ce007fae */ /* 0x0007e2000c921844 */
[----:B-1----:R-:W-:-:S02]  /*7190*/  IMAD.MOV.U32 R210, RZ, RZ, R198 ;  /* 0x000000ffffd27224 */ /* 0x002fc400078e00c6 */
[----:B--2---:R-:W-:Y:S02]  /*71a0*/  IMAD.MOV.U32 R211, RZ, RZ, R199 ;  /* 0x000000ffffd37224 */ /* 0x004fe400078e00c7 */
[----:B------:R-:W2:Y:S01]  /*71b0*/  LDL.LU.64 R198, [R1+0x9b8] ;  /* 0x0009b80001c67983 */ /* 0x000ea20000300a00 */
[----:B---3--:R-:W-:-:S04]  /*71c0*/  MOV R0, c[0x0][0x180] ;  /* 0x0000600000007a02 */ /* 0x008fc80000000f00 */
[----:B------:R-:W-:-:S04]  /*71d0*/  IADD3 R0, R0, -0x55, RZ ;  /* 0xffffffab00007810 */ /* 0x000fc80007ffe0ff */
[----:B------:R-:W-:Y:S02]  /*71e0*/  ISETP.GE.U32.AND P1, PT, R0, 0x7fffff6c, PT ;  /* 0x7fffff6c0000780c */ /* 0x000fe40003f26070 */
[----:B------:R-:W1:Y:S01]  /*71f0*/  S2R R0, SR_TID.X ;  /* 0x0000000000007919 */ /* 0x000e620000002100 */
[----:B----4-:R-:W-:-:S03]  /*7200*/  IMAD.WIDE R202, R2, 0x4, R202 ;  /* 0x0000000402ca7825 */ /* 0x010fc600078e02ca */
[----:B------:R3:W-:Y:S04]  /*7210*/  STL [R1+0x390], R206 ;  /* 0x000390ce01007387 */ /* 0x0007e80000100800 */
[----:B------:R4:W-:Y:S01]  /*7220*/  STL [R1+0x38c], R207 ;  /* 0x00038ccf01007387 */ /* 0x0009e20000100800 */
[----:B---3--:R-:W-:Y:S01]  /*7230*/  IMAD.MOV.U32 R206, RZ, RZ, R186 ;  /* 0x000000ffffce7224 */ /* 0x008fe200078e00ba */
[----:B-1----:R-:W-:Y:S01]  /*7240*/  LOP3.LUT R0, R0, 0x7f, RZ, 0xc0, !PT ;  /* 0x0000007f00007812 */ /* 0x002fe200078ec0ff */
[----:B----4-:R-:W-:Y:S02]  /*7250*/  IMAD.MOV.U32 R207, RZ, RZ, R187 ;  /* 0x000000ffffcf7224 */ /* 0x010fe400078e00bb */
[----:B------:R-:W3:Y:S02]  /*7260*/  LDL.LU.64 R186, [R1+0x9b0] ;  /* 0x0009b00001ba7983 */ /* 0x000ee40000300a00 */
[----:B------:R-:W-:-:S02]  /*7270*/  IMAD.SHL.U32 R0, R0, 0x4, RZ ;  /* 0x0000000400007824 */ /* 0x000fc400078e00ff */
[----:B------:R1:W-:Y:S04]  /*7280*/  STL [R1+0x3cc], R202 ;  /* 0x0003ccca01007387 */ /* 0x0003e80000100800 */
[----:B------:R1:W-:Y:S04]  /*7290*/  LDGSTS.E [R0+0x14000], [R202.64], !P3 ;  /* 0x14000000ca007fae */ /* 0x0003e8000d921844 */
[----:B------:R4:W-:Y:S01]  /*72a0*/  STL [R1+0x3c8], R203 ;  /* 0x0003c8cb01007387 */ /* 0x0009e20000100800 */
[----:B-1----:R-:W-:Y:S02]  /*72b0*/  IMAD.MOV.U32 R202, RZ, RZ, R194 ;  /* 0x000000ffffca7224 */ /* 0x002fe400078e00c2 */
[----:B----4-:R-:W-:-:S02]  /*72c0*/  IMAD.MOV.U32 R203, RZ, RZ, R195 ;  /* 0x000000ffffcb7224 */ /* 0x010fc400078e00c3 */
[----:B------:R-:W4:Y:S01]  /*72d0*/  LDL.LU.64 R194, [R1+0x9a8] ;  /* 0x0009a80001c27983 */ /* 0x000f220000300a00 */
[----:B--2---:R-:W-:-:S05]  /*72e0*/  IMAD.WIDE R198, R2, 0x4, R198 ;  /* 0x0000000402c67825 */ /* 0x004fca00078e02c6 */
[----:B------:R1:W-:Y:S04]  /*72f0*/  STL [R1+0x3d4], R198 ;  /* 0x0003d4c601007387 */ /* 0x0003e80000100800 */
[----:B------:R1:W-:Y:S04]  /*7300*/  LDGSTS.E [R0+0x14200], [R198.64], !P3 ;  /* 0x14200000c6007fae */ /* 0x0003e8000d921844 */
[----:B------:R2:W-:Y:S01]  /*7310*/  STL [R1+0x3d0], R199 ;  /* 0x0003d0c701007387 */ /* 0x0005e20000100800 */
[----:B-1----:R-:W-:Y:S01]  /*7320*/  MOV R198, R190 ;  /* 0x000000be00c67202 */ /* 0x002fe20000000f00 */
[----:B--2---:R-:W-:-:S02]  /*7330*/  IMAD.MOV.U32 R199, RZ, RZ, R191 ;  /* 0x000000ffffc77224 */ /* 0x004fc400078e00bf */
[----:B------:R-:W2:Y:S01]  /*7340*/  LDL.LU.64 R190, [R1+0x9a0] ;  /* 0x0009a00001be7983 */ /* 0x000ea20000300a00 */
[----:B------:R-:W-:-:S05]  /*7350*/  IMAD.MOV.U32 R0, RZ, RZ, c[0x0][0x180] ;  /* 0x00006000ff007624 */ /* 0x000fca00078e00ff */
[----:B------:R-:W-:-:S04]  /*7360*/  IADD3 R0, R0, -0x59, RZ ;  /* 0xffffffa700007810 */ /* 0x000fc80007ffe0ff */
[----:B------:R-:W-:Y:S02]  /*7370*/  ISETP.GE.U32.AND P3, PT, R0, 0x7fffff68, PT ;  /* 0x7fffff680000780c */ /* 0x000fe40003f66070 */
[----:B------:R-:W1:Y:S02]  /*7380*/  S2R R0, SR_TID.X ;  /* 0x0000000000007919 */ /* 0x000e640000002100 */
[----:B-1----:R-:W-:Y:S01]  /*7390*/  LOP3.LUT R0, R0, 0x7f, RZ, 0xc0, !PT ;  /* 0x0000007f00007812 */ /* 0x002fe200078ec0ff */
[----:B----4-:R-:W-:-:S04]  /*73a0*/  IMAD.WIDE R194, R2, 0x4, R194 ;  /* 0x0000000402c27825 */ /* 0x010fc800078e02c2 */
[----:B------:R-:W-:Y:S01]  /*73b0*/  IMAD.SHL.U32 R0, R0, 0x4, RZ ;  /* 0x0000000400007824 */ /* 0x000fe200078e00ff */
[----:B------:R1:W-:Y:S04]  /*73c0*/  STL [R1+0x40c], R194 ;  /* 0x00040cc201007387 */ /* 0x0003e80000100800 */
[----:B------:R1:W-:Y:S04]  /*73d0*/  LDGSTS.E [R0+0x15000], [R194.64], !P1 ;  /* 0x15000000c2007fae */ /* 0x0003e8000c921844 */
[----:B------:R4:W-:Y:S01]  /*73e0*/  STL [R1+0x408], R195 ;  /* 0x000408c301007387 */ /* 0x0009e20000100800 */
[----:B-1----:R-:W-:-:S02]  /*73f0*/  IMAD.MOV.U32 R194, RZ, RZ, R182 ;  /* 0x000000ffffc27224 */ /* 0x002fc400078e00b6 */
[----:B----4-:R-:W-:Y:S02]  /*7400*/  IMAD.MOV.U32 R195, RZ, RZ, R183 ;  /* 0x000000ffffc37224 */ /* 0x010fe400078e00b7 */
[----:B------:R-:W4:Y:S01]  /*7410*/  LDL.LU.64 R182, [R1+0x998] ;  /* 0x0009980001b67983 */ /* 0x000f220000300a00 */
[----:B---3--:R-:W-:-:S04]  /*7420*/  IMAD.WIDE R186, R2, 0x4, R186 ;  /* 0x0000000402ba7825 */ /* 0x008fc800078e02ba */
[----:B--2---:R-:W-:-:S05]  /*7430*/  IMAD.WIDE R190, R2, 0x4, R190 ;  /* 0x0000000402be7825 */ /* 0x004fca00078e02be */
[----:B------:R1:W-:Y:S02]  /*7440*/  LDGSTS.E [R0+0x15200], [R190.64], !P1 ;  /* 0x15200000be007fae */ /* 0x0003e4000c921844 */
[----:B-1----:R-:W-:-:S04]  /*7450*/  MOV R0, c[0x0][0x180] ;  /* 0x0000600000007a02 */ /* 0x002fc80000000f00 */
[----:B------:R-:W-:-:S04]  /*7460*/  IADD3 R0, R0, -0x5d, RZ ;  /* 0xffffffa300007810 */ /* 0x000fc80007ffe0ff */
[----:B------:R-:W-:Y:S02]  /*7470*/  ISETP.GE.U32.AND P1, PT, R0, 0x7fffff64, PT ;  /* 0x7fffff640000780c */ /* 0x000fe40003f26070 */
[----:B------:R-:W1:Y:S04]  /*7480*/  S2R R0, SR_TID.X ;  /* 0x0000000000007919 */ /* 0x000e680000002100 */
[----:B------:R2:W-:Y:S04]  /*7490*/  STL [R1+0x414], R190 ;  /* 0x000414be01007387 */ /* 0x0005e80000100800 */
[----:B------:R3:W-:Y:S01]  /*74a0*/  STL [R1+0x410], R191 ;  /* 0x000410bf01007387 */ /* 0x0007e20000100800 */
[----:B--2---:R-:W-:Y:S01]  /*74b0*/  IMAD.MOV.U32 R190, RZ, RZ, R170 ;  /* 0x000000ffffbe7224 */ /* 0x004fe200078e00aa */
[----:B-1----:R-:W-:Y:S01]  /*74c0*/  LOP3.LUT R0, R0, 0x7f, RZ, 0xc0, !PT ;  /* 0x0000007f00007812 */ /* 0x002fe200078ec0ff */
[----:B---3--:R-:W-:-:S02]  /*74d0*/  IMAD.MOV.U32 R191, RZ, RZ, R171 ;  /* 0x000000ffffbf7224 */ /* 0x008fc400078e00ab */
[----:B------:R-:W2:Y:S02]  /*74e0*/  LDL.LU.64 R170, [R1+0x990] ;  /* 0x0009900001aa7983 */ /* 0x000ea40000300a00 */
[----:B------:R-:W-:Y:S02]  /*74f0*/  IMAD.SHL.U32 R0, R0, 0x4, RZ ;  /* 0x0000000400007824 */ /* 0x000fe400078e00ff */
[----:B------:R1:W-:Y:S04]  /*7500*/  STL [R1+0x44c], R186 ;  /* 0x00044cba01007387 */ /* 0x0003e80000100800 */
[----:B------:R1:W-:Y:S01]  /*7510*/  LDGSTS.E [R0+0x16000], [R186.64], !P3 ;  /* 0x16000000ba007fae */ /* 0x0003e2000d921844 */
[----:B----4-:R-:W-:-:S03]  /*7520*/  IMAD.WIDE R182, R2, 0x4, R182 ;  /* 0x0000000402b67825 */ /* 0x010fc600078e02b6 */
[----:B------:R3:W-:Y:S04]  /*7530*/  STL [R1+0x448], R187 ;  /* 0x000448bb01007387 */ /* 0x0007e80000100800 */
[----:B------:R4:W-:Y:S01]  /*7540*/  LDGSTS.E [R0+0x16200], [R182.64], !P3 ;  /* 0x16200000b6007fae */ /* 0x0009e2000d921844 */
[----:B-1----:R-:W-:Y:S02]  /*7550*/  IMAD.MOV.U32 R186, RZ, RZ, R174 ;  /* 0x000000ffffba7224 */ /* 0x002fe400078e00ae */
[----:B---3--:R-:W-:Y:S02]  /*7560*/  IMAD.MOV.U32 R187, RZ, RZ, R175 ;  /* 0x000000ffffbb7224 */ /* 0x008fe400078e00af */
[----:B------:R-:W3:Y:S04]  /*7570*/  LDL.LU.64 R174, [R1+0x988] ;  /* 0x0009880001ae7983 */ /* 0x000ee80000300a00 */
[----:B------:R4:W-:Y:S04]  /*7580*/  STL [R1+0x454], R182 ;  /* 0x000454b601007387 */ /* 0x0009e80000100800 */
[----:B------:R1:W-:Y:S01]  /*7590*/  STL [R1+0x450], R183 ;  /* 0x000450b701007387 */ /* 0x0003e20000100800 */
[----:B----4-:R-:W-:Y:S01]  /*75a0*/  MOV R182, R178 ;  /* 0x000000b200b67202 */ /* 0x010fe20000000f00 */
[----:B-1----:R-:W-:-:S02]  /*75b0*/  IMAD.MOV.U32 R183, RZ, RZ, R179 ;  /* 0x000000ffffb77224 */ /* 0x002fc400078e00b3 */
[----:B------:R-:W4:Y:S01]  /*75c0*/  LDL.LU.64 R178, [R1+0x980] ;  /* 0x0009800001b27983 */ /* 0x000f220000300a00 */
[----:B------:R-:W-:-:S05]  /*75d0*/  IMAD.MOV.U32 R0, RZ, RZ, c[0x0][0x180] ;  /* 0x00006000ff007624 */ /* 0x000fca00078e00ff */
[----:B------:R-:W-:-:S04]  /*75e0*/  IADD3 R0, R0, -0x61, RZ ;  /* 0xffffff9f00007810 */ /* 0x000fc80007ffe0ff */
[----:B------:R-:W-:Y:S02]  /*75f0*/  ISETP.GE.U32.AND P3, PT, R0, 0x7fffff60, PT ;  /* 0x7fffff600000780c */ /* 0x000fe40003f66070 */
[----:B------:R-:W1:Y:S02]  /*7600*/  S2R R0, SR_TID.X ;  /* 0x0000000000007919 */ /* 0x000e640000002100 */
[----:B-1----:R-:W-:-:S05]  /*7610*/  LOP3.LUT R0, R0, 0x7f, RZ, 0xc0, !PT ;  /* 0x0000007f00007812 */ /* 0x002fca00078ec0ff */
[----:B------:R-:W-:Y:S02]  /*7620*/  IMAD.SHL.U32 R0, R0, 0x4, RZ ;  /* 0x0000000400007824 */ /* 0x000fe400078e00ff */
[----:B----4-:R-:W-:-:S05]  /*7630*/  IMAD.WIDE R178, R2, 0x4, R178 ;  /* 0x0000000402b27825 */ /* 0x010fca00078e02b2 */
[----:B------:R1:W-:Y:S04]  /*7640*/  STL [R1+0x48c], R178 ;  /* 0x00048cb201007387 */ /* 0x0003e80000100800 */
[----:B------:R1:W-:Y:S04]  /*7650*/  LDGSTS.E [R0+0x17000], [R178.64], !P1 ;  /* 0x17000000b2007fae */ /* 0x0003e8000c921844 */
[----:B------:R4:W-:Y:S01]  /*7660*/  STL [R1+0x488], R179 ;  /* 0x000488b301007387 */ /* 0x0009e20000100800 */
[----:B-1----:R-:W-:Y:S02]  /*7670*/  IMAD.MOV.U32 R178, RZ, RZ, R166 ;  /* 0x000000ffffb27224 */ /* 0x002fe400078e00a6 */
[----:B----4-:R-:W-:-:S02]  /*7680*/  IMAD.MOV.U32 R179, RZ, RZ, R167 ;  /* 0x000000ffffb37224 */ /* 0x010fc400078e00a7 */
[----:B------:R-:W4:Y:S01]  /*7690*/  LDL.LU.64 R166, [R1+0x978] ;  /* 0x0009780001a67983 */ /* 0x000f220000300a00 */
[----:B---3--:R-:W-:-:S05]  /*76a0*/  IMAD.WIDE R174, R2, 0x4, R174 ;  /* 0x0000000402ae7825 */ /* 0x008fca00078e02ae */
[----:B------:R1:W-:Y:S04]  /*76b0*/  STL [R1+0x494], R174 ;  /* 0x000494ae01007387 */ /* 0x0003e80000100800 */
[----:B------:R1:W-:Y:S04]  /*76c0*/  LDGSTS.E [R0+0x17200], [R174.64], !P1 ;  /* 0x17200000ae007fae */ /* 0x0003e8000c921844 */
[----:B------:R3:W-:Y:S01]  /*76d0*/  STL [R1+0x490], R175 ;  /* 0x000490af01007387 */ /* 0x0007e20000100800 */
[----:B-1----:R-:W-:Y:S02]  /*76e0*/  IMAD.MOV.U32 R174, RZ, RZ, R162 ;  /* 0x000000ffffae7224 */ /* 0x002fe400078e00a2 */
[----:B---3--:R-:W-:-:S02]  /*76f0*/  IMAD.MOV.U32 R175, RZ, RZ, R163 ;  /* 0x000000ffffaf7224 */ /* 0x008fc400078e00a3 */
[----:B------:R-:W3:Y:S01]  /*7700*/  LDL.LU.64 R162, [R1+0x970] ;  /* 0x0009700001a27983 */ /* 0x000ee20000300a00 */
[----:B------:R-:W-:-:S04]  /*7710*/  MOV R0, c[0x0][0x180] ;  /* 0x0000600000007a02 */ /* 0x000fc80000000f00 */
[----:B------:R-:W-:-:S04]  /*7720*/  IADD3 R0, R0, -0x65, RZ ;  /* 0xffffff9b00007810 */ /* 0x000fc80007ffe0ff */
[----:B------:R-:W-:Y:S02]  /*7730*/  ISETP.GE.U32.AND P1, PT, R0, 0x7fffff5c, PT ;  /* 0x7fffff5c0000780c */ /* 0x000fe40003f26070 */
[----:B------:R-:W1:Y:S01]  /*7740*/  S2R R0, SR_TID.X ;  /* 0x0000000000007919 */ /* 0x000e620000002100 */
[----:B--2---:R-:W-:-:S05]  /*7750*/  IMAD.WIDE R170, R2, 0x4, R170 ;  /* 0x0000000402aa7825 */ /* 0x004fca00078e02aa */
[----:B------:R2:W-:Y:S01]  /*7760*/  STL [R1+0x74c], R170 ;  /* 0x00074caa01007387 */ /* 0x0005e20000100800 */
[----:B-1----:R-:W-:-:S05]  /*7770*/  LOP3.LUT R0, R0, 0x7f, RZ, 0xc0, !PT ;  /* 0x0000007f00007812 */ /* 0x002fca00078ec0ff */
[----:B------:R-:W-:-:S05]  /*7780*/  IMAD.SHL.U32 R0, R0, 0x4, RZ ;  /* 0x0000000400007824 */ /* 0x000fca00078e00ff */
[----:B------:R2:W-:Y:S02]  /*7790*/  LDGSTS.E [R0+0x18000], [R170.64], !P3 ;  /* 0x18000000aa007fae */ /* 0x0005e4000d921844 */
[----:B--2---:R-:W-:Y:S02]  /*77a0*/  IMAD.MOV.U32 R170, RZ, RZ, c[0x0][0x180] ;  /* 0x00006000ffaa7624 */ /* 0x004fe400078e00ff */
[----:B------:R1:W-:Y:S04]  /*77b0*/  STL [R1+0x748], R171 ;  /* 0x000748ab01007387 */ /* 0x0003e80000100800 */
[----:B-1----:R-:W2:Y:S01]  /*77c0*/  LDL R171, [R1+0x8ec] ;  /* 0x0008ec0001ab7983 */ /* 0x002ea20000100800 */
[----:B----4-:R-:W-:-:S05]  /*77d0*/  IMAD.WIDE R166, R2, 0x4, R166 ;  /* 0x0000000402a67825 */ /* 0x010fca00078e02a6 */
[----:B------:R1:W-:Y:S02]  /*77e0*/  LDGSTS.E [R0+0x18200], [R166.64], !P3 ;  /* 0x18200000a6007fae */ /* 0x0003e4000d921844 */
[----:B-1----:R-:W-:-:S04]  /*77f0*/  IADD3 R0, R170, -0x69, RZ ;  /* 0xffffff97aa007810 */ /* 0x002fc80007ffe0ff */
[----:B------:R-:W-:Y:S02]  /*7800*/  ISETP.GE.U32.AND P3, PT, R0, 0x7fffff58, PT ;  /* 0x7fffff580000780c */ /* 0x000fe40003f66070 */
[----:B------:R-:W1:Y:S01]  /*7810*/  S2R R0, SR_TID.X ;  /* 0x0000000000007919 */ /* 0x000e620000002100 */
[----:B---3--:R-:W-:-:S03]  /*7820*/  IMAD.WIDE R162, R2, 0x4, R162 ;  /* 0x0000000402a27825 */ /* 0x008fc600078e02a2 */
[----:B------:R3:W-:Y:S04]  /*7830*/  STL [R1+0x754], R166 ;  /* 0x000754a601007387 */ /* 0x0007e80000100800 */
[----:B------:R4:W-:Y:S01]  /*7840*/  STL [R1+0x750], R167 ;  /* 0x000750a701007387 */ /* 0x0009e20000100800 */
[----:B---3--:R-:W-:Y:S01]  /*7850*/  IMAD.MOV.U32 R166, RZ, RZ, R150 ;  /* 0x000000ffffa67224 */ /* 0x008fe200078e0096 */
[----:B-1----:R-:W-:Y:S02]  /*7860*/  LOP3.LUT R0, R0, 0x7f, RZ, 0xc0, !PT ;  /* 0x0000007f00007812 */ /* 0x002fe400078ec0ff */
[----:B----4-:R-:W-:Y:S02]  /*7870*/  MOV R167, R151 ;  /* 0x0000009700a77202 */ /* 0x010fe40000000f00 */
[----:B------:R-:W3:Y:S01]  /*7880*/  LDL.LU.64 R150, [R1+0x968] ;  /* 0x0009680001967983 */ /* 0x000ee20000300a00 */
[----:B------:R-:W-:-:S03]  /*7890*/  IMAD.SHL.U32 R0, R0, 0x4, RZ ;  /* 0x0000000400007824 */ /* 0x000fc600078e00ff */
[----:B------:R1:W-:Y:S04]  /*78a0*/  STL [R1+0x77c], R162 ;  /* 0x00077ca201007387 */ /* 0x0003e80000100800 */
[----:B------:R1:W-:Y:S04]  /*78b0*/  LDGSTS.E [R0+0x19000], [R162.64], !P1 ;  /* 0x19000000a2007fae */ /* 0x0003e8000c921844 */
[----:B------:R4:W-:Y:S01]  /*78c0*/  STL [R1+0x778], R163 ;  /* 0x000778a301007387 */ /* 0x0009e20000100800 */
[----:B-1----:R-:W-:Y:S02]  /*78d0*/  IMAD.MOV.U32 R162, RZ, RZ, R154 ;  /* 0x000000ffffa27224 */ /* 0x002fe400078e009a */
[----:B----4-:R-:W-:-:S02]  /*78e0*/  IMAD.MOV.U32 R163, RZ, RZ, R155 ;  /* 0x000000ffffa37224 */ /* 0x010fc400078e009b */
[----:B------:R-:W4:Y:S01]  /*78f0*/  LDL.LU.64 R154, [R1+0x960] ;  /* 0x00096000019a7983 */ /* 0x000f220000300a00 */
[----:B------:R-:W-:-:S05]  /*7900*/  IMAD.WIDE R158, R2, 0x4, R158 ;  /* 0x00000004029e7825 */ /* 0x000fca00078e029e */
[----:B------:R1:W-:Y:S04]  /*7910*/  LDGSTS.E [R0+0x19200], [R158.64], !P1 ;  /* 0x192000009e007fae */ /* 0x0003e8000c921844 */
[----:B------:R5:W-:Y:S04]  /*7920*/  STL [R1+0x784], R158 ;  /* 0x0007849e01007387 */ /* 0x000be80000100800 */
[----:B------:R2:W-:Y:S01]  /*7930*/  STL [R1+0x780], R159 ;  /* 0x0007809f01007387 */ /* 0x0005e20000100800 */
[----:B-1----:R-:W-:Y:S01]  /*7940*/  IADD3 R0, R170, -0x6d, RZ ;  /* 0xffffff93aa007810 */ /* 0x002fe20007ffe0ff */
[----:B-----5:R-:W-:-:S03]  /*7950*/  IMAD.MOV.U32 R158, RZ, RZ, R142 ;  /* 0x000000ffff9e7224 */ /* 0x020fc600078e008e */
[----:B------:R-:W-:Y:S01]  /*7960*/  ISETP.GE.U32.AND P1, PT, R0, 0x7fffff54, PT ;  /* 0x7fffff540000780c */ /* 0x000fe20003f26070 */
[----:B--2---:R-:W-:Y:S02]  /*7970*/  IMAD.MOV.U32 R159, RZ, RZ, R143 ;  /* 0x000000ffff9f7224 */ /* 0x004fe400078e008f */
[----:B------:R-:W2:Y:S04]  /*7980*/  LDL.LU.64 R142, [R1+0x958] ;  /* 0x00095800018e7983 */ /* 0x000ea80000300a00 */
[----:B------:R-:W5:Y:S01]  /*7990*/  LDL R0, [R1+0x2c0] ;  /* 0x0002c00001007983 */ /* 0x000f620000100800 */
[----:B---3--:R-:W-:-:S04]  /*79a0*/  IMAD.WIDE R150, R2, 0x4, R150 ;  /* 0x0000000402967825 */ /* 0x008fc800078e0296 */
[----:B----4-:R-:W-:Y:S02]  /*79b0*/  IMAD.WIDE R154, R2, 0x4, R154 ;  /* 0x00000004029a7825 */ /* 0x010fe400078e029a */
[----:B------:R-:W1:Y:S04]  /*79c0*/  S2R R2, SR_TID.X ;  /* 0x0000000000027919 */ /* 0x000e680000002100 */
[----:B------:R-:W-:Y:S04]  /*79d0*/  STL [R1+0x80c], R154 ;  /* 0x00080c9a01007387 */ /* 0x000fe80000100800 */
[----:B------:R3:W-:Y:S01]  /*79e0*/  STL [R1+0x808], R155 ;  /* 0x0008089b01007387 */ /* 0x0007e20000100800 */
[----:B-1----:R-:W-:-:S04]  /*79f0*/  LOP3.LUT R2, R2, 0x7f, RZ, 0xc0, !PT ;  /* 0x0000007f02027812 */ /* 0x002fc800078ec0ff */
[----:B------:R-:W-:-:S05]  /*7a00*/  SHF.L.U32 R2, R2, 0x2, RZ ;  /* 0x0000000202027819 */ /* 0x000fca00000006ff */
[----:B------:R3:W-:Y:S04]  /*7a10*/  LDGSTS.E [R2+0x1a000], [R154.64], !P3 ;  /* 0x1a0000009a027fae */ /* 0x0007e8000d921844 */
[----:B---3--:R-:W1:Y:S04]  /*7a20*/  S2R R155, SR_TID.X ;  /* 0x00000000009b7919 */ /* 0x008e680000002100 */
[----:B------:R3:W-:Y:S04]  /*7a30*/  STL [R1+0x814], R150 ;  /* 0x0008149601007387 */ /* 0x0007e80000100800 */
[----:B------:R4:W-:Y:S01]  /*7a40*/  STL [R1+0x810], R151 ;  /* 0x0008109701007387 */ /* 0x0009e20000100800 */
[----:B-1----:R-:W-:-:S05]  /*7a50*/  LOP3.LUT R155, R155, 0x7f, RZ, 0xc0, !PT ;  /* 0x0000007f9b9b7812 */ /* 0x002fca00078ec0ff */
[----:B------:R-:W-:-:S05]  /*7a60*/  IMAD.SHL.U32 R154, R155, 0x4, RZ ;  /* 0x000000049b9a7824 */ /* 0x000fca00078e00ff */
[----:B------:R3:W-:Y:S02]  /*7a70*/  LDGSTS.E [R154+0x1a200], [R150.64], !P3 ;  /* 0x1a200000969a7fae */ /* 0x0007e4000d921844 */
[----:B---3--:R-:W-:Y:S02]  /*7a80*/  IMAD.MOV.U32 R150, RZ, RZ, R146 ;  /* 0x000000ffff967224 */ /* 0x008fe400078e0092 */
[----:B----4-:R-:W-:Y:S02]  /*7a90*/  IMAD.MOV.U32 R151, RZ, RZ, R147 ;  /* 0x000000ffff977224 */ /* 0x010fe400078e0093 */
[----:B------:R-:W3:Y:S01]  /*7aa0*/  LDL.LU.64 R146, [R1+0x950] ;  /* 0x0009500001927983 */ /* 0x000ee20000300a00 */
[----:B------:R-:W-:-:S04]  /*7ab0*/  IMAD.MOV.U32 R2, RZ, RZ, c[0x0][0x188] ;  /* 0x00006200ff027624 */ /* 0x000fc800078e00ff */
[----:B------:R-:W-:-:S04]  /*7ac0*/  IMAD.SHL.U32 R2, R2, 0x40, RZ ;  /* 0x0000004002027824 */ /* 0x000fc800078e00ff */
[----:B---3--:R-:W-:-:S05]  /*7ad0*/  IMAD.WIDE R146, R2, 0x4, R146 ;  /* 0x0000000402927825 */ /* 0x008fca00078e0292 */
[----:B------:R1:W-:Y:S04]  /*7ae0*/  STL [R1+0x82c], R146 ;  /* 0x00082c9201007387 */ /* 0x0003e80000100800 */
[----:B------:R1:W-:Y:S04]  /*7af0*/  LDGSTS.E [R154+0x1b000], [R146.64], !P1 ;  /* 0x1b000000929a7fae */ /* 0x0003e8000c921844 */
[----:B------:R3:W-:Y:S01]  /*7b00*/  STL [R1+0x828], R147 ;  /* 0x0008289301007387 */ /* 0x0007e20000100800 */
[----:B-1----:R-:W-:Y:S02]  /*7b10*/  IMAD.MOV.U32 R146, RZ, RZ, R138 ;  /* 0x000000ffff927224 */ /* 0x002fe400078e008a */
[----:B---3--:R-:W-:-:S02]  /*7b20*/  IMAD.MOV.U32 R147, RZ, RZ, R139 ;  /* 0x000000ffff937224 */ /* 0x008fc400078e008b */
[----:B------:R-:W3:Y:S01]  /*7b30*/  LDL.LU.64 R138, [R1+0x948] ;  /* 0x00094800018a7983 */ /* 0x000ee20000300a00 */
[----:B-----5:R-:W-:Y:S02]  /*7b40*/  MOV R155, R0 ;  /* 0x00000000009b7202 */ /* 0x020fe40000000f00 */
[----:B------:R-:W-:Y:S01]  /*7b50*/  IADD3 R0, R170, -0x71, RZ ;  /* 0xffffff8faa007810 */ /* 0x000fe20007ffe0ff */
[----:B--2---:R-:W-:-:S03]  /*7b60*/  IMAD.WIDE R142, R2, 0x4, R142 ;  /* 0x00000004028e7825 */ /* 0x004fc600078e028e */
[----:B------:R-:W-:Y:S02]  /*7b70*/  ISETP.GE.U32.AND P3, PT, R0, 0x7fffff50, PT ;  /* 0x7fffff500000780c */ /* 0x000fe40003f66070 */
[----:B------:R1:W-:Y:S04]  /*7b80*/  STL [R1+0x834], R142 ;  /* 0x0008348e01007387 */ /* 0x0003e80000100800 */
[----:B------:R1:W-:Y:S04]  /*7b90*/  LDGSTS.E [R154+0x1b200], [R142.64], !P1 ;  /* 0x1b2000008e9a7fae */ /* 0x0003e8000c921844 */
[----:B------:R2:W-:Y:S01]  /*7ba0*/  STL [R1+0x830], R143 ;  /* 0x0008308f01007387 */ /* 0x0005e20000100800 */
[----:B-1----:R-:W-:-:S02]  /*7bb0*/  IMAD.MOV.U32 R142, RZ, RZ, R130 ;  /* 0x000000ffff8e7224 */ /* 0x002fc400078e0082 */
[----:B--2---:R-:W-:Y:S02]  /*7bc0*/  IMAD.MOV.U32 R143, RZ, RZ, R131 ;  /* 0x000000ffff8f7224 */ /* 0x004fe400078e0083 */
[----:B------:R-:W2:Y:S01]  /*7bd0*/  LDL.LU.64 R130, [R1+0x940] ;  /* 0x0009400001827983 */ /* 0x000ea20000300a00 */
[----:B---3--:R-:W-:-:S05]  /*7be0*/  IMAD.WIDE R138, R2, 0x4, R138 ;  /* 0x00000004028a7825 */ /* 0x008fca00078e028a */
[----:B------:R1:W-:Y:S04]  /*7bf0*/  STL [R1+0x84c], R138 ;  /* 0x00084c8a01007387 */ /* 0x0003e80000100800 */
[----:B------:R1:W-:Y:S04]  /*7c00*/  LDGSTS.E [R154+0x1c000], [R138.64], !P3 ;  /* 0x1c0000008a9a7fae */ /* 0x0003e8000d921844 */
[----:B------:R3:W-:Y:S01]  /*7c10*/  STL [R1+0x848], R139 ;  /* 0x0008488b01007387 */ /* 0x0007e20000100800 */
[----:B-1----:R-:W-:Y:S01]  /*7c20*/  IMAD.MOV.U32 R138, RZ, RZ, R132 ;  /* 0x000000ffff8a7224 */ /* 0x002fe200078e0084 */
[----:B---3--:R-:W-:-:S02]  /*7c30*/  MOV R139, R133 ;  /* 0x00000085008b7202 */ /* 0x008fc40000000f00 */
[----:B------:R-:W3:Y:S01]  /*7c40*/  LDL.LU.64 R132, [R1+0x938] ;  /* 0x0009380001847983 */ /* 0x000ee20000300a00 */
[----:B------:R-:W-:Y:S01]  /*7c50*/  IADD3 R0, R170, -0x75, RZ ;  /* 0xffffff8baa007810 */ /* 0x000fe20007ffe0ff */
[----:B------:R-:W-:-:S03]  /*7c60*/  IMAD.WIDE R134, R2, 0x4, R134 ;  /* 0x0000000402867825 */ /* 0x000fc600078e0286 */
[----:B------:R-:W-:Y:S02]  /*7c70*/  ISETP.GE.U32.AND P1, PT, R0, 0x7fffff4c, PT ;  /* 0x7fffff4c0000780c */ /* 0x000fe40003f26070 */
[----:B------:R1:W-:Y:S04]  /*7c80*/  STL [R1+0x854], R134 ;  /* 0x0008548601007387 */ /* 0x0003e80000100800 */
[----:B------:R1:W-:Y:S04]  /*7c90*/  LDGSTS.E [R154+0x1c200], [R134.64], !P3 ;  /* 0x1c200000869a7fae */ /* 0x0003e8000d921844 */
[----:B------:R4:W-:Y:S01]  /*7ca0*/  STL [R1+0x850], R135 ;  /* 0x0008508701007387 */ /* 0x0009e20000100800 */
[----:B-1----:R-:W-:-:S02]  /*7cb0*/  IMAD.MOV.U32 R134, RZ, RZ, R124 ;  /* 0x000000ffff867224 */ /* 0x002fc400078e007c */
[----:B----4-:R-:W-:Y:S02]  /*7cc0*/  IMAD.MOV.U32 R135, RZ, RZ, R125 ;  /* 0x000000ffff877224 */ /* 0x010fe400078e007d */
        /* <DEDUP_REMOVED lines=8> */
[----:B------:R-:W-:-:S04]  /*7d50*/  IADD3 R0, R170, -0x79, RZ ;  /* 0xffffff87aa007810 */ /* 0x000fc80007ffe0ff */
[----:B------:R-:W-:Y:S02]  /*7d60*/  ISETP.GE.U32.AND P3, PT, R0, 0x7fffff48, PT ;  /* 0x7fffff480000780c */ /* 0x000fe40003f66070 */
[----:B------:R-:W1:Y:S01]  /*7d70*/  S2R R0, SR_TID.X ;  /* 0x0000000000007919 */ /* 0x000e620000002100 */
[----:B--2---:R-:W-:-:S05]  /*7d80*/  IMAD.WIDE R130, R2, 0x4, R130 ;  /* 0x0000000402827825 */ /* 0x004fca00078e0282 */
[----:B------:R1:W-:Y:S04]  /*7d90*/  LDGSTS.E [R154+0x1d200], [R130.64], !P1 ;  /* 0x1d200000829a7fae */ /* 0x0003e8000c921844 */
[----:B------:R1:W-:Y:S04]  /*7da0*/  STL [R1+0x8a4], R130 ;  /* 0x0008a48201007387 */ /* 0x0003e80000100800 */
[----:B------:R2:W-:Y:S01]  /*7db0*/  STL [R1+0x8a0], R131 ;  /* 0x0008a08301007387 */ /* 0x0005e20000100800 */
[----:B-1----:R-:W-:-:S05]  /*7dc0*/  LOP3.LUT R130, R0, 0x7f, RZ, 0xc0, !PT ;  /* 0x0000007f00827812 */ /* 0x002fca00078ec0ff */
[----:B--2---:R-:W-:Y:S02]  /*7dd0*/  IMAD.SHL.U32 R131, R130, 0x4, RZ ;  /* 0x0000000482837824 */ /* 0x004fe400078e00ff */
[----:B---3--:R-:W-:-:S05]  /*7de0*/  IMAD.WIDE R128, R2, 0x4, R128 ;  /* 0x0000000402807825 */ /* 0x008fca00078e0280 */
[----:B------:R1:W-:Y:S04]  /*7df0*/  STL [R1+0x8ac], R128 ;  /* 0x0008ac8001007387 */ /* 0x0003e80000100800 */
[----:B------:R1:W-:Y:S04]  /*7e00*/  LDGSTS.E [R131+0x1e000], [R128.64], !P3 ;  /* 0x1e00000080837fae */ /* 0x0003e8000d921844 */
[----:B------:R2:W-:Y:S01]  /*7e10*/  STL [R1+0x8a8], R129 ;  /* 0x0008a88101007387 */ /* 0x0005e20000100800 */
[----:B-1----:R-:W-:Y:S01]  /*7e20*/  MOV R128, R120 ;  /* 0x0000007800807202 */ /* 0x002fe20000000f00 */
[----:B--2---:R-:W-:-:S02]  /*7e30*/  IMAD.MOV.U32 R129, RZ, RZ, R121 ;  /* 0x000000ffff817224 */ /* 0x004fc400078e0079 */
[----:B------:R-:W2:Y:S01]  /*7e40*/  LDL.LU.64 R120, [R1+0x920] ;  /* 0x0009200001787983 */ /* 0x000ea20000300a00 */
[----:B----4-:R-:W-:-:S04]  /*7e50*/  IMAD.WIDE R124, R2, 0x4, R124 ;  /* 0x00000004027c7825 */ /* 0x010fc800078e027c */
[C---:B------:R-:W-:Y:S01]  /*7e60*/  IMAD.WIDE R116, R2.reuse, 0x4, R116 ;  /* 0x0000000402747825 */ /* 0x040fe200078e0274 */
[----:B------:R-:W-:Y:S03]  /*7e70*/  STL [R1+0x8b4], R124 ;  /* 0x0008b47c01007387 */ /* 0x000fe60000100800 */
[C---:B------:R-:W-:Y:S01]  /*7e80*/  IMAD.WIDE R112, R2.reuse, 0x4, R112 ;  /* 0x0000000402707825 */ /* 0x040fe200078e0270 */
[----:B------:R1:W-:Y:S03]  /*7e90*/  STL [R1+0x8b0], R125 ;  /* 0x0008b07d01007387 */ /* 0x0003e60000100800 */
[C---:B------:R-:W-:Y:S01]  /*7ea0*/  IMAD.WIDE R108, R2.reuse, 0x4, R108 ;  /* 0x00000004026c7825 */ /* 0x040fe200078e026c */
[----:B------:R1:W-:Y:S03]  /*7eb0*/  LDGSTS.E [R131+0x1e200], [R124.64], !P3 ;  /* 0x1e2000007c837fae */ /* 0x0003e6000d921844 */
[----:B------:R-:W-:-:S04]  /*7ec0*/  IMAD.WIDE R104, R2, 0x4, R104 ;  /* 0x0000000402687825 */ /* 0x000fc800078e0268 */
        /* <DEDUP_REMOVED lines=28> */
[----:B------:R-:W-:Y:S01]  /*8090*/  IMAD.WIDE R28, R2, 0x4, R28 ;  /* 0x00000004021c7825 */ /* 0x000fe200078e021c */
[----:B-1----:R-:W-:-:S03]  /*80a0*/  MOV R125, R159 ;  /* 0x0000009f007d7202 */ /* 0x002fc60000000f00 */
[----:B------:R-:W-:Y:S02]  /*80b0*/  IMAD.MOV.U32 R124, RZ, RZ, R158 ;  /* 0x000000ffff7c7224 */ /* 0x000fe400078e009e */
[----:B------:R-:W-:Y:S02]  /*80c0*/  IMAD.MOV.U32 R158, RZ, RZ, R26 ;  /* 0x000000ffff9e7224 */ /* 0x000fe400078e001a */
[----:B------:R-:W-:Y:S02]  /*80d0*/  IMAD.MOV.U32 R159, RZ, RZ, R27 ;  /* 0x000000ffff9f7224 */ /* 0x000fe400078e001b */
[----:B--2---:R-:W-:-:S05]  /*80e0*/  IMAD.WIDE R120, R2, 0x4, R120 ;  /* 0x0000000402787825 */ /* 0x004fca00078e0278 */
[----:B------:R-:W-:Y:S04]  /*80f0*/  STL [R1+0x8bc], R120 ;  /* 0x0008bc7801007387 */ /* 0x000fe80000100800 */
[----:B------:R1:W-:Y:S04]  /*8100*/  STL [R1+0x8b8], R121 ;  /* 0x0008b87901007387 */ /* 0x0003e80000100800 */
[----:B------:R-:W-:Y:S04]  /*8110*/  STL [R1+0x8c4], R116 ;  /* 0x0008c47401007387 */ /* 0x000fe80000100800 */
        /* <DEDUP_REMOVED lines=65> */
[----:B------:R-:W2:Y:S01]  /*8530*/  LDL.LU.64 R26, [R1+0x918] ;  /* 0x00091800011a7983 */ /* 0x000ea20000300a00 */
[----:B------:R-:W-:-:S04]  /*8540*/  IADD3 R0, R170, -0x7d, RZ ;  /* 0xffffff83aa007810 */ /* 0x000fc80007ffe0ff */
[----:B------:R-:W-:Y:S02]  /*8550*/  ISETP.GE.U32.AND P1, PT, R0, 0x7fffff44, PT ;  /* 0x7fffff440000780c */ /* 0x000fe40003f26070 */
[----:B------:R-:W-:Y:S01]  /*8560*/  IADD3 R0, R170, -0x42, RZ ;  /* 0xffffffbeaa007810 */ /* 0x000fe20007ffe0ff */
[----:B------:R-:W-:-:S03]  /*8570*/  IMAD.SHL.U32 R130, R130, 0x4, RZ ;  /* 0x0000000482827824 */ /* 0x000fc600078e00ff */
[----:B------:R-:W-:Y:S02]  /*8580*/  ISETP.GE.U32.AND P3, PT, R0, 0x7fffff7f, PT ;  /* 0x7fffff7f0000780c */ /* 0x000fe40003f66070 */
[----:B------:R-:W-:Y:S02]  /*8590*/  IADD3 R0, R170, -0x46, RZ ;  /* 0xffffffbaaa007810 */ /* 0x000fe40007ffe0ff */
[----:B------:R-:W-:-:S03]  /*85a0*/  LOP3.LUT R130, R130, 0x20, RZ, 0x3c, !PT ;  /* 0x0000002082827812 */ /* 0x000fc600078e3cff */
[----:B------:R1:W-:Y:S04]  /*85b0*/  LDGSTS.E [R131+0x1f000], [R120.64], !P1 ;  /* 0x1f00000078837fae */ /* 0x0003e8000c921844 */
[----:B------:R3:W-:Y:S01]  /*85c0*/  LDGSTS.E [R131+0x1f200], [R116.64], !P1 ;  /* 0x1f20000074837fae */ /* 0x0007e2000c921844 */
[----:B------:R-:W-:Y:S02]  /*85d0*/  ISETP.GE.U32.AND P1, PT, R0, 0x7fffff7b, PT ;  /* 0x7fffff7b0000780c */ /* 0x000fe40003f26070 */
[----:B------:R-:W-:Y:S01]  /*85e0*/  IADD3 R0, R170, -0x4a, RZ ;  /* 0xffffffb6aa007810 */ /* 0x000fe20007ffe0ff */
[----:B------:R4:W-:Y:S04]  /*85f0*/  LDGSTS.E [R130+0x10400], [R112.64], !P3 ;  /* 0x1040000070827fae */ /* 0x0009e8000d921844 */
[----:B------:R4:W-:Y:S01]  /*8600*/  LDGSTS.E [R130+0x10600], [R108.64], !P3 ;  /* 0x106000006c827fae */ /* 0x0009e2000d921844 */
[----:B------:R-:W-:-:S02]  /*8610*/  ISETP.GE.U32.AND P3, PT, R0, 0x7fffff77, PT ;  /* 0x7fffff770000780c */ /* 0x000fc40003f66070 */
[----:B------:R-:W-:-:S03]  /*8620*/  IADD3 R0, R170, -0x4e, RZ ;  /* 0xffffffb2aa007810 */ /* 0x000fc60007ffe0ff */
        /* <DEDUP_REMOVED lines=56> */
[----:B-1----:R-:W-:Y:S02]  /*89b0*/  IMAD.MOV.U32 R121, RZ, RZ, R129 ;  /* 0x000000ffff797224 */ /* 0x002fe400078e0081 */
[----:B------:R4:W-:Y:S01]  /*89c0*/  LDGSTS.E [R130+0x1f400], [R30.64], !P1 ;  /* 0x1f4000001e827fae */ /* 0x0009e2000c921844 */
[----:B------:R-:W-:-:S03]  /*89d0*/  LOP3.LUT R129, R154, 0x40, RZ, 0x3c, !PT ;  /* 0x000000409a817812 */ /* 0x000fc600078e3cff */
[----:B------:R4:W-:Y:S01]  /*89e0*/  LDGSTS.E [R130+0x1f600], [R28.64], !P1 ;  /* 0x1f6000001c827fae */ /* 0x0009e2000c921844 */
[----:B------:R-:W-:Y:S01]  /*89f0*/  ISETP.GE.U32.AND P1, PT, R0, 0x7fffff7a, PT ;  /* 0x7fffff7a0000780c */ /* 0x000fe20003f26070 */
[----:B------:R-:W-:Y:S01]  /*8a00*/  IMAD.WIDE R24, R2, 0x4, R24 ;  /* 0x0000000402187825 */ /* 0x000fe200078e0218 */
[----:B------:R-:W-:-:S03]  /*8a10*/  IADD3 R0, R170, -0x4b, RZ ;  /* 0xffffffb5aa007810 */ /* 0x000fc60007ffe0ff */
        /* <DEDUP_REMOVED lines=10> */
[----:B--2---:R-:W-:-:S05]  /*8ac0*/  IMAD.WIDE R26, R2, 0x4, R26 ;  /* 0x00000004021a7825 */ /* 0x004fca00078e021a */
        /* <DEDUP_REMOVED lines=8> */
[----:B------:R-:W-:Y:S04]  /*8b50*/  STL [R1+0x2e8], R26 ;  /* 0x0002e81a01007387 */ /* 0x000fe80000100800 */
[----:B------:R1:W-:Y:S04]  /*8b60*/  LDGSTS.E [R129+0x12800], [R18.64], !P3 ;  /* 0x1280000012817fae */ /* 0x0003e8000d921844 */
[----:B------:R1:W-:Y:S01]  /*8b70*/  LDGSTS.E [R129+0x12a00], [R16.64], !P3 ;  /* 0x12a0000010817fae */ /* 0x0003e2000d921844 */
[----:B------:R-:W-:-:S03]  /*8b80*/  ISETP.GE.U32.AND P3, PT, R0, 0x7fffff6e, PT ;  /* 0x7fffff6e0000780c */ /* 0x000fc60003f66070 */
[----:B------:R-:W-:Y:S01]  /*8b90*/  STL [R1+0x2e4], R27 ;  /* 0x0002e41b01007387 */ /* 0x000fe20000100800 */
[----:B------:R-:W-:-:S03]  /*8ba0*/  IADD3 R0, R170, -0x57, RZ ;  /* 0xffffffa9aa007810 */ /* 0x000fc60007ffe0ff */
[----:B------:R-:W-:Y:S04]  /*8bb0*/  STL [R1+0x2f0], R24 ;  /* 0x0002f01801007387 */ /* 0x000fe80000100800 */
[----:B------:R-:W-:Y:S04]  /*8bc0*/  STL [R1+0x2ec], R25 ;  /* 0x0002ec1901007387 */ /* 0x000fe80000100800 */
[----:B------:R-:W-:Y:S04]  /*8bd0*/  STL [R1+0x328], R22 ;  /* 0x0003281601007387 */ /* 0x000fe80000100800 */
[----:B------:R-:W-:Y:S04]  /*8be0*/  STL [R1+0x324], R23 ;  /* 0x0003241701007387 */ /* 0x000fe80000100800 */
[----:B------:R1:W-:Y:S04]  /*8bf0*/  LDGSTS.E [R129+0x13800], [R14.64], !P1 ;  /* 0x138000000e817fae */ /* 0x0003e8000c921844 */
[----:B------:R-:W-:Y:S04]  /*8c00*/  STL [R1+0x330], R20 ;  /* 0x0003301401007387 */ /* 0x000fe80000100800 */
        /* <DEDUP_REMOVED lines=22> */
[----:B------:R2:W-:Y:S04]  /*8d70*/  STL [R1+0x428], R7 ;  /* 0x0004280701007387 */ /* 0x0005e80000100800 */
[----:B------:R5:W-:Y:S01]  /*8d80*/  LDGSTS.E [R129+0x15a00], [R4.64], !P1 ;  /* 0x15a0000004817fae */ /* 0x000be2000c921844 */
[----:B------:R-:W-:-:S03]  /*8d90*/  ISETP.GE.U32.AND P1, PT, R0, 0x7fffff62, PT ;  /* 0x7fffff620000780c */ /* 0x000fc60003f26070 */
[----:B------:R-:W-:Y:S01]  /*8da0*/  STL [R1+0x434], R4 ;  /* 0x0004340401007387 */ /* 0x000fe20000100800 */
[----:B--2---:R-:W-:-:S03]  /*8db0*/  IMAD.WIDE R6, R2, 0x4, R70 ;  /* 0x0000000402067825 */ /* 0x004fc600078e0246 */
[----:B------:R5:W-:Y:S01]  /*8dc0*/  STL [R1+0x430], R5 ;  /* 0x0004300501007387 */ /* 0x000be20000100800 */
[----:B------:R-:W-:-:S03]  /*8dd0*/  IADD3 R0, R170, -0x63, RZ ;  /* 0xffffff9daa007810 */ /* 0x000fc60007ffe0ff */
[----:B------:R-:W-:Y:S04]  /*8de0*/  STL [R1+0x46c], R6 ;  /* 0x00046c0601007387 */ /* 0x000fe80000100800 */
[----:B------:R2:W-:Y:S01]  /*8df0*/  LDGSTS.E [R129+0x16800], [R6.64], !P3 ;  /* 0x1680000006817fae */ /* 0x0005e2000d921844 */
[----:B-----5:R-:W-:-:S03]  /*8e00*/  IMAD.WIDE R4, R2, 0x4, R74 ;  /* 0x0000000402047825 */ /* 0x020fc600078e024a */
[----:B------:R2:W-:Y:S04]  /*8e10*/  STL [R1+0x468], R7 ;  /* 0x0004680701007387 */ /* 0x0005e80000100800 */
[----:B------:R5:W-:Y:S01]  /*8e20*/  LDGSTS.E [R129+0x16a00], [R4.64], !P3 ;  /* 0x16a0000004817fae */ /* 0x000be2000d921844 */
[----:B------:R-:W-:-:S03]  /*8e30*/  ISETP.GE.U32.AND P3, PT, R0, 0x7fffff5e, PT ;  /* 0x7fffff5e0000780c */ /* 0x000fc60003f66070 */
[----:B------:R-:W-:Y:S01]  /*8e40*/  STL [R1+0x474], R4 ;  /* 0x0004740401007387 */ /* 0x000fe20000100800 */
[----:B--2---:R-:W-:-:S03]  /*8e50*/  IMAD.WIDE R6, R2, 0x4, R78 ;  /* 0x0000000402067825 */ /* 0x004fc600078e024e */
[----:B------:R5:W-:Y:S01]  /*8e60*/  STL [R1+0x470], R5 ;  /* 0x0004700501007387 */ /* 0x000be20000100800 */
[----:B------:R-:W-:-:S03]  /*8e70*/  IADD3 R0, R170, -0x67, RZ ;  /* 0xffffff99aa007810 */ /* 0x000fc60007ffe0ff */
[----:B------:R2:W-:Y:S01]  /*8e80*/  LDGSTS.E [R129+0x17800], [R6.64], !P1 ;  /* 0x1780000006817fae */ /* 0x0005e2000c921844 */
[----:B-----5:R-:W-:-:S03]  /*8e90*/  IMAD.WIDE R4, R2, 0x4, R82 ;  /* 0x0000000402047825 */ /* 0x020fc600078e0252 */
        /* <DEDUP_REMOVED lines=32> */
[----:B------:R-:W-:Y:S04]  /*90a0*/  STL [R1+0x7f8], R4 ;  /* 0x0007f80401007387 */ /* 0x000fe80000100800 */
[----:B------:R5:W-:Y:S01]  /*90b0*/  LDGSTS.E [R129+0x1aa00], [R4.64], !P3 ;  /* 0x1aa0000004817fae */ /* 0x000be2000d921844 */
[----:B--2---:R-:W-:Y:S01]  /*90c0*/  IMAD.WIDE R6, R2, 0x4, R110 ;  /* 0x0000000402067825 */ /* 0x004fe200078e026e */
[----:B------:R-:W-:-:S02]  /*90d0*/  ISETP.GE.U32.AND P3, PT, R0, 0x7fffff4e, PT ;  /* 0x7fffff4e0000780c */ /* 0x000fc40003f66070 */
[----:B------:R5:W-:Y:S04]  /*90e0*/  STL [R1+0x7f0], R5 ;  /* 0x0007f00501007387 */ /* 0x000be80000100800 */
[----:B------:R-:W-:Y:S04]  /*90f0*/  STL [R1+0x7f4], R6 ;  /* 0x0007f40601007387 */ /* 0x000fe80000100800 */
[----:B------:R2:W-:Y:S01]  /*9100*/  LDGSTS.E [R129+0x1b800], [R6.64], !P1 ;  /* 0x1b80000006817fae */ /* 0x0005e2000c921844 */
[----:B-----5:R-:W-:-:S03]  /*9110*/  IMAD.WIDE R4, R2, 0x4, R114 ;  /* 0x0000000402047825 */ /* 0x020fc600078e0272 */
[----:B------:R2:W-:Y:S04]  /*9120*/  STL [R1+0x7dc], R7 ;  /* 0x0007dc0701007387 */ /* 0x0005e80000100800 */
[----:B------:R-:W-:Y:S01]  /*9130*/  STL [R1+0x7e8], R4 ;  /* 0x0007e80401007387 */ /* 0x000fe20000100800 */
[----:B------:R-:W-:-:S03]  /*9140*/  IMAD.MOV.U32 R120, RZ, RZ, R128 ;  /* 0x000000ffff787224 */ /* 0x000fc600078e0080 */
[----:B------:R5:W-:Y:S01]  /*9150*/  LDGSTS.E [R129+0x1ba00], [R4.64], !P1 ;  /* 0x1ba0000004817fae */ /* 0x000be2000c921844 */
[----:B--2---:R-:W-:-:S03]  /*9160*/  IMAD.WIDE R6, R2, 0x4, R118 ;  /* 0x0000000402067825 */ /* 0x004fc600078e0276 */
[----:B------:R5:W-:Y:S01]  /*9170*/  STL [R1+0x7e0], R5 ;  /* 0x0007e00501007387 */ /* 0x000be20000100800 */
[----:B----4-:R-:W-:-:S03]  /*9180*/  IMAD.MOV.U32 R130, RZ, RZ, R155 ;  /* 0x000000ffff827224 */ /* 0x010fc600078e009b */
[----:B------:R-:W-:Y:S01]  /*9190*/  STL [R1+0x7e4], R6 ;  /* 0x0007e40601007387 */ /* 0x000fe20000100800 */
[----:B------:R-:W-:-:S03]  /*91a0*/  IMAD.MOV.U32 R154, RZ, RZ, R162 ;  /* 0x000000ffff9a7224 */ /* 0x000fc600078e00a2 */
[----:B------:R2:W-:Y:S01]  /*91b0*/  LDGSTS.E [R129+0x1c800], [R6.64], !P3 ;  /* 0x1c80000006817fae */ /* 0x0005e2000d921844 */
[----:B-----5:R-:W-:Y:S01]  /*91c0*/  IMAD.WIDE R4, R2, 0x4, R122 ;  /* 0x0000000402047825 */ /* 0x020fe200078e027a */
[----:B------:R-:W-:Y:S02]  /*91d0*/  MOV R162, R174 ;  /* 0x000000ae00a27202 */ /* 0x000fe40000000f00 */
[----:B------:R2:W-:Y:S01]  /*91e0*/  STL [R1+0x7cc], R7 ;  /* 0x0007cc0701007387 */ /* 0x0005e20000100800 */
[----:B------:R-:W-:-:S03]  /*91f0*/  IMAD.MOV.U32 R155, RZ, RZ, R163 ;  /* 0x000000ffff9b7224 */ /* 0x000fc600078e00a3 */
[----:B------:R-:W-:Y:S01]  /*9200*/  STL [R1+0x7d8], R4 ;  /* 0x0007d80401007387 */ /* 0x000fe20000100800 */
[----:B------:R-:W-:Y:S02]  /*9210*/  IMAD.MOV.U32 R163, RZ, RZ, R175 ;  /* 0x000000ffffa37224 */ /* 0x000fe400078e00af */
[----:B------:R-:W-:Y:S01]  /*9220*/  IMAD.MOV.U32 R174, RZ, RZ, R248 ;  /* 0x000000ffffae7224 */ /* 0x000fe200078e00f8 */
[----:B------:R4:W-:Y:S01]  /*9230*/  STL [R1+0x7d0], R5 ;  /* 0x0007d00501007387 */ /* 0x0009e20000100800 */
[----:B------:R-:W-:Y:S02]  /*9240*/  IMAD.MOV.U32 R175, RZ, RZ, R249 ;  /* 0x000000ffffaf7224 */ /* 0x000fe400078e00f9 */
[----:B--2---:R-:W-:Y:S01]  /*9250*/  IMAD.WIDE R6, R2, 0x4, R120 ;  /* 0x0000000402067825 */ /* 0x004fe200078e0278 */
[----:B------:R-:W2:Y:S04]  /*9260*/  LDL.LU.64 R248, [R1+0x910] ;  /* 0x0009100001f87983 */ /* 0x000ea80000300a00 */
[----:B------:R-:W4:Y:S04]  /*9270*/  LDL.LU.64 R120, [R1+0x48] ;  /* 0x0000480001787983 */ /* 0x000f280000300a00 */
[----:B------:R4:W-:Y:S04]  /*9280*/  LDGSTS.E [R129+0x1ca00], [R4.64], !P3 ;  /* 0x1ca0000004817fae */ /* 0x0009e8000d921844 */
[----:B------:R-:W-:Y:S04]  /*9290*/  STL [R1+0x7d4], R6 ;  /* 0x0007d40601007387 */ /* 0x000fe80000100800 */
[----:B------:R5:W-:Y:S01]  /*92a0*/  STL [R1+0x7bc], R7 ;  /* 0x0007bc0701007387 */ /* 0x000be20000100800 */
[----:B------:R-:W-:Y:S01]  /*92b0*/  IADD3 R0, R170, -0x77, RZ ;  /* 0xffffff89aa007810 */ /* 0x000fe20007ffe0ff */
[----:B----4-:R-:W-:-:S04]  /*92c0*/  IMAD.WIDE R4, R2, 0x4, R120 ;  /* 0x0000000402047825 */ /* 0x010fc800078e0278 */
[----:B------:R-:W-:Y:S01]  /*92d0*/  IMAD.MOV.U32 R120, RZ, RZ, R124 ;  /* 0x000000ffff787224 */ /* 0x000fe200078e007c */
[----:B------:R-:W-:Y:S01]  /*92e0*/  STL [R1+0x7c8], R4 ;  /* 0x0007c80401007387 */ /* 0x000fe20000100800 */
[----:B------:R-:W-:-:S03]  /*92f0*/  IMAD.MOV.U32 R121, RZ, RZ, R125 ;  /* 0x000000ffff797224 */ /* 0x000fc600078e007d */
[----:B------:R4:W-:Y:S04]  /*9300*/  STL [R1+0x7c0], R5 ;  /* 0x0007c00501007387 */ /* 0x0009e80000100800 */
[----:B------:R-:W4:Y:S01]  /*9310*/  LDL.LU.64 R124, [R1+0x78] ;  /* 0x00007800017c7983 */ /* 0x000f220000300a00 */
[----:B------:R-:W-:-:S13]  /*9320*/  ISETP.GE.U32.AND P1, PT, R0, 0x7fffff4a, PT ;  /* 0x7fffff4a0000780c */ /* 0x000fda0003f26070 */
[----:B------:R5:W-:Y:S04]  /*9330*/  LDGSTS.E [R129+0x1d800], [R6.64], !P1 ;  /* 0x1d80000006817fae */ /* 0x000be8000c921844 */
[----:B------:R4:W-:Y:S01]  /*9340*/  LDGSTS.E [R129+0x1da00], [R4.64], !P1 ;  /* 0x1da0000004817fae */ /* 0x0009e2000c921844 */
[----:B-----5:R-:W-:-:S05]  /*9350*/  IMAD.WIDE R6, R2, 0x4, R120 ;  /* 0x0000000402067825 */ /* 0x020fca00078e0278 */
[----:B------:R-:W-:Y:S04]  /*9360*/  STL [R1+0x7c4], R6 ;  /* 0x0007c40601007387 */ /* 0x000fe80000100800 */
[----:B------:R5:W-:Y:S01]  /*9370*/  STL [R1+0x7ac], R7 ;  /* 0x0007ac0701007387 */ /* 0x000be20000100800 */
[----:B----4-:R-:W-:-:S05]  /*9380*/  IMAD.WIDE R4, R2, 0x4, R124 ;  /* 0x0000000402047825 */ /* 0x010fca00078e027c */
[----:B------:R-:W-:Y:S04]  /*9390*/  STL [R1+0x7b8], R4 ;  /* 0x0007b80401007387 */ /* 0x000fe80000100800 */
[----:B------:R4:W-:Y:S04]  /*93a0*/  STL [R1+0x7b0], R5 ;  /* 0x0007b00501007387 */ /* 0x0009e80000100800 */
[----:B------:R-:W5:Y:S04]  /*93b0*/  LDL.LU.64 R120, [R1+0xb8] ;  /* 0x0000b80001787983 */ /* 0x000f680000300a00 */
[----:B------:R-:W4:Y:S01]  /*93c0*/  LDL.LU.64 R124, [R1+0xc8] ;  /* 0x0000c800017c7983 */ /* 0x000f220000300a00 */
[----:B------:R-:W-:-:S04]  /*93d0*/  IADD3 R0, R170, -0x7b, RZ ;  /* 0xffffff85aa007810 */ /* 0x000fc80007ffe0ff */
[----:B------:R-:W-:Y:S02]  /*93e0*/  ISETP.GE.U32.AND P3, PT, R0, 0x7fffff46, PT ;  /* 0x7fffff460000780c */ /* 0x000fe40003f66070 */
[----:B------:R-:W-:-:S04]  /*93f0*/  IADD3 R0, R170, -0x7f, RZ ;  /* 0xffffff81aa007810 */ /* 0x000fc80007ffe0ff */
[----:B------:R-:W-:-:S07]  /*9400*/  ISETP.GE.U32.AND P1, PT, R0, 0x7fffff42, PT ;  /* 0x7fffff420000780c */ /* 0x000fce0003f26070 */
[----:B------:R5:W-:Y:S04]  /*9410*/  LDGSTS.E [R129+0x1e800], [R6.64], !P3 ;  /* 0x1e80000006817fae */ /* 0x000be8000d921844 */
[----:B------:R4:W-:Y:S01]  /*9420*/  LDGSTS.E [R129+0x1ea00], [R4.64], !P3 ;  /* 0x1ea0000004817fae */ /* 0x0009e2000d921844 */
[----:B-----5:R-:W-:-:S04]  /*9430*/  IMAD.WIDE R6, R2, 0x4, R120 ;  /* 0x0000000402067825 */ /* 0x020fc800078e0278 */
[C---:B----4-:R-:W-:Y:S01]  /*9440*/  IMAD.WIDE R4, R2.reuse, 0x4, R124 ;  /* 0x0000000402047825 */ /* 0x050fe200078e027c */
[----:B------:R-:W-:Y:S04]  /*9450*/  STL [R1+0x7b4], R6 ;  /* 0x0007b40601007387 */ /* 0x000fe80000100800 */
[----:B------:R4:W-:Y:S04]  /*9460*/  STL [R1+0x7a0], R7 ;  /* 0x0007a00701007387 */ /* 0x0009e80000100800 */
[----:B------:R-:W-:Y:S04]  /*9470*/  STL [R1+0x7a8], R4 ;  /* 0x0007a80401007387 */ /* 0x000fe80000100800 */
[----:B------:R5:W-:Y:S04]  /*9480*/  STL [R1+0x7a4], R5 ;  /* 0x0007a40501007387 */ /* 0x000be80000100800 */
[----:B------:R1:W-:Y:S04]  /*9490*/  LDGSTS.E [R129+0x1f800], [R6.64], !P1 ;  /* 0x1f80000006817fae */ /* 0x0003e8000c921844 */
[----:B------:R-:W4:Y:S04]  /*94a0*/  LDL.LU.64 R124, [R1+0x100] ;  /* 0x00010000017c7983 */ /* 0x000f280000300a00 */
[----:B------:R1:W-:Y:S04]  /*94b0*/  LDGSTS.E [R129+0x1fa00], [R4.64], !P1 ;  /* 0x1fa0000004817fae */ /* 0x0003e8000c921844 */
[----:B-1----:R-:W5:Y:S01]  /*94c0*/  LDL.LU.64 R128, [R1+0x108] ;  /* 0x0001080001807983 */ /* 0x002f620000300a00 */
[----:B----4-:R-:W-:-:S05]  /*94d0*/  IMAD.WIDE R6, R2, 0x4, R124 ;  /* 0x0000000402067825 */ /* 0x010fca00078e027c */
[----:B------:R-:W-:Y:S04]  /*94e0*/  STL [R1+0x2f8], R6 ;  /* 0x0002f80601007387 */ /* 0x000fe80000100800 */
[----:B------:R1:W-:Y:S01]  /*94f0*/  STL [R1+0x2f4], R7 ;  /* 0x0002f40701007387 */ /* 0x0003e20000100800 */
[----:B-----5:R-:W-:-:S05]  /*9500*/  IMAD.WIDE R4, R2, 0x4, R128 ;  /* 0x0000000402047825 */ /* 0x020fca00078e0280 */
[----:B------:R-:W-:Y:S04]  /*9510*/  STL [R1+0x300], R4 ;  /* 0x0003000401007387 */ /* 0x000fe80000100800 */
[----:B------:R4:W-:Y:S04]  /*9520*/  STL [R1+0x2fc], R5 ;  /* 0x0002fc0501007387 */ /* 0x0009e80000100800 */
[----:B------:R-:W1:Y:S04]  /*9530*/  LDL.LU.64 R124, [R1+0x140] ;  /* 0x00014000017c7983 */ /* 0x000e680000300a00 */
[----:B------:R-:W4:Y:S01]  /*9540*/  LDL.LU.64 R128, [R1+0x148] ;  /* 0x0001480001807983 */ /* 0x000f220000300a00 */
[----:B------:R-:W-:-:S04]  /*9550*/  IADD3 R0, R170, -0x44, RZ ;  /* 0xffffffbcaa007810 */ /* 0x000fc80007ffe0ff */
[----:B------:R-:W-:Y:S02]  /*9560*/  ISETP.GE.U32.AND P3, PT, R0, 0x7fffff7d, PT ;  /* 0x7fffff7d0000780c */ /* 0x000fe40003f66070 */
[----:B---3--:R-:W-:-:S11]  /*9570*/  LOP3.LUT R131, R131, 0x60, RZ, 0x3c, !PT ;  /* 0x0000006083837812 */ /* 0x008fd600078e3cff */
[----:B------:R1:W-:Y:S04]  /*9580*/  LDGSTS.E [R131+0x10c00], [R6.64], !P3 ;  /* 0x10c0000006837fae */ /* 0x0003e8000d921844 */
[----:B------:R4:W-:Y:S01]  /*9590*/  LDGSTS.E [R131+0x10e00], [R4.64], !P3 ;  /* 0x10e0000004837fae */ /* 0x0009e2000d921844 */
[----:B-1----:R-:W-:-:S04]  /*95a0*/  IMAD.WIDE R6, R2, 0x4, R124 ;  /* 0x0000000402067825 */ /* 0x002fc800078e027c */
[----:B----4-:R-:W-:Y:S01]  /*95b0*/  IMAD.WIDE R4, R2, 0x4, R128 ;  /* 0x0000000402047825 */ /* 0x010fe200078e0280 */
[----:B------:R-:W-:Y:S04]  /*95c0*/  STL [R1+0x338], R6 ;  /* 0x0003380601007387 */ /* 0x000fe80000100800 */
[----:B------:R1:W-:Y:S04]  /*95d0*/  STL [R1+0x334], R7 ;  /* 0x0003340701007387 */ /* 0x0003e80000100800 */
[----:B------:R-:W-:Y:S04]  /*95e0*/  STL [R1+0x340], R4 ;  /* 0x0003400401007387 */ /* 0x000fe80000100800 */
[----:B------:R3:W-:Y:S04]  /*95f0*/  STL [R1+0x33c], R5 ;  /* 0x00033c0501007387 */ /* 0x0007e80000100800 */
[----:B------:R-:W1:Y:S04]  /*9600*/  LDL.LU.64 R124, [R1+0x178] ;  /* 0x00017800017c7983 */ /* 0x000e680000300a00 */
[----:B------:R-:W3:Y:S01]  /*9610*/  LDL.LU.64 R128, [R1+0x188] ;  /* 0x0001880001807983 */ /* 0x000ee20000300a00 */
[----:B------:R-:W-:-:S04]  /*9620*/  IADD3 R0, R170, -0x48, RZ ;  /* 0xffffffb8aa007810 */ /* 0x000fc80007ffe0ff */
[----:B------:R-:W-:-:S13]  /*9630*/  ISETP.GE.U32.AND P1, PT, R0, 0x7fffff79, PT ;  /* 0x7fffff790000780c */ /* 0x000fda0003f26070 */
[----:B------:R1:W-:Y:S04]  /*9640*/  LDGSTS.E [R131+0x11c00], [R6.64], !P1 ;  /* 0x11c0000006837fae */ /* 0x0003e8000c921844 */
[----:B------:R3:W-:Y:S01]  /*9650*/  LDGSTS.E [R131+0x11e00], [R4.64], !P1 ;  /* 0x11e0000004837fae */ /* 0x0007e2000c921844 */
[----:B-1----:R-:W-:-:S04]  /*9660*/  IMAD.WIDE R6, R2, 0x4, R124 ;  /* 0x0000000402067825 */ /* 0x002fc800078e027c */
[----:B---3--:R-:W-:Y:S01]  /*9670*/  IMAD.WIDE R4, R2, 0x4, R128 ;  /* 0x0000000402047825 */ /* 0x008fe200078e0280 */
        /* <DEDUP_REMOVED lines=31> */
[----:B------:R-:W-:Y:S02]  /*9870*/  ISETP.GE.U32.AND P3, PT, R0, 0x7fffff6d, PT ;  /* 0x7fffff6d0000780c */ /* 0x000fe40003f66070 */
[----:B------:R-:W-:-:S04]  /*9880*/  IADD3 R0, R170, -0x58, RZ ;  /* 0xffffffa8aa007810 */ /* 0x000fc80007ffe0ff */
[----:B------:R-:W-:-:S07]  /*9890*/  ISETP.GE.U32.AND P1, PT, R0, 0x7fffff69, PT ;  /* 0x7fffff690000780c */ /* 0x000fce0003f26070 */
[----:B------:R1:W-:Y:S04]  /*98a0*/  LDGSTS.E [R131+0x14c00], [R6.64], !P3 ;  /* 0x14c0000006837fae */ /* 0x0003e8000d921844 */
[----:B------:R3:W-:Y:S01]  /*98b0*/  LDGSTS.E [R131+0x14e00], [R4.64], !P3 ;  /* 0x14e0000004837fae */ /* 0x0007e2000d921844 */
[----:B-1----:R-:W-:-:S04]  /*98c0*/  IMAD.WIDE R6, R2, 0x4, R124 ;  /* 0x0000000402067825 */ /* 0x002fc800078e027c */
[C---:B---3--:R-:W-:Y:S01]  /*98d0*/  IMAD.WIDE R4, R2.reuse, 0x4, R128 ;  /* 0x0000000402047825 */ /* 0x048fe200078e0280 */
[----:B------:R-:W-:Y:S04]  /*98e0*/  STL [R1+0x43c], R6 ;  /* 0x00043c0601007387 */ /* 0x000fe80000100800 */
[----:B------:R2:W-:Y:S04]  /*98f0*/  LDGSTS.E [R131+0x15c00], [R6.64], !P1 ;  /* 0x15c0000006837fae */ /* 0x0005e8000c921844 */
[----:B------:R2:W-:Y:S04]  /*9900*/  STL [R1+0x438], R7 ;  /* 0x0004380701007387 */ /* 0x0005e80000100800 */
[----:B------:R-:W-:Y:S04]  /*9910*/  STL [R1+0x444], R4 ;  /* 0x0004440401007387 */ /* 0x000fe80000100800 */
[----:B------:R1:W-:Y:S01]  /*9920*/  LDGSTS.E [R131+0x15e00], [R4.64], !P1 ;  /* 0x15e0000004837fae */ /* 0x0003e2000c921844 */
[----:B--2---:R-:W-:-:S03]  /*9930*/  IMAD.WIDE R6, R2, 0x4, R248 ;  /* 0x0000000402067825 */ /* 0x004fc600078e02f8 */
[----:B------:R1:W-:Y:S04]  /*9940*/  STL [R1+0x440], R5 ;  /* 0x0004400501007387 */ /* 0x0003e80000100800 */
[----:B------:R-:W-:Y:S01]  /*9950*/  STL [R1+0x47c], R6 ;  /* 0x00047c0601007387 */ /* 0x000fe20000100800 */
[----:B-1----:R-:W-:-:S03]  /*9960*/  IMAD.WIDE R4, R2, 0x4, R250 ;  /* 0x0000000402047825 */ /* 0x002fc600078e02fa */
[----:B------:R1:W-:Y:S04]  /*9970*/  STL [R1+0x478], R7 ;  /* 0x0004780701007387 */ /* 0x0003e80000100800 */
[----:B------:R-:W-:Y:S04]  /*9980*/  STL [R1+0x484], R4 ;  /* 0x0004840401007387 */ /* 0x000fe80000100800 */
[----:B------:R2:W-:Y:S04]  /*9990*/  STL [R1+0x480], R5 ;  /* 0x0004800501007387 */ /* 0x0005e80000100800 */
[----:B------:R-:W1:Y:S04]  /*99a0*/  LDL.LU.64 R124, [R1+0x18] ;  /* 0x00001800017c7983 */ /* 0x000e680000300a00 */
[----:B------:R-:W2:Y:S01]  /*99b0*/  LDL.LU.64 R128, [R1+0x28] ;  /* 0x0000280001807983 */ /* 0x000ea20000300a00 */
[----:B------:R-:W-:-:S04]  /*99c0*/  IADD3 R0, R170, -0x5c, RZ ;  /* 0xffffffa4aa007810 */ /* 0x000fc80007ffe0ff */
[----:B------:R-:W-:-:S13]  /*99d0*/  ISETP.GE.U32.AND P3, PT, R0, 0x7fffff65, PT ;  /* 0x7fffff650000780c */ /* 0x000fda0003f66070 */
[----:B------:R1:W-:Y:S04]  /*99e0*/  LDGSTS.E [R131+0x16c00], [R6.64], !P3 ;  /* 0x16c0000006837fae */ /* 0x0003e8000d921844 */
[----:B------:R2:W-:Y:S01]  /*99f0*/  LDGSTS.E [R131+0x16e00], [R4.64], !P3 ;  /* 0x16e0000004837fae */ /* 0x0005e2000d921844 */
[----:B-1----:R-:W-:-:S04]  /*9a00*/  IMAD.WIDE R6, R2, 0x4, R124 ;  /* 0x0000000402067825 */ /* 0x002fc800078e027c */
[----:B--2---:R-:W-:Y:S01]  /*9a10*/  IMAD.WIDE R4, R2, 0x4, R128 ;  /* 0x0000000402047825 */ /* 0x004fe200078e0280 */
[----:B------:R-:W-:Y:S04]  /*9a20*/  STL [R1+0x734], R6 ;  /* 0x0007340601007387 */ /* 0x000fe80000100800 */
        /* <DEDUP_REMOVED lines=72> */
[----:B------:R-:W-:Y:S04]  /*9eb0*/  STL [R1+0x6b4], R7 ;  /* 0x0006b40701007387 */ /* 0x000fe80000100800 */
[----:B------:R-:W2:Y:S01]  /*9ec0*/  LDL.LU.64 R124, [R1+0x190] ;  /* 0x00019000017c7983 */ /* 0x000ea20000300a00 */
[----:B------:R-:W-:-:S04]  /*9ed0*/  IADD3 R0, R170, -0x78, RZ ;  /* 0xffffff88aa007810 */ /* 0x000fc80007ffe0ff */
[----:B------:R-:W-:Y:S01]  /*9ee0*/  ISETP.GE.U32.AND P1, PT, R0, 0x7fffff49, PT ;  /* 0x7fffff490000780c */ /* 0x000fe20003f26070 */
[----:B------:R-:W-:Y:S04]  /*9ef0*/  STL [R1+0x6c8], R4 ;  /* 0x0006c80401007387 */ /* 0x000fe80000100800 */
[----:B------:R2:W-:Y:S04]  /*9f00*/  STL [R1+0x6c0], R5 ;  /* 0x0006c00501007387 */ /* 0x0005e80000100800 */
[----:B------:R-:W3:Y:S04]  /*9f10*/  LDL.LU.64 R120, [R1+0x1d0] ;  /* 0x0001d00001787983 */ /* 0x000ee80000300a00 */
[----:B------:R3:W-:Y:S04]  /*9f20*/  LDGSTS.E [R131+0x1dc00], [R6.64], !P1 ;  /* 0x1dc0000006837fae */ /* 0x0007e8000c921844 */
[----:B------:R2:W-:Y:S02]  /*9f30*/  LDGSTS.E [R131+0x1de00], [R4.64], !P1 ;  /* 0x1de0000004837fae */ /* 0x0005e4000c921844 */
[----:B--2---:R-:W-:-:S02]  /*9f40*/  IMAD.WIDE R4, R2, 0x4, R124 ;  /* 0x0000000402047825 */ /* 0x004fc400078e027c */
[----:B------:R-:W2:Y:S01]  /*9f50*/  LDL.LU.64 R124, [R1+0x1e8] ;  /* 0x0001e800017c7983 */ /* 0x000ea20000300a00 */
[----:B------:R-:W-:-:S04]  /*9f60*/  IADD3 R0, R170, -0x7c, RZ ;  /* 0xffffff84aa007810 */ /* 0x000fc80007ffe0ff */
[----:B------:R-:W-:Y:S01]  /*9f70*/  ISETP.GE.U32.AND P3, PT, R0, 0x7fffff45, PT ;  /* 0x7fffff450000780c */ /* 0x000fe20003f66070 */
[----:B------:R-:W-:Y:S01]  /*9f80*/  STL [R1+0x6c4], R4 ;  /* 0x0006c40401007387 */ /* 0x000fe20000100800 */
[----:B---3--:R-:W-:-:S03]  /*9f90*/  IMAD.WIDE R6, R2, 0x4, R120 ;  /* 0x0000000402067825 */ /* 0x008fc600078e0278 */
[----:B------:R2:W-:Y:S04]  /*9fa0*/  STL [R1+0x6b8], R5 ;  /* 0x0006b80501007387 */ /* 0x0005e80000100800 */
[----:B------:R-:W-:Y:S04]  /*9fb0*/  STL [R1+0x6bc], R6 ;  /* 0x0006bc0601007387 */ /* 0x000fe80000100800 */
[----:B------:R2:W-:Y:S04]  /*9fc0*/  LDGSTS.E [R131+0x1ec00], [R4.64], !P3 ;  /* 0x1ec0000004837fae */ /* 0x0005e8000d921844 */
[----:B------:R-:W-:Y:S01]  /*9fd0*/  STL [R1+0x4a0], R7 ;  /* 0x0004a00701007387 */ /* 0x000fe20000100800 */
[----:B------:R-:W-:-:S03]  /*9fe0*/  IADD3 R0, R170, -0x80, RZ ;  /* 0xffffff80aa007810 */ /* 0x000fc60007ffe0ff */
[----:B------:R1:W-:Y:S01]  /*9ff0*/  LDGSTS.E [R131+0x1ee00], [R6.64], !P3 ;  /* 0x1ee0000006837fae */ /* 0x0003e2000d921844 */
[----:B--2---:R-:W-:-:S03]  /*a000*/  IMAD.WIDE R4, R2, 0x4, R124 ;  /* 0x0000000402047825 */ /* 0x004fc600078e027c */
[----:B------:R-:W2:Y:S01]  /*a010*/  LDL.LU.64 R124, [R1+0x1f8] ;  /* 0x0001f800017c7983 */ /* 0x000ea20000300a00 */
[----:B------:R-:W-:-:S03]  /*a020*/  ISETP.GE.U32.AND P1, PT, R0, 0x7fffff41, PT ;  /* 0x7fffff410000780c */ /* 0x000fc60003f26070 */
[----:B------:R-:W-:Y:S04]  /*a030*/  STL [R1+0x6b0], R4 ;  /* 0x0006b00401007387 */ /* 0x000fe80000100800 */
[----:B------:R2:W-:Y:S06]  /*a040*/  STL [R1+0x6a8], R5 ;  /* 0x0006a80501007387 */ /* 0x0005ec0000100800 */
[----:B------:R2:W-:Y:S01]  /*a050*/  LDGSTS.E [R131+0x1fc00], [R4.64], !P1 ;  /* 0x1fc0000004837fae */ /* 0x0005e2000c921844 */
[----:B------:R-:W-:Y:S01]  /*a060*/  MOV R129, R130 ;  /* 0x0000008200817202 */ /* 0x000fe20000000f00 */
[----:B------:R-:W-:Y:S01]  /*a070*/  IMAD.MOV.U32 R130, RZ, RZ, R132 ;  /* 0x000000ffff827224 */ /* 0x000fe200078e0084 */
[----:B------:R-:W-:Y:S01]  /*a080*/  MOV R132, R134 ;  /* 0x0000008600847202 */ /* 0x000fe20000000f00 */
[----:B------:R-:W-:-:S02]  /*a090*/  IMAD.MOV.U32 R134, RZ, RZ, R142 ;  /* 0x000000ffff867224 */ /* 0x000fc400078e008e */
[----:B------:R-:W-:Y:S01]  /*a0a0*/  IMAD.MOV.U32 R142, RZ, RZ, R154 ;  /* 0x000000ffff8e7224 */ /* 0x000fe200078e009a */
[----:B------:R-:W-:Y:S01]  /*a0b0*/  MOV R154, R140 ;  /* 0x0000008c009a7202 */ /* 0x000fe20000000f00 */
[----:B--2---:R-:W-:-:S05]  /*a0c0*/  IMAD.WIDE R4, R2, 0x4, R124 ;  /* 0x0000000402047825 */ /* 0x004fca00078e027c */
[----:B------:R1:W-:Y:S04]  /*a0d0*/  LDGSTS.E [R131+0x1fe00], [R4.64], !P1 ;  /* 0x1fe0000004837fae */ /* 0x0003e8000c921844 */
[----:B------:R-:W-:Y:S04]  /*a0e0*/  STL [R1+0x6ac], R4 ;  /* 0x0006ac0401007387 */ /* 0x000fe80000100800 */
[----:B------:R2:W-:Y:S01]  /*a0f0*/  STL [R1+0x4a4], R5 ;  /* 0x0004a40501007387 */ /* 0x0005e20000100800 */
[----:B-1----:R-:W-:-:S03]  /*a100*/  IMAD.MOV.U32 R131, RZ, RZ, R133 ;  /* 0x000000ffff837224 */ /* 0x002fc600078e0085 */
[----:B------:R-:W0:Y:S01]  /*a110*/  LDGDEPBAR ;  /* 0x00000000000079af */ /* 0x000e220000000000 */
[----:B------:R-:W-:Y:S02]  /*a120*/  IMAD.MOV.U32 R133, RZ, RZ, R135 ;  /* 0x000000ffff857224 */ /* 0x000fe400078e0087 */
[----:B------:R-:W-:Y:S02]  /*a130*/  IMAD.MOV.U32 R135, RZ, RZ, R143 ;  /* 0x000000ffff877224 */ /* 0x000fe400078e008f */
[----:B------:R-:W-:Y:S02]  /*a140*/  IMAD.MOV.U32 R143, RZ, RZ, R155 ;  /* 0x000000ffff8f7224 */ /* 0x000fe400078e009b */
[----:B------:R-:W-:Y:S02]  /*a150*/  IMAD.MOV.U32 R155, RZ, RZ, R141 ;  /* 0x000000ffff9b7224 */ /* 0x000fe400078e008d */
[----:B------:R-:W3:Y:S01]  /*a160*/  LDL.LU.64 R140, [R1+0x908] ;  /* 0x00090800018c7983 */ /* 0x000ee20000300a00 */
[----:B------:R-:W-:-:S02]  /*a170*/  IMAD.MOV.U32 R170, RZ, RZ, R3 ;  /* 0x000000ffffaa7224 */ /* 0x000fc400078e0003 */
[----:B------:R-:W-:-:S04]  /*a180*/  IMAD.MOV.U32 R3, RZ, RZ, c[0x0][0x18c] ;  /* 0x00006300ff037624 */ /* 0x000fc800078e00ff */
[----:B------:R-:W-:-:S04]  /*a190*/  IMAD.SHL.U32 R3, R3, 0x40, RZ ;  /* 0x0000004003037824 */ /* 0x000fc800078e00ff */
[----:B--2---:R-:W-:-:S04]  /*a1a0*/  IMAD.WIDE R4, R3, 0x4, R126 ;  /* 0x0000000403047825 */ /* 0x004fc800078e027e */
[C---:B------:R-:W-:Y:S01]  /*a1b0*/  IMAD.WIDE R6, R3.reuse, 0x4, R136 ;  /* 0x0000000403067825 */ /* 0x040fe200078e0288 */
[----:B------:R-:W-:Y:S04]  /*a1c0*/  STL [R1+0x4ac], R4 ;  /* 0x0004ac0401007387 */ /* 0x000fe80000100800 */
[----:B------:R3:W-:Y:S04]  /*a1d0*/  LDGSTS.E [R129+0x28000], [R4.64], P0 ;  /* 0x2800000004817fae */ /* 0x0007e80008121844 */
[----:B------:R-:W-:Y:S04]  /*a1e0*/  STL [R1+0x4a8], R5 ;  /* 0x0004a80501007387 */ /* 0x000fe80000100800 */
[----:B------:R-:W-:Y:S04]  /*a1f0*/  STL [R1+0x4cc], R6 ;  /* 0x0004cc0601007387 */ /* 0x000fe80000100800 */
[----:B------:R1:W-:Y:S04]  /*a200*/  LDGSTS.E [R129+0x28800], [R6.64], P0 ;  /* 0x2880000006817fae */ /* 0x0003e80008121844 */
[----:B------:R1:W-:Y:S02]  /*a210*/  STL [R1+0x4c8], R7 ;  /* 0x0004c80701007387 */ /* 0x0003e40000100800 */
[----:B-1----:R-:W-:-:S04]  /*a220*/  IMAD.WIDE R6, R3, 0x4, R144 ;  /* 0x0000000403067825 */ /* 0x002fc800078e0290 */
[----:B------:R-:W-:Y:S02]  /*a230*/  IMAD.MOV.U32 R128, RZ, RZ, R190 ;  /* 0x000000ffff807224 */ /* 0x000fe400078e00be */
[----:B------:R-:W-:Y:S02]  /*a240*/  IMAD.MOV.U32 R190, RZ, RZ, R204 ;  /* 0x000000ffffbe7224 */ /* 0x000fe400078e00cc */
[----:B---3--:R-:W-:-:S05]  /*a250*/  IMAD.WIDE R4, R3, 0x4, R140 ;  /* 0x0000000403047825 */ /* 0x008fca00078e028c */
[----:B------:R-:W-:Y:S04]  /*a260*/  STL [R1+0x4ec], R4 ;  /* 0x0004ec0401007387 */ /* 0x000fe80000100800 */
[----:B------:R1:W-:Y:S04]  /*a270*/  LDGSTS.E [R129+0x29000], [R4.64], P0 ;  /* 0x2900000004817fae */ /* 0x0003e80008121844 */
[----:B------:R1:W-:Y:S04]  /*a280*/  STL [R1+0x4e8], R5 ;  /* 0x0004e80501007387 */ /* 0x0003e80000100800 */
[----:B------:R-:W-:Y:S04]  /*a290*/  STL [R1+0x50c], R6 ;  /* 0x00050c0601007387 */ /* 0x000fe80000100800 */
[----:B------:R2:W-:Y:S01]  /*a2a0*/  LDGSTS.E [R129+0x29800], [R6.64], P0 ;  /* 0x2980000006817fae */ /* 0x0005e20008121844 */
[----:B-1----:R-:W-:-:S03]  /*a2b0*/  IMAD.WIDE R4, R3, 0x4, R148 ;  /* 0x0000000403047825 */ /* 0x002fc600078e0294 */
[----:B------:R2:W-:Y:S04]  /*a2c0*/  STL [R1+0x508], R7 ;  /* 0x0005080701007387 */ /* 0x0005e80000100800 */
[----:B------:R-:W-:Y:S04]  /*a2d0*/  STL [R1+0x52c], R4 ;  /* 0x00052c0401007387 */ /* 0x000fe80000100800 */
[----:B------:R1:W-:Y:S01]  /*a2e0*/  LDGSTS.E [R129+0x2a000], [R4.64], P0 ;  /* 0x2a00000004817fae */ /* 0x0003e20008121844 */
[----:B--2---:R-:W-:-:S03]  /*a2f0*/  IMAD.WIDE R6, R3, 0x4, R152 ;  /* 0x0000000403067825 */ /* 0x004fc600078e0298 */
        /* <DEDUP_REMOVED lines=37> */
[----:B------:R1:W-:Y:S01]  /*a550*/  LDGSTS.E [R129+0x2f000], [R4.64], P0 ;  /* 0x2f00000004817fae */ /* 0x0003e20008121844 */
[----:B--2---:R-:W-:-:S03]  /*a560*/  IMAD.WIDE R6, R3, 0x4, R192 ;  /* 0x0000000403067825 */ /* 0x004fc600078e02c0 */
[----:B------:R-:W-:Y:S04]  /*a570*/  STL [R1+0x66c], R4 ;  /* 0x00066c0401007387 */ /* 0x000fe80000100800 */
[----:B------:R2:W-:Y:S04]  /*a580*/  STL [R1+0x668], R5 ;  /* 0x0006680501007387 */ /* 0x0005e80000100800 */
[----:B------:R1:W-:Y:S04]  /*a590*/  LDGSTS.E [R129+0x2f800], [R6.64], P0 ;  /* 0x2f80000006817fae */ /* 0x0003e80008121844 */
[----:B------:R-:W-:Y:S04]  /*a5a0*/  STL [R1+0x68c], R6 ;  /* 0x00068c0601007387 */ /* 0x000fe80000100800 */
[----:B------:R3:W-:Y:S01]  /*a5b0*/  STL [R1+0x688], R7 ;  /* 0x0006880701007387 */ /* 0x0007e20000100800 */
[----:B-1----:R-:W-:-:S02]  /*a5c0*/  IMAD.MOV.U32 R129, RZ, RZ, R191 ;  /* 0x000000ffff817224 */ /* 0x002fc400078e00bf */
[----:B------:R-:W-:Y:S02]  /*a5d0*/  IMAD.MOV.U32 R191, RZ, RZ, R205 ;  /* 0x000000ffffbf7224 */ /* 0x000fe400078e00cd */
[----:B------:R-:W4:Y:S01]  /*a5e0*/  LDL.LU.64 R204, [R1+0x900] ;  /* 0x0009000001cc7983 */ /* 0x000f220000300a00 */
[----:B--2---:R-:W-:-:S04]  /*a5f0*/  IMAD.WIDE R4, R3, 0x4, R196 ;  /* 0x0000000403047825 */ /* 0x004fc800078e02c4 */
[C---:B---3--:R-:W-:Y:S01]  /*a600*/  IMAD.WIDE R6, R3.reuse, 0x4, R200 ;  /* 0x0000000403067825 */ /* 0x048fe200078e02c8 */
[----:B------:R-:W-:Y:S04]  /*a610*/  STL [R1+0x4b4], R4 ;  /* 0x0004b40401007387 */ /* 0x000fe80000100800 */
[----:B------:R4:W-:Y:S04]  /*a620*/  LDGSTS.E [R170+0x28200], [R4.64], P0 ;  /* 0x2820000004aa7fae */ /* 0x0009e80008121844 */
[----:B------:R-:W-:Y:S04]  /*a630*/  STL [R1+0x4b0], R5 ;  /* 0x0004b00501007387 */ /* 0x000fe80000100800 */
[----:B------:R-:W-:Y:S04]  /*a640*/  STL [R1+0x4d4], R6 ;  /* 0x0004d40601007387 */ /* 0x000fe80000100800 */
[----:B------:R1:W-:Y:S04]  /*a650*/  LDGSTS.E [R170+0x28a00], [R6.64], P0 ;  /* 0x28a0000006aa7fae */ /* 0x0003e80008121844 */
[----:B------:R1:W-:Y:S02]  /*a660*/  STL [R1+0x4d0], R7 ;  /* 0x0004d00701007387 */ /* 0x0003e40000100800 */
[----:B-1----:R-:W-:Y:S01]  /*a670*/  IMAD.WIDE R6, R3, 0x4, R208 ;  /* 0x0000000403067825 */ /* 0x002fe200078e02d0 */
[----:B------:R-:W-:-:S03]  /*a680*/  MOV R120, R128 ;  /* 0x0000008000787202 */ /* 0x000fc60000000f00 */
[----:B------:R-:W-:Y:S01]  /*a690*/  IMAD.MOV.U32 R124, RZ, RZ, R130 ;  /* 0x000000ffff7c7224 */ /* 0x000fe200078e0082 */
[----:B------:R-:W-:Y:S01]  /*a6a0*/  MOV R130, R134 ;  /* 0x0000008600827202 */ /* 0x000fe20000000f00 */
[----:B------:R-:W-:Y:S02]  /*a6b0*/  IMAD.MOV.U32 R125, RZ, RZ, R131 ;  /* 0x000000ffff7d7224 */ /* 0x000fe400078e0083 */
[----:B------:R-:W-:Y:S02]  /*a6c0*/  IMAD.MOV.U32 R121, RZ, RZ, R129 ;  /* 0x000000ffff797224 */ /* 0x000fe400078e0081 */
[----:B------:R-:W-:Y:S02]  /*a6d0*/  IMAD.MOV.U32 R131, RZ, RZ, R135 ;  /* 0x000000ffff837224 */ /* 0x000fe400078e0087 */
[----:B------:R-:W-:Y:S02]  /*a6e0*/  IMAD.MOV.U32 R128, RZ, RZ, R132 ;  /* 0x000000ffff807224 */ /* 0x000fe400078e0084 */
[----:B------:R-:W-:-:S02]  /*a6f0*/  IMAD.MOV.U32 R129, RZ, RZ, R133 ;  /* 0x000000ffff817224 */ /* 0x000fc400078e0085 */
[----:B------:R-:W-:Y:S02]  /*a700*/  IMAD.MOV.U32 R134, RZ, RZ, R138 ;  /* 0x000000ffff867224 */ /* 0x000fe400078e008a */
[----:B------:R-:W-:Y:S02]  /*a710*/  IMAD.MOV.U32 R135, RZ, RZ, R139 ;  /* 0x000000ffff877224 */ /* 0x000fe400078e008b */
[----:B------:R-:W-:Y:S02]  /*a720*/  IMAD.MOV.U32 R132, RZ, RZ, R142 ;  /* 0x000000ffff847224 */ /* 0x000fe400078e008e */
[----:B------:R-:W-:Y:S02]  /*a730*/  IMAD.MOV.U32 R133, RZ, RZ, R143 ;  /* 0x000000ffff857224 */ /* 0x000fe400078e008f */
[----:B----4-:R-:W-:-:S05]  /*a740*/  IMAD.WIDE R4, R3, 0x4, R204 ;  /* 0x0000000403047825 */ /* 0x010fca00078e02cc */
        /* <DEDUP_REMOVED lines=50> */
[----:B------:R-:W-:Y:S04]  /*aa70*/  STL [R1+0x670], R5 ;  /* 0x0006700501007387 */ /* 0x000fe80000100800 */
[----:B------:R-:W-:Y:S04]  /*aa80*/  STL [R1+0x694], R6 ;  /* 0x0006940601007387 */ /* 0x000fe80000100800 */
[----:B------:R2:W-:Y:S04]  /*aa90*/  STL [R1+0x690], R7 ;  /* 0x0006900701007387 */ /* 0x0005e80000100800 */
[----:B------:R-:W3:Y:S04]  /*aaa0*/  LDL.LU.64 R138, [R1+0x80] ;  /* 0x00008000018a7983 */ /* 0x000ee80000300a00 */
[----:B------:R-:W4:Y:S04]  /*aab0*/  LDL.LU.64 R142, [R1+0x88] ;  /* 0x00008800018e7983 */ /* 0x000f280000300a00 */
[----:B------:R-:W1:Y:S04]  /*aac0*/  LDL.LU.64 R116, [R1] ;  /* 0x0000000001747983 */ /* 0x000e680000300a00 */
[----:B------:R2:W-:Y:S02]  /*aad0*/  LDGSTS.E [R170+0x2fa00], [R6.64], P0 ;  /* 0x2fa0000006aa7fae */ /* 0x0005e40008121844 */
[----:B--2---:R-:W-:-:S04]  /*aae0*/  IMAD.WIDE R6, R3, 0x4, R120 ;  /* 0x0000000403067825 */ /* 0x004fc800078e0278 */
[----:B-1----:R-:W-:-:S05]  /*aaf0*/  IMAD.WIDE R4, R3, 0x4, R116 ;  /* 0x0000000403047825 */ /* 0x002fca00078e0274 */
[----:B------:R-:W-:Y:S04]  /*ab00*/  STL [R1+0x4bc], R4 ;  /* 0x0004bc0401007387 */ /* 0x000fe80000100800 */
[----:B------:R-:W-:Y:S04]  /*ab10*/  STL [R1+0x4b8], R5 ;  /* 0x0004b80501007387 */ /* 0x000fe80000100800 */
[----:B------:R-:W-:Y:S04]  /*ab20*/  STL [R1+0x4dc], R6 ;  /* 0x0004dc0601007387 */ /* 0x000fe80000100800 */
[----:B------:R-:W2:Y:S04]  /*ab30*/  LDL.LU.64 R120, [R1+0x10] ;  /* 0x0000100001787983 */ /* 0x000ea80000300a00 */
[----:B------:R2:W-:Y:S04]  /*ab40*/  LDGSTS.E [R171+0x28400], [R4.64], P0 ;  /* 0x2840000004ab7fae */ /* 0x0005e80008121844 */
[----:B------:R1:W-:Y:S04]  /*ab50*/  LDGSTS.E [R171+0x28c00], [R6.64], P0 ;  /* 0x28c0000006ab7fae */ /* 0x0003e80008121844 */
[----:B------:R1:W-:Y:S02]  /*ab60*/  STL [R1+0x4d8], R7 ;  /* 0x0004d80701007387 */ /* 0x0003e40000100800 */
[----:B-1----:R-:W-:-:S04]  /*ab70*/  IMAD.WIDE R6, R3, 0x4, R124 ;  /* 0x0000000403067825 */ /* 0x002fc800078e027c */
[----:B------:R-:W-:-:S04]  /*ab80*/  IMAD.WIDE R8, R3, 0x4, R214 ;  /* 0x0000000403087825 */ /* 0x000fc800078e02d6 */
[----:B------:R-:W-:-:S04]  /*ab90*/  IMAD.WIDE R10, R3, 0x4, R218 ;  /* 0x00000004030a7825 */ /* 0x000fc800078e02da */
[----:B------:R-:W-:-:S04]  /*aba0*/  IMAD.WIDE R12, R3, 0x4, R222 ;  /* 0x00000004030c7825 */ /* 0x000fc800078e02de */
[----:B------:R-:W-:-:S04]  /*abb0*/  IMAD.WIDE R14, R3, 0x4, R226 ;  /* 0x00000004030e7825 */ /* 0x000fc800078e02e2 */
[----:B------:R-:W-:-:S04]  /*abc0*/  IMAD.WIDE R16, R3, 0x4, R228 ;  /* 0x0000000403107825 */ /* 0x000fc800078e02e4 */
[----:B------:R-:W-:-:S04]  /*abd0*/  IMAD.WIDE R18, R3, 0x4, R232 ;  /* 0x0000000403127825 */ /* 0x000fc800078e02e8 */
[----:B--2---:R-:W-:-:S05]  /*abe0*/  IMAD.WIDE R4, R3, 0x4, R120 ;  /* 0x0000000403047825 */ /* 0x004fca00078e0278 */
        /* <DEDUP_REMOVED lines=21> */
[----:B---3--:R-:W-:-:S03]  /*ad40*/  IMAD.WIDE R4, R3, 0x4, R138 ;  /* 0x0000000403047825 */ /* 0x008fc600078e028a */
[----:B------:R4:W-:Y:S04]  /*ad50*/  STL [R1+0x598], R7 ;  /* 0x0005980701007387 */ /* 0x0009e80000100800 */
[----:B------:R-:W-:Y:S04]  /*ad60*/  STL [R1+0x5bc], R4 ;  /* 0x0005bc0401007387 */ /* 0x000fe80000100800 */
[----:B------:R1:W-:Y:S01]  /*ad70*/  LDGSTS.E [R171+0x2c400], [R4.64], P0 ;  /* 0x2c40000004ab7fae */ /* 0x0003e20008121844 */
[----:B----4-:R-:W-:-:S03]  /*ad80*/  IMAD.WIDE R6, R3, 0x4, R142 ;  /* 0x0000000403067825 */ /* 0x010fc600078e028e */
        /* <DEDUP_REMOVED lines=61> */
[----:B------:R1:W-:Y:S04]  /*b160*/  STL [R1+0x5c4], R4 ;  /* 0x0005c40401007387 */ /* 0x0003e80000100800 */
[----:B------:R3:W-:Y:S01]  /*b170*/  LDGSTS.E [R252+0x2c600], [R4.64], P0 ;  /* 0x2c60000004fc7fae */ /* 0x0007e20008121844 */
[----:B--2---:R-:W-:-:S03]  /*b180*/  IMAD.WIDE R6, R3, 0x4, R210 ;  /* 0x0000000403067825 */ /* 0x004fc600078e02d2 */
[----:B------:R1:W-:Y:S04]  /*b190*/  STL [R1+0x5c0], R5 ;  /* 0x0005c00501007387 */ /* 0x0003e80000100800 */
[----:B------:R1:W-:Y:S04]  /*b1a0*/  STL [R1+0x5e4], R6 ;  /* 0x0005e40601007387 */ /* 0x0003e80000100800 */
[----:B------:R1:W-:Y:S04]  /*b1b0*/  STL [R1+0x5e0], R7 ;  /* 0x0005e00701007387 */ /* 0x0003e80000100800 */
[----:B------:R1:W-:Y:S04]  /*b1c0*/  STL [R1+0x604], R8 ;  /* 0x0006040801007387 */ /* 0x0003e80000100800 */
[----:B------:R1:W-:Y:S04]  /*b1d0*/  STL [R1+0x600], R9 ;  /* 0x0006000901007387 */ /* 0x0003e80000100800 */
[----:B------:R1:W-:Y:S04]  /*b1e0*/  STL [R1+0x624], R10 ;  /* 0x0006240a01007387 */ /* 0x0003e80000100800 */
[----:B------:R1:W-:Y:S04]  /*b1f0*/  STL [R1+0x620], R11 ;  /* 0x0006200b01007387 */ /* 0x0003e80000100800 */
[----:B------:R3:W-:Y:S04]  /*b200*/  LDGSTS.E [R252+0x2ce00], [R6.64], P0 ;  /* 0x2ce0000006fc7fae */ /* 0x0007e80008121844 */
        /* <DEDUP_REMOVED lines=13> */
[----:B------:R1:W-:Y:S04]  /*b2e0*/  STL [R1+0x6a0], R19 ;  /* 0x0006a01301007387 */ /* 0x0003e80000100800 */
[----:B---3--:R-:W2:Y:S04]  /*b2f0*/  S2R R252, SR_TID.X ;  /* 0x0000000000fc7919 */ /* 0x008ea80000002100 */
[----:B------:R-:W0:Y:S01]  /*b300*/  LDGDEPBAR ;  /* 0x00000000000079af */ /* 0x000e220000000000 */
[----:B------:R-:W-:Y:S05]  /*b310*/  @P2 BRA `(.L_x_0) ;  /* 0x00000b2000002947 */ /* 0x000fea0003800000 */
[----:B------:R3:W-:Y:S01]  /*b320*/  STL [R1+0xf0], RZ ;  /* 0x0000f0ff01007387 */ /* 0x0007e20000100800 */
[----:B--2---:R-:W-:Y:S01]  /*b330*/  SHF.L.U32 R0, R252, 0x6, RZ ;  /* 0x00000006fc007819 */ /* 0x004fe200000006ff */
[----:B------:R-:W-:Y:S01]  /*b340*/  CS2R R32, SRZ ;  /* 0x0000000000207805 */ /* 0x000fe2000001ff00 */
[----:B------:R-:W-:Y:S01]  /*b350*/  CS2R R34, SRZ ;  /* 0x0000000000227805 */ /* 0x000fe2000001ff00 */
[----:B------:R3:W-:Y:S01]  /*b360*/  STL [R1+0xf4], RZ ;  /* 0x0000f4ff01007387 */ /* 0x0007e20000100800 */
[----:B------:R-:W-:Y:S01]  /*b370*/  LOP3.LUT R0, R0, 0x800, RZ, 0xc0, !PT ;  /* 0x0000080000007812 */ /* 0x000fe200078ec0ff */
[----:B------:R-:W-:Y:S01]  /*b380*/  CS2R R180, SRZ ;  /* 0x0000000000b47805 */ /* 0x000fe2000001ff00 */
[----:B------:R-:W-:Y:S01]  /*b390*/  CS2R R182, SRZ ;  /* 0x0000000000b67805 */ /* 0x000fe2000001ff00 */
[----:B------:R3:W-:Y:S01]  /*b3a0*/  STL [R1+0xf8], RZ ;  /* 0x0000f8ff01007387 */ /* 0x0007e20000100800 */
[----:B------:R-:W-:Y:S01]  /*b3b0*/  CS2R R84, SRZ ;  /* 0x0000000000547805 */ /* 0x000fe2000001ff00 */
        /* <DEDUP_REMOVED lines=81> */
[----:B-1----:R-:W-:Y:S01]  /*b8d0*/  CS2R R16, SRZ ;  /* 0x0000000000107805 */ /* 0x002fe2000001ff00 */
        /* <DEDUP_REMOVED lines=20> */
[----:B------:R3:W-:Y:S04]  /*ba20*/  STL [R1+0x130], RZ ;  /* 0x000130ff01007387 */ /* 0x0007e80000100800 */
        /* <DEDUP_REMOVED lines=63> */
[----:B------:R3:W-:Y:S01]  /*be20*/  STL [R1+0x8f4], R0 ;  /* 0x0008f40001007387 */ /* 0x0007e20000100800 */
[----:B------:R-:W-:Y:S05]  /*be30*/  BRA `(.L_x_1) ;  /* 0x00012a9000007947 */ /* 0x000fea0003800000 */
.L_x_0:
[C---:B-12---:R-:W-:Y:S01]  /*be40*/  LOP3.LUT R5, R252.reuse, 0x7, RZ, 0xc0, !PT ;  /* 0x00000007fc057812 */ /* 0x046fe200078ec0ff */
[----:B------:R-:W-:Y:S01]  /*be50*/  IMAD.SHL.U32 R7, R252, 0x2, RZ ;  /* 0x00000002fc077824 */ /* 0x000fe200078e00ff */
[----:B------:R-:W-:Y:S01]  /*be60*/  STL [R1+0x2bc], RZ ;  /* 0x0002bcff01007387 */ /* 0x000fe20000100800 */
[----:B------:R-:W-:Y:S01]  /*be70*/  IMAD.MOV.U32 R8, RZ, RZ, 0x1 ;  /* 0x00000001ff087424 */ /* 0x000fe200078e00ff */
[----:B------:R-:W-:Y:S01]  /*be80*/  SHF.R.S32.HI R0, RZ, 0x1f, R2 ;  /* 0x0000001fff007819 */ /* 0x000fe20000011402 */
[----:B------:R-:W-:Y:S01]  /*be90*/  IMAD R5, R5, 0x110, RZ ;  /* 0x0000011005057824 */ /* 0x000fe200078e02ff */
[----:B------:R-:W-:Y:S01]  /*bea0*/  CS2R R32, SRZ ;  /* 0x0000000000207805 */ /* 0x000fe2000001ff00 */
[----:B------:R-:W-:Y:S01]  /*beb0*/  IMAD.MOV.U32 R6, RZ, RZ, 0x3f ;  /* 0x0000003fff067424 */ /* 0x000fe200078e00ff */
[----:B------:R1:W-:Y:S01]  /*bec0*/  STL [R1+0x2a8], R8 ;  /* 0x0002a80801007387 */ /* 0x0003e20000100800 */
[----:B------:R-:W-:Y:S01]  /*bed0*/  SHF.L.U64.HI R0, R2, 0x2, R0 ;  /* 0x0000000202007819 */ /* 0x000fe20000010200 */
[----:B------:R-:W-:Y:S01]  /*bee0*/  CS2R R34, SRZ ;  /* 0x0000000000227805 */ /* 0x000fe2000001ff00 */
[----:B------:R-:W-:Y:S01]  /*bef0*/  LOP3.LUT R5, R5, 0x30, R7, 0x78, !PT ;  /* 0x0000003005057812 */ /* 0x000fe200078e7807 */
[----:B------:R-:W-:Y:S01]  /*bf00*/  IMAD.MOV.U32 R7, RZ, RZ, -0x1 ;  /* 0xffffffffff077424 */ /* 0x000fe200078e00ff */
[----:B------:R-:W-:Y:S01]  /*bf10*/  IADD3 R6, R6, c[0x0][0x180], RZ ;  /* 0x0000600006067a10 */ /* 0x000fe20007ffe0ff */
[----:B------:R-:W-:Y:S01]  /*bf20*/  CS2R R180, SRZ ;  /* 0x0000000000b47805 */ /* 0x000fe2000001ff00 */
[----:B------:R-:W-:Y:S01]  /*bf30*/  CS2R R182, SRZ ;  /* 0x0000000000b67805 */ /* 0x000fe2000001ff00 */
[----:B------:R-:W-:Y:S01]  /*bf40*/  CS2R R84, SRZ ;  /* 0x0000000000547805 */ /* 0x000fe2000001ff00 */
[----:B------:R2:W-:Y:S01]  /*bf50*/  STL [R1+0x2ac], R7 ;  /* 0x0002ac0701007387 */ /* 0x0005e20000100800 */
[----:B------:R-:W-:Y:S01]  /*bf60*/  SHF.R.S32.HI R4, RZ, 0x1f, R6 ;  /* 0x0000001fff047819 */ /* 0x000fe20000011406 */
[----:B------:R-:W-:Y:S01]  /*bf70*/  CS2R R86, SRZ ;  /* 0x0000000000567805 */ /* 0x000fe2000001ff00 */
[----:B------:R-:W-:Y:S01]  /*bf80*/  CS2R R88, SRZ ;  /* 0x0000000000587805 */ /* 0x000fe2000001ff00 */
[----:B------:R-:W-:Y:S01]  /*bf90*/  STL [R1+0xf0], RZ ;  /* 0x0000f0ff01007387 */ /* 0x000fe20000100800 */
[----:B------:R-:W-:Y:S01]  /*bfa0*/  LEA.HI R4, R4, R6, RZ, 0x6 ;  /* 0x0000000604047211 */ /* 0x000fe200078f30ff */
[----:B------:R-:W-:Y:S01]  /*bfb0*/  CS2R R90, SRZ ;  /* 0x00000000005a7805 */ /* 0x000fe2000001ff00 */
[----:B------:R-:W-:Y:S01]  /*bfc0*/  SHF.R.S32.HI R6, RZ, 0x1f, R3 ;  /* 0x0000001fff067819 */ /* 0x000fe20000011403 */
[----:B------:R-:W-:Y:S01]  /*bfd0*/  STL [R1+0xf4], RZ ;  /* 0x0000f4ff01007387 */ /* 0x000fe20000100800 */
[----:B-1----:R-:W-:Y:S01]  /*bfe0*/  SHF.R.S32.HI R8, RZ, 0x6, R4 ;  /* 0x00000006ff087819 */ /* 0x002fe20000011404 */
[----:B------:R-:W-:Y:S01]  /*bff0*/  CS2R R92, SRZ ;  /* 0x00000000005c7805 */ /* 0x000fe2000001ff00 */
[----:B------:R-:W-:Y:S01]  /*c000*/  SHF.L.U64.HI R2, R3, 0x2, R6 ;  /* 0x0000000203027819 */ /* 0x000fe20000010206 */
[----:B------:R-:W-:Y:S01]  /*c010*/  STL [R1+0xf8], RZ ;  /* 0x0000f8ff01007387 */ /* 0x000fe20000100800 */
[C---:B------:R-:W-:Y:S01]  /*c020*/  IMAD.SHL.U32 R6, R252.reuse, 0x40, RZ ;  /* 0x00000040fc067824 */ /* 0x040fe200078e00ff */
[----:B------:R-:W-:Y:S01]  /*c030*/  LOP3.LUT R3, R252, 0x3, RZ, 0xc0, !PT ;  /* 0x00000003fc037812 */ /* 0x000fe200078ec0ff */
[----:B------:R-:W-:Y:S01]  /*c040*/  CS2R R94, SRZ ;  /* 0x00000000005e7805 */ /* 0x000fe2000001ff00 */
[----:B------:R-:W-:Y:S01]  /*c050*/  STL [R1+0xfc], RZ ;  /* 0x0000fcff01007387 */ /* 0x000fe20000100800 */
[----:B------:R-:W-:Y:S01]  /*c060*/  CS2R R116, SRZ ;  /* 0x0000000000747805 */ /* 0x000fe2000001ff00 */
[----:B------:R-:W-:Y:S01]  /*c070*/  LOP3.LUT R6, R6, 0x800, RZ, 0xc0, !PT ;  /* 0x0000080006067812 */ /* 0x000fe200078ec0ff */
[----:B------:R-:W-:Y:S01]  /*c080*/  IMAD R3, R3, 0x420, RZ ;  /* 0x0000042003037824 */ /* 0x000fe200078e02ff */
[----:B------:R-:W-:Y:S01]  /*c090*/  STL [R1+0x140], RZ ;  /* 0x000140ff01007387 */ /* 0x000fe20000100800 */
[----:B------:R-:W-:Y:S01]  /*c0a0*/  CS2R R118, SRZ ;  /* 0x0000000000767805 */ /* 0x000fe2000001ff00 */
[----:B------:R-:W-:Y:S01]  /*c0b0*/  LOP3.LUT R4, R5, R6, RZ, 0xfc, !PT ;  /* 0x0000000605047212 */ /* 0x000fe200078efcff */
[----:B------:R-:W-:Y:S01]  /*c0c0*/  CS2R R120, SRZ ;  /* 0x0000000000787805 */ /* 0x000fe2000001ff00 */
[----:B------:R-:W-:Y:S01]  /*c0d0*/  STL [R1+0x144], RZ ;  /* 0x000144ff01007387 */ /* 0x000fe20000100800 */
[----:B--2---:R-:W-:Y:S01]  /*c0e0*/  LOP3.LUT R7, R3, 0x5c, R252, 0x78, !PT ;  /* 0x0000005c03077812 */ /* 0x004fe200078e78fc */
[----:B------:R-:W-:Y:S01]  /*c0f0*/  CS2R R122, SRZ ;  /* 0x00000000007a7805 */ /* 0x000fe2000001ff00 */
[----:B------:R-:W-:Y:S01]  /*c100*/  LOP3.LUT R3, R4, 0x40, RZ, 0x3c, !PT ;  /* 0x0000004004037812 */ /* 0x000fe200078e3cff */
[----:B------:R-:W-:Y:S01]  /*c110*/  STL [R1+0x148], RZ ;  /* 0x000148ff01007387 */ /* 0x000fe20000100800 */
[----:B------:R-:W-:Y:S01]  /*c120*/  CS2R R124, SRZ ;  /* 0x00000000007c7805 */ /* 0x000fe2000001ff00 */
[----:B------:R-:W-:Y:S01]  /*c130*/  CS2R R126, SRZ ;  /* 0x00000000007e7805 */ /* 0x000fe2000001ff00 */
[----:B------:R-:W-:Y:S01]  /*c140*/  CS2R R128, SRZ ;  /* 0x0000000000807805 */ /* 0x000fe2000001ff00 */
        /* <DEDUP_REMOVED lines=87> */
[----:B------:R-:W-:Y:S01]  /*c6c0*/  LOP3.LUT R5, R7, 0x20, RZ, 0x3c, !PT ;  /* 0x0000002007057812 */ /* 0x000fe200078e3cff */
[----:B------:R-:W-:Y:S04]  /*c6d0*/  STL [R1+0x134], RZ ;  /* 0x000134ff01007387 */ /* 0x000fe80000100800 */
        /* <DEDUP_REMOVED lines=62> */
[----:B------:R1:W-:Y:S04]  /*cac0*/  STL [R1+0x8f4], R6 ;  /* 0x0008f40601007387 */ /* 0x0003e80000100800 */
[----:B------:R2:W-:Y:S04]  /*cad0*/  STL [R1+0x8d4], R4 ;  /* 0x0008d40401007387 */ /* 0x0005e80000100800 */
[----:B------:R2:W-:Y:S01]  /*cae0*/  STL [R1+0x8e4], R3 ;  /* 0x0008e40301007387 */ /* 0x0005e20000100800 */
[----:B-1----:R-:W-:-:S03]  /*caf0*/  IADD3 R6, R8, -0x2, RZ ;  /* 0xfffffffe08067810 */ /* 0x002fc60007ffe0ff */
.L_x_2:
[----:B--2---:R-:W2:Y:S01]  /*cb00*/  LDL.LU R3, [R1+0x2ac] ;  /* 0x0002ac0001037983 */ /* 0x004ea20000300800 */
[----:B------:R-:W-:-:S04]  /*cb10*/  DEPBAR.LE SB0, 0x2 ;  /* 0x000080800000791a */ /* 0x000fc80000000000 */
[----:B-1----:R-:W3:Y:S04]  /*cb20*/  LDL R4, [R1+0x8d4] ;  /* 0x0008d40001047983 */ /* 0x002ee80000100800 */
[----:B------:R-:W1:Y:S04]  /*cb30*/  S2R R7, SR_TID.X ;  /* 0x0000000000077919 */ /* 0x000e680000002100 */
[----:B------:R-:W-:Y:S04]  /*cb40*/  STL.64 [R1+0xcb8], R38 ;  /* 0x000cb82601007387 */ /* 0x000fe80000100a00 */
[----:B------:R-:W-:Y:S04]  /*cb50*/  STL.64 [R1+0xcb0], R36 ;  /* 0x000cb02401007387 */ /* 0x000fe80000100a00 */
[----:B------:R4:W-:Y:S04]  /*cb60*/  STL [R1+0x904], R0 ;  /* 0x0009040001007387 */ /* 0x0009e80000100800 */
[----:B------:R-:W-:Y:S01]  /*cb70*/  STL [R1+0x900], R2 ;  /* 0x0009000201007387 */ /* 0x000fe20000100800 */
[----:B-1----:R-:W-:-:S02]  /*cb80*/  LOP3.LUT R5, R7, 0x3, RZ, 0xc0, !PT ;  /* 0x0000000307057812 */ /* 0x002fc400078ec0ff */
[----:B------:R-:W-:-:S03]  /*cb90*/  LOP3.LUT R6, R7, 0x3, RZ, 0xc0, !PT ;  /* 0x0000000307067812 */ /* 0x000fc600078ec0ff */
[----:B------:R-:W-:Y:S02]  /*cba0*/  IMAD R5, R5, 0x420, RZ ;  /* 0x0000042005057824 */ /* 0x000fe400078e02ff */
[----:B------:R-:W-:-:S03]  /*cbb0*/  IMAD R6, R6, 0x420, RZ ;  /* 0x0000042006067824 */ /* 0x000fc600078e02ff */
[--C-:B------:R-:W-:Y:S02]  /*cbc0*/  LOP3.LUT R5, R5, 0x5c, R7.reuse, 0x78, !PT ;  /* 0x0000005c05057812 */ /* 0x100fe400078e7807 */
[----:B------:R-:W-:Y:S02]  /*cbd0*/  LOP3.LUT R6, R6, 0x5c, R7, 0x78, !PT ;  /* 0x0000005c06067812 */ /* 0x000fe400078e7807 */
[----:B------:R-:W-:Y:S01]  /*cbe0*/  LOP3.LUT R5, R5, 0x20, RZ, 0x3c, !PT ;  /* 0x0000002005057812 */ /* 0x000fe200078e3cff */
[----:B------:R-:W-:Y:S01]  /*cbf0*/  BAR.SYNC.DEFER_BLOCKING 0x0 ;  /* 0x0000000000007b1d */ /* 0x000fe20000010000 */
[----:B--2---:R-:W-:-:S04]  /*cc00*/  IADD3 R3, R3, 0x1, RZ ;  /* 0x0000000103037810 */ /* 0x004fc80007ffe0ff */
[----:B------:R-:W-:-:S04]  /*cc10*/  ISETP.GT.AND P0, PT, R3, 0x1, PT ;  /* 0x000000010300780c */ /* 0x000fc80003f04270 */
[----:B----4-:R-:W-:-:S04]  /*cc20*/  SEL R0, R3, RZ, !P0 ;  /* 0x000000ff03007207 */ /* 0x010fc80004000000 */
[C---:B------:R-:W-:Y:S01]  /*cc30*/  LEA R252, R0.reuse, R6, 0x10 ;  /* 0x0000000600fc7211 */ /* 0x040fe200078e80ff */
[----:B------:R3:W-:Y:S01]  /*cc40*/  STL [R1+0x2ac], R0 ;  /* 0x0002ac0001007387 */ /* 0x0007e20000100800 */
[----:B------:R-:W-:-:S03]  /*cc50*/  IMAD R3, R0, 0x10000, R5 ;  /* 0x0001000000037824 */ /* 0x000fc600078e0205 */
[----:B------:R-:W-:Y:S04]  /*cc60*/  LDS R156, [R252+0x180] ;  /* 0x00018000fc9c7984 */ /* 0x000fe80000000800 */
[----:B------:R-:W-:Y:S01]  /*cc70*/  LDS R158, [R252+0x1180] ;  /* 0x00118000fc9e7984 */ /* 0x000fe20000000800 */
[----:B---3--:R-:W-:-:S03]  /*cc80*/  IMAD R0, R0, 0x8000, R4 ;  /* 0x0000800000007824 */ /* 0x008fc600078e0204 */
[----:B------:R-:W-:Y:S04]  /*cc90*/  LDS R157, [R3+0x180] ;  /* 0x00018000039d7984 */ /* 0x000fe80000000800 */
[----:B------:R-:W-:Y:S04]  /*cca0*/  LDS R159, [R3+0x1180] ;  /* 0x00118000039f7984 */ /* 0x000fe80000000800 */
[----:B------:R-:W1:Y:S04]  /*ccb0*/  LDSM.16.M88.4 R4, [R0+0x20000] ;  /* 0x020000000004783b */ /* 0x000e680000000200 */
[----:B------:R-:W-:Y:S04]  /*ccc0*/  LDS R152, [R252+0x200] ;  /* 0x00020000fc987984 */ /* 0x000fe80000000800 */
[----:B------:R-:W-:Y:S04]  /*ccd0*/  LDS R154, [R252+0x1200] ;  /* 0x00120000fc9a7984 */ /* 0x000fe80000000800 */
[----:B------:R-:W-:Y:S04]  /*cce0*/  LDS R153, [R3+0x200] ;  /* 0x0002000003997984 */ /* 0x000fe80000000800 */
[----:B------:R-:W-:Y:S04]  /*ccf0*/  LDS R155, [R3+0x1200] ;  /* 0x00120000039b7984 */ /* 0x000fe80000000800 */
[----:B------:R-:W-:Y:S04]  /*cd00*/  LDS R140, [R252+0x80] ;  /* 0x00008000fc8c7984 */ /* 0x000fe80000000800 */
[----:B------:R-:W-:Y:S04]  /*cd10*/  LDS R142, [R252+0x1080] ;  /* 0x00108000fc8e7984 */ /* 0x000fe80000000800 */
[----:B------:R-:W-:Y:S04]  /*cd20*/  LDS R141, [R3+0x80] ;  /* 0x00008000038d7984 */ /* 0x000fe80000000800 */
[----:B------:R-:W2:Y:S04]  /*cd30*/  LDS R143, [R3+0x1080] ;  /* 0x00108000038f7984 */ /* 0x000ea80000000800 */
[----:B------:R-:W-:Y:S01]  /*cd40*/  LDS R148, [R252+0x280] ;  /* 0x00028000fc947984 */ /* 0x000fe20000000800 */
[----:B-1----:R-:W-:Y:S03]  /*cd50*/  HMMA.1688.F32.TF32 R8, R156, R4, R160 ;  /* 0x000000049c08723c */ /* 0x002fe600000810a0 */
[----:B------:R-:W-:Y:S04]  /*cd60*/  LDS R150, [R252+0x1280] ;  /* 0x00128000fc967984 */ /* 0x000fe80000000800 */
[----:B------:R-:W-:Y:S04]  /*cd70*/  LDS R149, [R3+0x280] ;  /* 0x0002800003957984 */ /* 0x000fe80000000800 */
[----:B------:R-:W1:Y:S04]  /*cd80*/  LDS R151, [R3+0x1280] ;  /* 0x0012800003977984 */ /* 0x000e680000000800 */
[----:B------:R-:W-:Y:S04]  /*cd90*/  LDS R44, [R252+0x300] ;  /* 0x00030000fc2c7984 */ /* 0x000fe80000000800 */
[----:B------:R-:W-:Y:S04]  /*cda0*/  LDS R46, [R252+0x1300] ;  /* 0x00130000fc2e7984 */ /* 0x000fe80000000800 */
[----:B------:R-:W-:Y:S01]  /*cdb0*/  LDS R45, [R3+0x300] ;  /* 0x00030000032d7984 */ /* 0x000fe20000000800 */
[----:B------:R-:W-:-:S03]  /*cdc0*/  IMAD.MOV.U32 R2, RZ, RZ, R11 ;  /* 0x000000ffff027224 */ /* 0x000fc600078e000b */
[----:B------:R-:W-:Y:S04]  /*cdd0*/  STL.64 [R1+0x10], R8 ;  /* 0x0000100801007387 */ /* 0x000fe80000100a00 */
[----:B------:R3:W-:Y:S01]  /*cde0*/  STL [R1+0x18], R10 ;  /* 0x0000180a01007387 */ /* 0x0007e20000100800 */
[-C--:B--2---:R-:W-:Y:S03]  /*cdf0*/  HMMA.1688.F32.TF32 R244, R140, R4.reuse, R84 ;  /* 0x000000048cf4723c */ /* 0x084fe60000081054 */
[----:B------:R-:W2:Y:S04]  /*ce00*/  LDL.LU.64 R84, [R1+0xf0] ;  /* 0x0000f00001547983 */ /* 0x000ea80000300a00 */
[----:B------:R-:W2:Y:S01]  /*ce10*/  LDL.LU.64 R86, [R1+0xf8] ;  /* 0x0000f80001567983 */ /* 0x000ea20000300a00 */
[-C--:B---3--:R-:W-:Y:S03]  /*ce20*/  HMMA.1688.F32.TF32 R8, R152, R4.reuse, R236 ;  /* 0x000000049808723c */ /* 0x088fe600000810ec */
[----:B------:R-:W3:Y:S04]  /*ce30*/  LDS R47, [R3+0x1300] ;  /* 0x00130000032f7984 */ /* 0x000ee80000000800 */
[----:B------:R-:W-:Y:S04]  /*ce40*/  LDS R40, [R252+0x380] ;  /* 0x00038000fc287984 */ /* 0x000fe80000000800 */
[----:B------:R-:W-:Y:S04]  /*ce50*/  LDS R42, [R252+0x1380] ;  /* 0x00138000fc2a7984 */ /* 0x000fe80000000800 */
[----:B------:R-:W-:Y:S04]  /*ce60*/  LDS R41, [R3+0x380] ;  /* 0x0003800003297984 */ /* 0x000fe80000000800 */
[----:B------:R-:W4:Y:S04]  /*ce70*/  LDS R43, [R3+0x1380] ;  /* 0x00138000032b7984 */ /* 0x000f280000000800 */
[----:B------:R-:W-:Y:S04]  /*ce80*/  LDS R52, [R252+0x100] ;  /* 0x00010000fc347984 */ /* 0x000fe80000000800 */
[----:B------:R-:W-:Y:S04]  /*ce90*/  STL.64 [R1+0x1a0], R8 ;  /* 0x0001a00801007387 */ /* 0x000fe80000100a00 */
[----:B------:R1:W-:Y:S04]  /*cea0*/  STL.64 [R1+0x1a8], R10 ;  /* 0x0001a80a01007387 */ /* 0x0003e80000100a00 */
[----:B------:R-:W-:Y:S04]  /*ceb0*/  LDS R54, [R252+0x1100] ;  /* 0x00110000fc367984 */ /* 0x000fe80000000800 */
[----:B------:R-:W-:Y:S01]  /*cec0*/  LDS R53, [R3+0x100] ;  /* 0x0001000003357984 */ /* 0x000fe20000000800 */
[-C--:B-1----:R-:W-:Y:S03]  /*ced0*/  HMMA.1688.F32.TF32 R8, R148, R4.reuse, R136 ;  /* 0x000000049408723c */ /* 0x082fe60000081088 */
[----:B------:R-:W1:Y:S04]  /*cee0*/  LDS R55, [R3+0x1100] ;  /* 0x0011000003377984 */ /* 0x000e680000000800 */
[----:B------:R-:W-:Y:S04]  /*cef0*/  LDS R144, [R252] ;  /* 0x00000000fc907984 */ /* 0x000fe80000000800 */
[----:B------:R-:W-:Y:S04]  /*cf00*/  LDS R146, [R252+0x1000] ;  /* 0x00100000fc927984 */ /* 0x000fe80000000800 */
[----:B------:R-:W-:Y:S04]  /*cf10*/  LDS R145, [R3] ;  /* 0x0000000003917984 */ /* 0x000fe80000000800 */
[----:B------:R-:W5:Y:S04]  /*cf20*/  LDS R147, [R3+0x1000] ;  /* 0x0010000003937984 */ /* 0x000f680000000800 */
[----:B------:R-:W-:Y:S04]  /*cf30*/  LDSM.16.M88.4 R48, [R0+0x24000] ;  /* 0x024000000030783b */ /* 0x000fe80000000200 */
[----:B------:R-:W-:Y:S04]  /*cf40*/  STL.64 [R1+0x1c0], R8 ;  /* 0x0001c00801007387 */ /* 0x000fe80000100a00 */
[----:B------:R-:W-:Y:S04]  /*cf50*/  STL.64 [R1+0x1c8], R10 ;  /* 0x0001c80a01007387 */ /* 0x000fe80000100a00 */
[----:B------:R-:W5:Y:S01]  /*cf60*/  LDSM.16.M88.4 R8, [R0+0x21000] ;  /* 0x021000000008783b */ /* 0x000f620000000200 */
[-C--:B---3--:R-:W-:Y:S03]  /*cf70*/  HMMA.1688.F32.TF32 R12, R44, R4.reuse, R132 ;  /* 0x000000042c0c723c */ /* 0x088fe60000081084 */
[----:B------:R-:W-:Y:S04]  /*cf80*/  LDSM.16.M88.4 R200, [R0+0x25000] ;  /* 0x0250000000c8783b */ /* 0x000fe80000000200 */
[----:B------:R-:W-:Y:S01]  /*cf90*/  LDSM.16.M88.4 R204, [R0+0x26000] ;  /* 0x0260000000cc783b */ /* 0x000fe20000000200 */
[-C--:B----4-:R-:W-:Y:S08]  /*cfa0*/  HMMA.1688.F32.TF32 R16, R40, R4.reuse, R16 ;  /* 0x000000042810723c */ /* 0x090ff00000081010 */
[-C--:B-1----:R-:W-:Y:S08]  /*cfb0*/  HMMA.1688.F32.TF32 R240, R52, R4.reuse, R116 ;  /* 0x0000000434f0723c */ /* 0x082ff00000081074 */
[----:B-----5:R-:W-:Y:S08]  /*cfc0*/  HMMA.1688.F32.TF32 R248, R144, R4, R32 ;  /* 0x0000000490f8723c */ /* 0x020ff00000081020 */
[-C--:B------:R-:W-:Y:S08]  /*cfd0*/  HMMA.1688.F32.TF32 R36, R152, R8.reuse, R56 ;  /* 0x000000089824723c */ /* 0x080ff00000081038 */
[-C--:B------:R-:W-:Y:S08]  /*cfe0*/  HMMA.1688.F32.TF32 R56, R40, R8.reuse, R220 ;  /* 0x000000082838723c */ /* 0x080ff000000810dc */
[-C--:B------:R-:W-:Y:S08]  /*cff0*/  HMMA.1688.F32.TF32 R132, R148, R8.reuse, R72 ;  /* 0x000000089484723c */ /* 0x080ff00000081048 */
[----:B------:R-:W-:Y:S01]  /*d000*/  HMMA.1688.F32.TF32 R72, R44, R8, R112 ;  /* 0x000000082c48723c */ /* 0x000fe20000081070 */
[----:B------:R-:W-:Y:S04]  /*d010*/  STL.64 [R1+0x1d0], R12 ;  /* 0x0001d00c01007387 */ /* 0x000fe80000100a00 */
[----:B------:R-:W-:Y:S04]  /*d020*/  STL.64 [R1+0x1d8], R14 ;  /* 0x0001d80e01007387 */ /* 0x000fe80000100a00 */
[----:B------:R-:W-:Y:S04]  /*d030*/  STL.64 [R1+0x200], R16 ;  /* 0x0002001001007387 */ /* 0x000fe80000100a00 */
[----:B------:R-:W-:Y:S04]  /*d040*/  STL.64 [R1+0x208], R18 ;  /* 0x0002081201007387 */ /* 0x000fe80000100a00 */
[----:B------:R-:W3:Y:S04]  /*d050*/  LDL.LU.64 R116, [R1+0x140] ;  /* 0x0001400001747983 */ /* 0x000ee80000300a00 */
[----:B------:R-:W3:Y:S04]  /*d060*/  LDL.LU.64 R118, [R1+0x148] ;  /* 0x0001480001767983 */ /* 0x000ee80000300a00 */
[----:B------:R1:W-:Y:S01]  /*d070*/  STL.64 [R1], R36 ;  /* 0x0000002401007387 */ /* 0x0003e20000100a00 */
[----:B------:R-:W-:-:S03]  /*d080*/  IMAD.MOV.U32 R4, RZ, RZ, R59 ;  /* 0x000000ffff047224 */ /* 0x000fc600078e003b */
[----:B------:R4:W-:Y:S01]  /*d090*/  STL.64 [R1+0x8], R38 ;  /* 0x0000082601007387 */ /* 0x0009e20000100a00 */
[----:B------:R-:W-:-:S03]  /*d0a0*/  IMAD.MOV.U32 R5, RZ, RZ, R58 ;  /* 0x000000ffff057224 */ /* 0x000fc600078e003a */
[----:B------:R-:W5:Y:S04]  /*d0b0*/  LDSM.16.M88.4 R12, [R0+0x22000] ;  /* 0x02200000000c783b */ /* 0x000f680000000200 */
[----:B-1----:R-:W2:Y:S04]  /*d0c0*/  LDL.LU.64 R36, [R1+0xe0] ;  /* 0x0000e00001247983 */ /* 0x002ea80000300a00 */
[----:B----4-:R-:W2:Y:S04]  /*d0d0*/  LDL.LU.64 R38, [R1+0xe8] ;  /* 0x0000e80001267983 */ /* 0x010ea80000300a00 */
[----:B------:R1:W-:Y:S04]  /*d0e0*/  STL.64 [R1+0x190], R132 ;  /* 0x0001908401007387 */ /* 0x0003e80000100a00 */
[----:B------:R4:W-:Y:S04]  /*d0f0*/  STL.64 [R1+0x198], R134 ;  /* 0x0001988601007387 */ /* 0x0009e80000100a00 */
[----:B------:R-:W-:Y:S04]  /*d100*/  STL.64 [R1+0x1b0], R72 ;  /* 0x0001b04801007387 */ /* 0x000fe80000100a00 */
[----:B------:R-:W-:Y:S04]  /*d110*/  STL.64 [R1+0x1b8], R74 ;  /* 0x0001b84a01007387 */ /* 0x000fe80000100a00 */
[----:B------:R1:W-:Y:S04]  /*d120*/  STL.64 [R1+0x230], R56 ;  /* 0x0002303801007387 */ /* 0x0003e80000100a00 */
[----:B------:R-:W-:Y:S04]  /*d130*/  STL [R1+0xc78], R4 ;  /* 0x000c780401007387 */ /* 0x000fe80000100800 */
[----:B------:R-:W-:Y:S04]  /*d140*/  STL [R1+0xc74], R5 ;  /* 0x000c740501007387 */ /* 0x000fe80000100800 */
[----:B-1----:R-:W3:Y:S04]  /*d150*/  LDL.LU.64 R132, [R1+0x1f0] ;  /* 0x0001f00001847983 */ /* 0x002ee80000300a00 */
[----:B----4-:R-:W3:Y:S04]  /*d160*/  LDL.LU.64 R134, [R1+0x1f8] ;  /* 0x0001f80001867983 */ /* 0x010ee80000300a00 */
[----:B------:R-:W4:Y:S04]  /*d170*/  LDL.LU.64 R56, [R1+0x130] ;  /* 0x0001300001387983 */ /* 0x000f280000300a00 */
[----:B------:R-:W4:Y:S01]  /*d180*/  LDL.LU.64 R58, [R1+0x138] ;  /* 0x00013800013a7983 */ /* 0x000f220000300a00 */
[-C--:B-----5:R-:W-:Y:S03]  /*d190*/  HMMA.1688.F32.TF32 R232, R152, R12.reuse, R60 ;  /* 0x0000000c98e8723c */ /* 0x0a0fe6000008103c */
[----:B------:R-:W1:Y:S05]  /*d1a0*/  LDSM.16.M88.4 R16, [R0+0x23000] ;  /* 0x023000000010783b */ /* 0x000e6a0000000200 */
[-C--:B------:R-:W-:Y:S08]  /*d1b0*/  HMMA.1688.F32.TF32 R60, R44, R12.reuse, R100 ;  /* 0x0000000c2c3c723c */ /* 0x080ff00000081064 */
[----:B------:R-:W-:Y:S07]  /*d1c0*/  HMMA.1688.F32.TF32 R72, R148, R12, R76 ;  /* 0x0000000c9448723c */ /* 0x000fee000008104c */
[----:B------:R5:W-:Y:S04]  /*d1d0*/  STL [R1+0xca8], R232 ;  /* 0x000ca8e801007387 */ /* 0x000be80000100800 */
[----:B------:R5:W-:Y:S04]  /*d1e0*/  STL [R1+0xca4], R233 ;  /* 0x000ca4e901007387 */ /* 0x000be80000100800 */
[----:B------:R1:W-:Y:S01]  /*d1f0*/  STL [R1+0xca0], R234 ;  /* 0x000ca0ea01007387 */ /* 0x0003e20000100800 */
[----:B-----5:R-:W-:-:S03]  /*d200*/  MOV R232, R60 ;  /* 0x0000003c00e87202 */ /* 0x020fc60000000f00 */
[----:B------:R5:W-:Y:S01]  /*d210*/  STL [R1+0xc9c], R235 ;  /* 0x000c9ceb01007387 */ /* 0x000be20000100800 */
[----:B------:R-:W-:Y:S02]  /*d220*/  IMAD.MOV.U32 R233, RZ, RZ, R61 ;  /* 0x000000ffffe97224 */ /* 0x000fe400078e003d */
[----:B-1----:R-:W-:Y:S02]  /*d230*/  IMAD.MOV.U32 R234, RZ, RZ, R62 ;  /* 0x000000ffffea7224 */ /* 0x002fe400078e003e */
[----:B-----5:R-:W-:Y:S02]  /*d240*/  IMAD.MOV.U32 R235, RZ, RZ, R63 ;  /* 0x000000ffffeb7224 */ /* 0x020fe400078e003f */
[----:B------:R-:W-:Y:S01]  /*d250*/  HMMA.1688.F32.TF32 R60, R40, R12, R224 ;  /* 0x0000000c283c723c */ /* 0x000fe200000810e0 */
[----:B------:R-:W-:Y:S04]  /*d260*/  STL.64 [R1+0x20], R72 ;  /* 0x0000204801007387 */ /* 0x000fe80000100a00 */
[----:B------:R-:W-:Y:S11]  /*d270*/  STL.64 [R1+0x28], R74 ;  /* 0x0000284a01007387 */ /* 0x000ff60000100a00 */
[----:B------:R-:W-:Y:S07]  /*d280*/  @!UPT UIADD3 URZ, URZ, URZ, URZ ;  /* 0x0000003f3f3ff290 */ /* 0x000fee000fffe03f */
[----:B------:R-:W-:Y:S01]  /*d290*/  STL [R1+0x1e4], R61 ;  /* 0x0001e43d01007387 */ /* 0x000fe20000100800 */
[----:B------:R-:W-:-:S03]  /*d2a0*/  IMAD.MOV.U32 R5, RZ, RZ, R60 ;  /* 0x000000ffff057224 */ /* 0x000fc600078e003c */
[----:B------:R1:W-:Y:S02]  /*d2b0*/  STL.64 [R1+0x1e8], R62 ;  /* 0x0001e83e01007387 */ /* 0x0003e40000100a00 */
[----:B-1----:R-:W-:Y:S08]  /*d2c0*/  HMMA.1688.F32.TF32 R60, R44, R16, R108 ;  /* 0x000000102c3c723c */ /* 0x002ff0000008106c */
[C---:B------:R-:W-:Y:S11]  /*d2d0*/  HMMA.1688.F32.TF32 R20, R40.reuse, R48, R20 ;  /* 0x000000302814723c */ /* 0x040ff60000081014 */
[----:B------:R-:W-:Y:S05]  /*d2e0*/  @!UPT UIADD3 URZ, URZ, URZ, URZ ;  /* 0x0000003f3f3ff290 */ /* 0x000fea000fffe03f */
[----:B------:R-:W-:Y:S01]  /*d2f0*/  IMAD.MOV.U32 R227, RZ, RZ, R60 ;  /* 0x000000ffffe37224 */ /* 0x000fe200078e003c */
[----:B------:R-:W-:Y:S01]  /*d300*/  MOV R226, R61 ;  /* 0x0000003d00e27202 */ /* 0x000fe20000000f00 */
[----:B------:R-:W-:Y:S02]  /*d310*/  IMAD.MOV.U32 R225, RZ, RZ, R62 ;  /* 0x000000ffffe17224 */ /* 0x000fe400078e003e */
[----:B------:R-:W-:Y:S02]  /*d320*/  IMAD.MOV.U32 R224, RZ, RZ, R63 ;  /* 0x000000ffffe07224 */ /* 0x000fe400078e003f */
[----:B------:R-:W-:Y:S01]  /*d330*/  HMMA.1688.F32.TF32 R60, R40, R16, R228 ;  /* 0x00000010283c723c */ /* 0x000fe200000810e4 */
[----:B------:R1:W-:Y:S07]  /*d340*/  STL [R1+0xc7c], R5 ;  /* 0x000c7c0501007387 */ /* 0x0003ee0000100800 */
[----:B------:R-:W-:Y:S01]  /*d350*/  HMMA.1688.F32.TF32 R112, R140, R12, R92 ;  /* 0x0000000c8c70723c */ /* 0x000fe2000008105c */
[----:B-1----:R-:W-:-:S07]  /*d360*/  IMAD.MOV.U32 R5, RZ, RZ, R21 ;  /* 0x000000ffff057224 */ /* 0x002fce00078e0015 */
[----:B------:R-:W-:Y:S08]  /*d370*/  HMMA.1688.F32.TF32 R92, R52, R12, R124 ;  /* 0x0000000c345c723c */ /* 0x000ff0000008107c */
[----:B------:R-:W-:Y:S01]  /*d380*/  IMAD.MOV.U32 R4, RZ, RZ, R63 ;  /* 0x000000ffff047224 */ /* 0x000fe200078e003f */
[----:B------:R-:W-:Y:S08]  /*d390*/  HMMA.1688.F32.TF32 R72, R152, R16, R64 ;  /* 0x000000109848723c */ /* 0x000ff00000081040 */
[-C--:B------:R-:W-:Y:S08]  /*d3a0*/  HMMA.1688.F32.TF32 R124, R52, R48.reuse, R176 ;  /* 0x00000030347c723c */ /* 0x080ff000000810b0 */
[-C--:B------:R-:W-:Y:S08]  /*d3b0*/  HMMA.1688.F32.TF32 R216, R156, R48.reuse, R216 ;  /* 0x000000309cd8723c */ /* 0x080ff000000810d8 */
[-C--:B------:R-:W-:Y:S08]  /*d3c0*/  HMMA.1688.F32.TF32 R76, R152, R48.reuse, R68 ;  /* 0x00000030984c723c */ /* 0x080ff00000081044 */
[----:B------:R-:W-:Y:S08]  /*d3d0*/  HMMA.1688.F32.TF32 R64, R148, R48, R96 ;  /* 0x000000309440723c */ /* 0x000ff00000081060 */
[----:B------:R-:W-:Y:S08]  /*d3e0*/  HMMA.1688.F32.TF32 R32, R144, R8, R180 ;  /* 0x000000089020723c */ /* 0x000ff000000810b4 */
[----:B--2---:R-:W-:Y:S01]  /*d3f0*/  HMMA.1688.F32.TF32 R100, R140, R16, R36 ;  /* 0x000000108c64723c */ /* 0x004fe20000081024 */
[----:B------:R-:W2:Y:S04]  /*d400*/  LDL.LU.64 R36, [R1+0x268] ;  /* 0x0002680001247983 */ /* 0x000ea80000300a00 */
[----:B------:R-:W2:Y:S04]  /*d410*/  LDL.LU.64 R38, [R1+0x270] ;  /* 0x0002700001267983 */ /* 0x000ea80000300a00 */
[----:B------:R-:W-:Y:S04]  /*d420*/  STL.64 [R1+0x140], R60 ;  /* 0x0001403c01007387 */ /* 0x000fe80000100a00 */
[----:B------:R1:W-:Y:S04]  /*d430*/  STL [R1+0x148], R62 ;  /* 0x0001483e01007387 */ /* 0x0003e80000100800 */
[----:B------:R5:W-:Y:S01]  /*d440*/  STL [R1+0xc80], R4 ;  /* 0x000c800401007387 */ /* 0x000be20000100800 */
[----:B-1----:R-:W-:Y:S01]  /*d450*/  HMMA.1688.F32.TF32 R60, R44, R48, R104 ;  /* 0x000000302c3c723c */ /* 0x002fe20000081068 */
[----:B-----5:R-:W-:-:S07]  /*d460*/  IMAD.MOV.U32 R4, RZ, RZ, R20 ;  /* 0x000000ffff047224 */ /* 0x020fce00078e0014 */
[-C--:B---3--:R-:W-:Y:S08]  /*d470*/  HMMA.1688.F32.TF32 R160, R144, R48.reuse, R132 ;  /* 0x0000003090a0723c */ /* 0x088ff00000081084 */
[----:B----4-:R-:W-:Y:S01]  /*d480*/  HMMA.1688.F32.TF32 R136, R140, R48, R56 ;  /* 0x000000308c88723c */ /* 0x010fe20000081038 */
[----:B------:R-:W1:Y:S06]  /*d490*/  LDSM.16.M88.4 R56, [R0+0x27000] ;  /* 0x027000000038783b */ /* 0x000e6c0000000200 */
[----:B------:R-:W-:Y:S01]  /*d4a0*/  IMAD.MOV.U32 R48, RZ, RZ, R23 ;  /* 0x000000ffff307224 */ /* 0x000fe200078e0017 */
[----:B------:R-:W-:-:S04]  /*d4b0*/  MOV R49, R22 ;  /* 0x0000001600317202 */ /* 0x000fc80000000f00 */
[----:B------:R-:W-:Y:S04]  /*d4c0*/  STL [R1+0xc90], R48 ;  /* 0x000c903001007387 */ /* 0x000fe80000100800 */
[----:B------:R-:W-:Y:S04]  /*d4d0*/  STL [R1+0xc8c], R49 ;  /* 0x000c8c3101007387 */ /* 0x000fe80000100800 */
[----:B------:R-:W-:Y:S04]  /*d4e0*/  STL [R1+0xc88], R4 ;  /* 0x000c880401007387 */ /* 0x000fe80000100800 */
[----:B------:R-:W-:Y:S04]  /*d4f0*/  STL [R1+0xc84], R5 ;  /* 0x000c840501007387 */ /* 0x000fe80000100800 */
[----:B------:R-:W-:Y:S04]  /*d500*/  STL [R1+0xbd8], R0 ;  /* 0x000bd80001007387 */ /* 0x000fe80000100800 */
[----:B------:R-:W3:Y:S04]  /*d510*/  LDL.LU.64 R20, [R1+0x258] ;  /* 0x0002580001147983 */ /* 0x000ee80000300a00 */
[----:B------:R-:W3:Y:S04]  /*d520*/  LDL.LU.64 R22, [R1+0x260] ;  /* 0x0002600001167983 */ /* 0x000ee80000300a00 */
[----:B------:R-:W1:Y:S04]  /*d530*/  LDL.LU.64 R208, [R1+0x248] ;  /* 0x0002480001d07983 */ /* 0x000e680000300a00 */
[----:B------:R-:W1:Y:S04]  /*d540*/  LDL.LU.64 R210, [R1+0x250] ;  /* 0x0002500001d27983 */ /* 0x000e680000300a00 */
[----:B------:R-:W4:Y:S04]  /*d550*/  LDL.LU.64 R180, [R1+0x238] ;  /* 0x0002380001b47983 */ /* 0x000f280000300a00 */
[----:B------:R-:W4:Y:S04]  /*d560*/  LDL.LU.64 R182, [R1+0x240] ;  /* 0x0002400001b67983 */ /* 0x000f280000300a00 */
[----:B------:R-:W5:Y:S04]  /*d570*/  LDL.LU.64 R68, [R1+0x220] ;  /* 0x0002200001447983 */ /* 0x000f680000300a00 */
[----:B------:R-:W5:Y:S04]  /*d580*/  LDL.LU.64 R70, [R1+0x228] ;  /* 0x0002280001467983 */ /* 0x000f680000300a00 */
[----:B------:R-:W5:Y:S04]  /*d590*/  LDL.LU.64 R212, [R1+0x210] ;  /* 0x0002100001d47983 */ /* 0x000f680000300a00 */
[----:B------:R-:W5:Y:S01]  /*d5a0*/  LDL.LU.64 R214, [R1+0x218] ;  /* 0x0002180001d67983 */ /* 0x000f620000300a00 */
[----:B------:R-:W-:Y:S03]  /*d5b0*/  HMMA.1688.F32.TF32 R236, R156, R8, R164 ;  /* 0x000000089cec723c */ /* 0x000fe600000810a4 */
[----:B------:R-:W5:Y:S04]  /*d5c0*/  LDL.LU.64 R96, [R1+0x170] ;  /* 0x0001700001607983 */ /* 0x000f680000300a00 */
[----:B------:R-:W5:Y:S04]  /*d5d0*/  LDL.LU.64 R98, [R1+0x178] ;  /* 0x0001780001627983 */ /* 0x000f680000300a00 */
[----:B------:R-:W5:Y:S04]  /*d5e0*/  LDL.LU.64 R164, [R1+0x150] ;  /* 0x0001500001a47983 */ /* 0x000f680000300a00 */
[----:B------:R-:W5:Y:S04]  /*d5f0*/  LDL.LU.64 R166, [R1+0x158] ;  /* 0x0001580001a67983 */ /* 0x000f680000300a00 */
[----:B------:R-:W5:Y:S04]  /*d600*/  LDL.LU.64 R132, [R1+0x120] ;  /* 0x0001200001847983 */ /* 0x000f680000300a00 */
[----:B------:R-:W5:Y:S01]  /*d610*/  LDL.LU.64 R134, [R1+0x128] ;  /* 0x0001280001867983 */ /* 0x000f620000300a00 */
[----:B------:R-:W-:Y:S08]  /*d620*/  HMMA.1688.F32.TF32 R220, R148, R16, R80 ;  /* 0x0000001094dc723c */ /* 0x000ff00000081050 */
[C---:B------:R-:W-:Y:S08]  /*d630*/  HMMA.1688.F32.TF32 R84, R144.reuse, R12, R84 ;  /* 0x0000000c9054723c */ /* 0x040ff00000081054 */
[----:B------:R-:W-:Y:S08]  /*d640*/  HMMA.1688.F32.TF32 R116, R144, R16, R116 ;  /* 0x000000109074723c */ /* 0x000ff00000081074 */
[----:B------:R-:W-:Y:S08]  /*d650*/  HMMA.1688.F32.TF32 R88, R140, R8, R88 ;  /* 0x000000088c58723c */ /* 0x000ff00000081058 */
[C---:B--2---:R-:W-:Y:S01]  /*d660*/  HMMA.1688.F32.TF32 R176, R144.reuse, R200, R36 ;  /* 0x000000c890b0723c */ /* 0x044fe20000081024 */
[----:B------:R-:W2:Y:S04]  /*d670*/  LDL.LU.64 R36, [R1+0x100] ;  /* 0x0001000001247983 */ /* 0x000ea80000300a00 */
        /* <DEDUP_REMOVED lines=10> */
[----:B------:R-:W2:Y:S01]  /*d720*/  LDL.LU.64 R186, [R1+0x38] ;  /* 0x0000380001ba7983 */ /* 0x000ea20000300a00 */
[C---:B---3--:R-:W-:Y:S08]  /*d730*/  HMMA.1688.F32.TF32 R20, R144.reuse, R204, R20 ;  /* 0x000000cc9014723c */ /* 0x048ff00000081014 */
[----:B-1----:R-:W-:Y:S01]  /*d740*/  HMMA.1688.F32.TF32 R208, R144, R56, R208 ;  /* 0x0000003890d0723c */ /* 0x002fe200000810d0 */
[----:B------:R-:W3:Y:S04]  /*d750*/  LDL.LU.64 R144, [R1+0x110] ;  /* 0x0001100001907983 */ /* 0x000ee80000300a00 */
[----:B------:R-:W3:Y:S03]  /*d760*/  LDL.LU.64 R146, [R1+0x118] ;  /* 0x0001180001927983 */ /* 0x000ee60000300a00 */
[C---:B----4-:R-:W-:Y:S08]  /*d770*/  HMMA.1688.F32.TF32 R180, R140.reuse, R200, R180 ;  /* 0x000000c88cb4723c */ /* 0x050ff000000810b4 */
[C---:B-----5:R-:W-:Y:S08]  /*d780*/  HMMA.1688.F32.TF32 R68, R140.reuse, R204, R68 ;  /* 0x000000cc8c44723c */ /* 0x060ff00000081044 */
[----:B------:R-:W-:Y:S01]  /*d790*/  HMMA.1688.F32.TF32 R212, R140, R56, R212 ;  /* 0x000000388cd4723c */ /* 0x000fe200000810d4 */
[----:B------:R-:W4:Y:S04]  /*d7a0*/  LDL.LU.64 R140, [R1+0x160] ;  /* 0x00016000018c7983 */ /* 0x000f280000300a00 */
[----:B------:R-:W4:Y:S03]  /*d7b0*/  LDL.LU.64 R142, [R1+0x168] ;  /* 0x00016800018e7983 */ /* 0x000f260000300a00 */
[C---:B------:R-:W-:Y:S08]  /*d7c0*/  HMMA.1688.F32.TF32 R120, R52.reuse, R8, R120 ;  /* 0x000000083478723c */ /* 0x040ff00000081078 */
[C---:B------:R-:W-:Y:S08]  /*d7d0*/  HMMA.1688.F32.TF32 R128, R52.reuse, R16, R128 ;  /* 0x000000103480723c */ /* 0x040ff00000081080 */
[C---:B------:R-:W-:Y:S08]  /*d7e0*/  HMMA.1688.F32.TF32 R96, R52.reuse, R200, R96 ;  /* 0x000000c83460723c */ /* 0x040ff00000081060 */
[----:B------:R-:W-:Y:S08]  /*d7f0*/  HMMA.1688.F32.TF32 R164, R52, R56, R164 ;  /* 0x0000003834a4723c */ /* 0x000ff000000810a4 */
[C---:B------:R-:W-:Y:S08]  /*d800*/  HMMA.1688.F32.TF32 R168, R156.reuse, R12, R168 ;  /* 0x0000000c9ca8723c */ /* 0x040ff000000810a8 */
[C---:B------:R-:W-:Y:S08]  /*d810*/  HMMA.1688.F32.TF32 R172, R156.reuse, R16, R172 ;  /* 0x000000109cac723c */ /* 0x040ff000000810ac */
[----:B------:R-:W-:Y:S08]  /*d820*/  HMMA.1688.F32.TF32 R132, R156, R200, R132 ;  /* 0x000000c89c84723c */ /* 0x000ff00000081084 */
[-C--:B----4-:R-:W-:Y:S01]  /*d830*/  HMMA.1688.F32.TF32 R140, R52, R204.reuse, R140 ;  /* 0x000000cc348c723c */ /* 0x090fe2000008108c */
[----:B------:R-:W4:Y:S04]  /*d840*/  LDL.LU.64 R52, [R1+0x60] ;  /* 0x0000600001347983 */ /* 0x000f280000300a00 */
[----:B------:R-:W4:Y:S03]  /*d850*/  LDL.LU.64 R54, [R1+0x68] ;  /* 0x0000680001367983 */ /* 0x000f260000300a00 */
[C---:B---3--:R-:W-:Y:S08]  /*d860*/  HMMA.1688.F32.TF32 R144, R156.reuse, R204, R144 ;  /* 0x000000cc9c90723c */ /* 0x048ff00000081090 */
[----:B--2---:R-:W-:Y:S01]  /*d870*/  HMMA.1688.F32.TF32 R156, R156, R56, R36 ;  /* 0x000000389c9c723c */ /* 0x004fe20000081024 */
[----:B------:R-:W2:Y:S04]  /*d880*/  LDL.LU.64 R38, [R1+0xcb8] ;  /* 0x000cb80001267983 */ /* 0x000ea80000300a00 */
[----:B------:R-:W2:Y:S03]  /*d890*/  LDL.LU.64 R36, [R1+0xcb0] ;  /* 0x000cb00001247983 */ /* 0x000ea60000300a00 */
[-C--:B------:R-:W-:Y:S08]  /*d8a0*/  HMMA.1688.F32.TF32 R24, R40, R200.reuse, R24 ;  /* 0x000000c82818723c */ /* 0x080ff00000081018 */
[C---:B------:R-:W-:Y:S08]  /*d8b0*/  HMMA.1688.F32.TF32 R104, R152.reuse, R200, R104 ;  /* 0x000000c89868723c */ /* 0x040ff00000081068 */
[----:B------:R-:W-:Y:S08]  /*d8c0*/  HMMA.1688.F32.TF32 R108, R152, R204, R108 ;  /* 0x000000cc986c723c */ /* 0x000ff0000008106c */
[----:B------:R-:W-:Y:S01]  /*d8d0*/  HMMA.1688.F32.TF32 R188, R44, R200, R188 ;  /* 0x000000c82cbc723c */ /* 0x000fe200000810bc */
[----:B------:R1:W-:Y:S07]  /*d8e0*/  STL.64 [R1+0x50], R24 ;  /* 0x0000501801007387 */ /* 0x0003ee0000100a00 */
[-C--:B------:R-:W-:Y:S08]  /*d8f0*/  HMMA.1688.F32.TF32 R80, R148, R204.reuse, R80 ;  /* 0x000000cc9450723c */ /* 0x080ff00000081050 */
[----:B------:R-:W-:Y:S08]  /*d900*/  HMMA.1688.F32.TF32 R192, R44, R204, R192 ;  /* 0x000000cc2cc0723c */ /* 0x000ff000000810c0 */
[-C--:B------:R-:W-:Y:S08]  /*d910*/  HMMA.1688.F32.TF32 R184, R148, R56.reuse, R184 ;  /* 0x0000003894b8723c */ /* 0x080ff000000810b8 */
[-C--:B------:R-:W-:Y:S08]  /*d920*/  HMMA.1688.F32.TF32 R196, R44, R56.reuse, R196 ;  /* 0x000000382cc4723c */ /* 0x080ff000000810c4 */
[----:B----4-:R-:W-:Y:S08]  /*d930*/  HMMA.1688.F32.TF32 R152, R152, R56, R52 ;  /* 0x000000389898723c */ /* 0x010ff00000081034 */
[----:B------:R-:W-:Y:S07]  /*d940*/  HMMA.1688.F32.TF32 R52, R148, R200, R228 ;  /* 0x000000c89434723c */ /* 0x000fee00000810e4 */
[----:B------:R-:W-:-:S02]  /*d950*/  IMAD.MOV.U32 R200, RZ, RZ, R27 ;  /* 0x000000ffffc87224 */ /* 0x000fc400078e001b */
[----:B------:R-:W-:-:S03]  /*d960*/  IMAD.MOV.U32 R201, RZ, RZ, R26 ;  /* 0x000000ffffc97224 */ /* 0x000fc600078e001a */
[----:B------:R-:W-:Y:S04]  /*d970*/  STL [R1+0xc98], R200 ;  /* 0x000c98c801007387 */ /* 0x000fe80000100800 */
[----:B------:R-:W-:Y:S04]  /*d980*/  STL [R1+0xc94], R201 ;  /* 0x000c94c901007387 */ /* 0x000fe80000100800 */
[----:B------:R-:W3:Y:S04]  /*d990*/  LDL.LU R228, [R1+0x10] ;  /* 0x0000100001e47983 */ /* 0x000ee80000300800 */
[----:B------:R-:W3:Y:S04]  /*d9a0*/  LDL.LU R229, [R1+0x14] ;  /* 0x0000140001e57983 */ /* 0x000ee80000300800 */
[----:B------:R-:W3:Y:S01]  /*d9b0*/  LDL.LU R230, [R1+0x18] ;  /* 0x0000180001e67983 */ /* 0x000ee20000300800 */
[----:B-1----:R-:W-:Y:S03]  /*d9c0*/  HMMA.1688.F32.TF32 R24, R40, R204, R28 ;  /* 0x000000cc2818723c */ /* 0x002fe6000008101c */
[----:B------:R-:W-:Y:S04]  /*d9d0*/  LDS R28, [R252+0x2180] ;  /* 0x00218000fc1c7984 */ /* 0x000fe80000000800 */
[----:B------:R-:W-:Y:S04]  /*d9e0*/  LDS R30, [R252+0x3180] ;  /* 0x00318000fc1e7984 */ /* 0x000fe80000000800 */
[----:B------:R-:W-:Y:S04]  /*d9f0*/  LDS R29, [R3+0x2180] ;  /* 0x00218000031d7984 */ /* 0x000fe80000000800 */
[----:B------:R-:W-:Y:S09]  /*da00*/  LDS R31, [R3+0x3180] ;  /* 0x00318000031f7984 */ /* 0x000ff20000000800 */
[----:B------:R-:W-:Y:S01]  /*da10*/  IMAD.MOV.U32 R4, RZ, RZ, R24 ;  /* 0x000000ffff047224 */ /* 0x000fe200078e0018 */
[----:B------:R-:W-:Y:S01]  /*da20*/  MOV R205, R26 ;  /* 0x0000001a00cd7202 */ /* 0x000fe20000000f00 */
[----:B------:R-:W-:-:S02]  /*da30*/  IMAD.MOV.U32 R5, RZ, RZ, R25 ;  /* 0x000000ffff057224 */ /* 0x000fc400078e0019 */
[----:B------:R-:W-:Y:S02]  /*da40*/  IMAD.MOV.U32 R204, RZ, RZ, R27 ;  /* 0x000000ffffcc7224 */ /* 0x000fe400078e001b */
[----:B--2---:R-:W-:Y:S01]  /*da50*/  HMMA.1688.F32.TF32 R24, R40, R56, R36 ;  /* 0x000000382818723c */ /* 0x004fe20000081024 */
[----:B------:R-:W-:Y:S04]  /*da60*/  LDS R40, [R252+0x2000] ;  /* 0x00200000fc287984 */ /* 0x000fe80000000800 */
[----:B------:R-:W-:Y:S04]  /*da70*/  LDS R42, [R252+0x3000] ;  /* 0x00300000fc2a7984 */ /* 0x000fe80000000800 */
[----:B------:R-:W-:Y:S04]  /*da80*/  LDS R41, [R3+0x2000] ;  /* 0x0020000003297984 */ /* 0x000fe80000000800 */
[----:B------:R-:W1:Y:S04]  /*da90*/  LDS R43, [R3+0x3000] ;  /* 0x00300000032b7984 */ /* 0x000e680000000800 */
[----:B------:R-:W-:Y:S04]  /*daa0*/  LDS R36, [R252+0x2080] ;  /* 0x00208000fc247984 */ /* 0x000fe80000000800 */
[----:B------:R-:W-:Y:S04]  /*dab0*/  LDS R38, [R252+0x3080] ;  /* 0x00308000fc267984 */ /* 0x000fe80000000800 */
[----:B------:R-:W-:Y:S04]  /*dac0*/  LDS R37, [R3+0x2080] ;  /* 0x0020800003257984 */ /* 0x000fe80000000800 */
[----:B------:R-:W2:Y:S01]  /*dad0*/  LDS R39, [R3+0x3080] ;  /* 0x0030800003277984 */ /* 0x000ea20000000800 */
[C---:B-1----:R-:W-:Y:S11]  /*dae0*/  HMMA.1688.F32.TF32 R32, R40.reuse, R10, R32 ;  /* 0x0000000a2820723c */ /* 0x042ff60000081020 */
[----:B------:R-:W-:Y:S11]  /*daf0*/  @!UPT UIADD3 URZ, URZ, URZ, URZ ;  /* 0x0000003f3f3ff290 */ /* 0x000ff6000fffe03f */
[----:B------:R-:W-:Y:S02]  /*db00*/  @!UPT UIADD3 URZ, URZ, URZ, URZ ;  /* 0x0000003f3f3ff290 */ /* 0x000fe4000fffe03f */
[----:B------:R-:W-:Y:S01]  /*db10*/  MOV R57, R32 ;  /* 0x0000002000397202 */ /* 0x000fe20000000f00 */
[----:B------:R-:W-:Y:S02]  /*db20*/  IMAD.MOV.U32 R56, RZ, RZ, R33 ;  /* 0x000000ffff387224 */ /* 0x000fe400078e0021 */
[----:B------:R-:W-:Y:S02]  /*db30*/  IMAD.MOV.U32 R17, RZ, RZ, R34 ;  /* 0x000000ffff117224 */ /* 0x000fe400078e0022 */
[----:B------:R-:W-:Y:S02]  /*db40*/  IMAD.MOV.U32 R16, RZ, RZ, R35 ;  /* 0x000000ffff107224 */ /* 0x000fe400078e0023 */
[C---:B------:R-:W-:Y:S08]  /*db50*/  HMMA.1688.F32.TF32 R32, R40.reuse, R14, R84 ;  /* 0x0000000e2820723c */ /* 0x040ff00000081054 */
[C---:B------:R-:W-:Y:S11]  /*db60*/  HMMA.1688.F32.TF32 R44, R40.reuse, R18, R116 ;  /* 0x00000012282c723c */ /* 0x040ff60000081074 */
[----:B------:R-:W-:Y:S05]  /*db70*/  @!UPT UIADD3 URZ, URZ, URZ, URZ ;  /* 0x0000003f3f3ff290 */ /* 0x000fea000fffe03f */
[----:B------:R-:W-:Y:S01]  /*db80*/  IMAD.MOV.U32 R13, RZ, RZ, R32 ;  /* 0x000000ffff0d7224 */ /* 0x000fe200078e0020 */
[----:B------:R-:W-:Y:S01]  /*db90*/  MOV R12, R33 ;  /* 0x00000021000c7202 */ /* 0x000fe20000000f00 */
[----:B------:R-:W-:Y:S02]  /*dba0*/  IMAD.MOV.U32 R9, RZ, RZ, R34 ;  /* 0x000000ffff097224 */ /* 0x000fe400078e0022 */
[----:B------:R-:W-:Y:S02]  /*dbb0*/  IMAD.MOV.U32 R8, RZ, RZ, R35 ;  /* 0x000000ffff087224 */ /* 0x000fe400078e0023 */
[C---:B------:R-:W-:Y:S01]  /*dbc0*/  HMMA.1688.F32.TF32 R32, R40.reuse, R50, R160 ;  /* 0x000000322820723c */ /* 0x040fe200000810a0 */
[----:B------:R-:W-:Y:S04]  /*dbd0*/  STL.64 [R1+0xe0], R44 ;  /* 0x0000e02c01007387 */ /* 0x000fe80000100a00 */
[----:B------:R1:W-:Y:S03]  /*dbe0*/  STL.64 [R1+0xe8], R46 ;  /* 0x0000e82e01007387 */ /* 0x0003e60000100a00 */
[C---:B------:R-:W-:Y:S08]  /*dbf0*/  HMMA.1688.F32.TF32 R84, R40.reuse, R202, R176 ;  /* 0x000000ca2854723c */ /* 0x040ff000000810b0 */
[C---:B-1----:R-:W-:Y:S07]  /*dc00*/  HMMA.1688.F32.TF32 R44, R40.reuse, R206, R20 ;  /* 0x000000ce282c723c */ /* 0x042fee0000081014 */
[----:B------:R-:W-:Y:S04]  /*dc10*/  STL.64 [R1+0x120], R32 ;  /* 0x0001202001007387 */ /* 0x000fe80000100a00 */
[----:B------:R1:W-:Y:S02]  /*dc20*/  STL.64 [R1+0x128], R34 ;  /* 0x0001282201007387 */ /* 0x0003e40000100a00 */
[C---:B-1----:R-:W-:Y:S02]  /*dc30*/  HMMA.1688.F32.TF32 R32, R40.reuse, R58, R208 ;  /* 0x0000003a2820723c */ /* 0x042fe400000810d0 */
[----:B------:R-:W-:Y:S04]  /*dc40*/  STL.64 [R1+0x220], R84 ;  /* 0x0002205401007387 */ /* 0x000fe80000100a00 */
[----:B------:R-:W-:Y:S02]  /*dc50*/  STL.64 [R1+0x228], R86 ;  /* 0x0002285601007387 */ /* 0x000fe40000100a00 */
[----:B------:R-:W-:Y:S02]  /*dc60*/  HMMA.1688.F32.TF32 R248, R40, R6, R248 ;  /* 0x0000000628f8723c */ /* 0x000fe400000810f8 */
[----:B------:R-:W-:Y:S04]  /*dc70*/  STL.64 [R1+0x210], R44 ;  /* 0x0002102c01007387 */ /* 0x000fe80000100a00 */
[----:B------:R-:W-:Y:S02]  /*dc80*/  STL.64 [R1+0x218], R46 ;  /* 0x0002182e01007387 */ /* 0x000fe40000100a00 */
[----:B--2---:R-:W-:Y:S01]  /*dc90*/  HMMA.1688.F32.TF32 R40, R36, R18, R100 ;  /* 0x000000122428723c */ /* 0x004fe20000081064 */
[----:B------:R-:W-:-:S02]  /*dca0*/  IMAD.MOV.U32 R200, RZ, RZ, R24 ;  /* 0x000000ffffc87224 */ /* 0x000fc400078e0018 */
[----:B------:R-:W-:Y:S01]  /*dcb0*/  IMAD.MOV.U32 R201, RZ, RZ, R25 ;  /* 0x000000ffffc97224 */ /* 0x000fe200078e0019 */
[----:B------:R-:W-:Y:S04]  /*dcc0*/  LDS R24, [R252+0x2100] ;  /* 0x00210000fc187984 */ /* 0x000fe80000000800 */
[----:B------:R-:W-:Y:S01]  /*dcd0*/  STL.64 [R1+0x1f0], R32 ;  /* 0x0001f02001007387 */ /* 0x000fe20000100a00 */
[----:B------:R-:W-:-:S03]  /*dce0*/  IMAD.MOV.U32 R48, RZ, RZ, R26 ;  /* 0x000000ffff307224 */ /* 0x000fc600078e001a */
[----:B------:R1:W-:Y:S01]  /*dcf0*/  STL.64 [R1+0x1f8], R34 ;  /* 0x0001f82201007387 */ /* 0x0003e20000100a00 */
[----:B------:R-:W-:-:S03]  /*dd00*/  IMAD.MOV.U32 R49, RZ, RZ, R27 ;  /* 0x000000ffff317224 */ /* 0x000fc600078e001b */
[----:B------:R-:W-:Y:S04]  /*dd10*/  LDS R26, [R252+0x3100] ;  /* 0x00310000fc1a7984 */ /* 0x000fe80000000800 */
[----:B------:R-:W-:Y:S01]  /*dd20*/  LDS R25, [R3+0x2100] ;  /* 0x0021000003197984 */ /* 0x000fe20000000800 */
[C---:B-1----:R-:W-:Y:S03]  /*dd30*/  HMMA.1688.F32.TF32 R32, R36.reuse, R50, R136 ;  /* 0x000000322420723c */ /* 0x042fe60000081088 */
[----:B------:R-:W1:Y:S04]  /*dd40*/  LDS R27, [R3+0x3100] ;  /* 0x00310000031b7984 */ /* 0x000e680000000800 */
[----:B------:R-:W-:Y:S01]  /*dd50*/  STL.64 [R1+0x60], R40 ;  /* 0x0000602801007387 */ /* 0x000fe20000100a00 */
[C---:B------:R-:W-:Y:S03]  /*dd60*/  HMMA.1688.F32.TF32 R44, R36.reuse, R202, R180 ;  /* 0x000000ca242c723c */ /* 0x040fe600000810b4 */
[----:B------:R2:W-:Y:S05]  /*dd70*/  STL.64 [R1+0x68], R42 ;  /* 0x0000682a01007387 */ /* 0x0005ea0000100a00 */
[C---:B------:R-:W-:Y:S08]  /*dd80*/  HMMA.1688.F32.TF32 R20, R36.reuse, R6, R244 ;  /* 0x000000062414723c */ /* 0x040ff000000810f4 */
[C---:B------:R-:W-:Y:S01]  /*dd90*/  HMMA.1688.F32.TF32 R176, R36.reuse, R10, R88 ;  /* 0x0000000a24b0723c */ /* 0x040fe20000081058 */
[----:B------:R-:W-:Y:S04]  /*dda0*/  STL.64 [R1+0xd0], R32 ;  /* 0x0000d02001007387 */ /* 0x000fe80000100a00 */
[----:B------:R4:W-:Y:S03]  /*ddb0*/  STL.64 [R1+0xd8], R34 ;  /* 0x0000d82201007387 */ /* 0x0009e60000100a00 */
[----:B--2---:R-:W-:Y:S01]  /*ddc0*/  HMMA.1688.F32.TF32 R40, R36, R206, R68 ;  /* 0x000000ce2428723c */ /* 0x004fe20000081044 */
[----:B------:R-:W-:Y:S01]  /*ddd0*/  IMAD.MOV.U32 R231, RZ, RZ, R2 ;  /* 0x000000ffffe77224 */ /* 0x000fe200078e0002 */
[----:B------:R-:W-:Y:S01]  /*dde0*/  MOV R211, R224 ;  /* 0x000000e000d37202 */ /* 0x000fe20000000f00 */
[----:B------:R-:W-:Y:S01]  /*ddf0*/  IMAD.MOV.U32 R210, RZ, RZ, R225 ;  /* 0x000000ffffd27224 */ /* 0x000fe200078e00e1 */
[----:B------:R-:W-:Y:S01]  /*de00*/  LDS R84, [R252+0x2300] ;  /* 0x00230000fc547984 */ /* 0x000fe20000000800 */
[----:B------:R-:W-:-:S02]  /*de10*/  IMAD.MOV.U32 R209, RZ, RZ, R226 ;  /* 0x000000ffffd17224 */ /* 0x000fc400078e00e2 */
[----:B------:R-:W-:Y:S01]  /*de20*/  IMAD.MOV.U32 R208, RZ, RZ, R227 ;  /* 0x000000ffffd07224 */ /* 0x000fe200078e00e3 */
[----:B------:R-:W-:Y:S01]  /*de30*/  LDS R86, [R252+0x3300] ;  /* 0x00330000fc567984 */ /* 0x000fe20000000800 */
[----:B----4-:R-:W-:Y:S03]  /*de40*/  HMMA.1688.F32.TF32 R32, R36, R58, R212 ;  /* 0x0000003a2420723c */ /* 0x010fe600000810d4 */
[----:B------:R-:W-:Y:S04]  /*de50*/  STL.64 [R1+0x170], R44 ;  /* 0x0001702c01007387 */ /* 0x000fe80000100a00 */
[----:B------:R-:W-:Y:S01]  /*de60*/  LDS R85, [R3+0x2300] ;  /* 0x0023000003557984 */ /* 0x000fe20000000800 */
[C---:B-1----:R-:W-:Y:S03]  /*de70*/  HMMA.1688.F32.TF32 R136, R24.reuse, R6, R240 ;  /* 0x000000061888723c */ /* 0x042fe600000810f0 */
[----:B------:R-:W-:Y:S04]  /*de80*/  STL.64 [R1+0x178], R46 ;  /* 0x0001782e01007387 */ /* 0x000fe80000100a00 */
[----:B------:R-:W-:Y:S01]  /*de90*/  LDS R212, [R252+0x2200] ;  /* 0x00220000fcd47984 */ /* 0x000fe20000000800 */
[----:B------:R-:W-:Y:S03]  /*dea0*/  HMMA.1688.F32.TF32 R240, R24, R50, R124 ;  /* 0x0000003218f0723c */ /* 0x000fe6000008107c */
[----:B------:R-:W-:Y:S04]  /*deb0*/  STL.64 [R1+0x160], R40 ;  /* 0x0001602801007387 */ /* 0x000fe80000100a00 */
[----:B------:R-:W-:Y:S01]  /*dec0*/  STL.64 [R1+0x168], R42 ;  /* 0x0001682a01007387 */ /* 0x000fe20000100a00 */
[----:B------:R-:W-:Y:S03]  /*ded0*/  HMMA.1688.F32.TF32 R244, R36, R14, R112 ;  /* 0x0000000e24f4723c */ /* 0x000fe60000081070 */
[----:B------:R-:W-:Y:S04]  /*dee0*/  STL.64 [R1+0x150], R32 ;  /* 0x0001502001007387 */ /* 0x000fe80000100a00 */
[----:B------:R1:W-:Y:S01]  /*def0*/  STL.64 [R1+0x158], R34 ;  /* 0x0001582201007387 */ /* 0x0003e20000100a00 */
[C---:B------:R-:W-:Y:S03]  /*df00*/  HMMA.1688.F32.TF32 R36, R24.reuse, R202, R96 ;  /* 0x000000ca1824723c */ /* 0x040fe60000081060 */
[----:B------:R-:W-:Y:S04]  /*df10*/  LDS R214, [R252+0x3200] ;  /* 0x00320000fcd67984 */ /* 0x000fe80000000800 */
[----:B------:R-:W-:Y:S01]  /*df20*/  LDS R213, [R3+0x2200] ;  /* 0x0022000003d57984 */ /* 0x000fe20000000800 */
[C---:B------:R-:W-:Y:S03]  /*df30*/  HMMA.1688.F32.TF32 R112, R24.reuse, R10, R120 ;  /* 0x0000000a1870723c */ /* 0x040fe60000081078 */
[----:B------:R-:W2:Y:S04]  /*df40*/  LDS R215, [R3+0x3200] ;  /* 0x0032000003d77984 */ /* 0x000ea80000000800 */
[----:B------:R-:W4:Y:S01]  /*df50*/  LDS R87, [R3+0x3300] ;  /* 0x0033000003577984 */ /* 0x000f220000000800 */
[C---:B-1----:R-:W-:Y:S03]  /*df60*/  HMMA.1688.F32.TF32 R32, R24.reuse, R206, R140 ;  /* 0x000000ce1820723c */ /* 0x042fe6000008108c */
[----:B------:R-:W-:Y:S04]  /*df70*/  LDS R90, [R252+0x5200] ;  /* 0x00520000fc5a7984 */ /* 0x000fe80000000800 */
[----:B------:R-:W-:Y:S01]  /*df80*/  LDS R89, [R3+0x4200] ;  /* 0x0042000003597984 */ /* 0x000fe20000000800 */
[C---:B------:R-:W-:Y:S03]  /*df90*/  HMMA.1688.F32.TF32 R92, R24.reuse, R14, R92 ;  /* 0x0000000e185c723c */ /* 0x040fe6000008105c */
[----:B------:R-:W-:Y:S05]  /*dfa0*/  LDS R91, [R3+0x5200] ;  /* 0x00520000035b7984 */ /* 0x000fea0000000800 */
[C---:B------:R-:W-:Y:S01]  /*dfb0*/  HMMA.1688.F32.TF32 R68, R24.reuse, R18, R128 ;  /* 0x000000121844723c */ /* 0x040fe20000081080 */
[----:B------:R-:W-:Y:S04]  /*dfc0*/  LDS R44, [R252+0x2280] ;  /* 0x00228000fc2c7984 */ /* 0x000fe80000000800 */
[----:B------:R-:W-:Y:S03]  /*dfd0*/  LDS R46, [R252+0x3280] ;  /* 0x00328000fc2e7984 */ /* 0x000fe60000000800 */
[----:B------:R-:W-:Y:S01]  /*dfe0*/  HMMA.1688.F32.TF32 R24, R24, R58, R164 ;  /* 0x0000003a1818723c */ /* 0x000fe200000810a4 */
[----:B------:R-:W-:Y:S04]  /*dff0*/  STL [R1+0xc58], R240 ;  /* 0x000c58f001007387 */ /* 0x000fe80000100800 */
[----:B------:R-:W-:Y:S04]  /*e000*/  STL [R1+0xc54], R241 ;  /* 0x000c54f101007387 */ /* 0x000fe80000100800 */
[----:B------:R-:W-:Y:S04]  /*e010*/  STL [R1+0xc50], R242 ;  /* 0x000c50f201007387 */ /* 0x000fe80000100800 */
[----:B------:R-:W-:Y:S04]  /*e020*/  STL [R1+0xc4c], R243 ;  /* 0x000c4cf301007387 */ /* 0x000fe80000100800 */
[----:B------:R-:W-:Y:S04]  /*e030*/  STL.64 [R1+0x110], R36 ;  /* 0x0001102401007387 */ /* 0x000fe80000100a00 */
[----:B------:R-:W-:Y:S04]  /*e040*/  STL.64 [R1+0x118], R38 ;  /* 0x0001182601007387 */ /* 0x000fe80000100a00 */
[----:B------:R-:W-:Y:S04]  /*e050*/  STL.64 [R1+0x100], R32 ;  /* 0x0001002001007387 */ /* 0x000fe80000100a00 */
[----:B------:R1:W-:Y:S04]  /*e060*/  STL.64 [R1+0x108], R34 ;  /* 0x0001082201007387 */ /* 0x0003e80000100a00 */
[----:B------:R-:W-:Y:S04]  /*e070*/  STL.64 [R1+0xf0], R24 ;  /* 0x0000f01801007387 */ /* 0x000fe80000100a00 */
[----:B------:R5:W-:Y:S01]  /*e080*/  STL.64 [R1+0xf8], R26 ;  /* 0x0000f81a01007387 */ /* 0x000be20000100a00 */
[C---:B-1----:R-:W-:Y:S03]  /*e090*/  HMMA.1688.F32.TF32 R32, R28.reuse, R202, R132 ;  /* 0x000000ca1c20723c */ /* 0x042fe60000081084 */
[----:B------:R-:W-:Y:S04]  /*e0a0*/  LDS R45, [R3+0x2280] ;  /* 0x00228000032d7984 */ /* 0x000fe80000000800 */
[----:B------:R-:W1:Y:S01]  /*e0b0*/  LDS R47, [R3+0x3280] ;  /* 0x00328000032f7984 */ /* 0x000e620000000800 */
[C---:B-----5:R-:W-:Y:S03]  /*e0c0*/  HMMA.1688.F32.TF32 R24, R28.reuse, R50, R216 ;  /* 0x000000321c18723c */ /* 0x060fe600000810d8 */
[----:B------:R-:W-:Y:S04]  /*e0d0*/  LDS R36, [R252+0x2380] ;  /* 0x00238000fc247984 */ /* 0x000fe80000000800 */
[----:B------:R-:W-:Y:S01]  /*e0e0*/  LDS R38, [R252+0x3380] ;  /* 0x00338000fc267984 */ /* 0x000fe20000000800 */
[----:B------:R-:W-:Y:S03]  /*e0f0*/  HMMA.1688.F32.TF32 R120, R28, R10, R236 ;  /* 0x0000000a1c78723c */ /* 0x000fe600000810ec */
[----:B------:R-:W-:Y:S04]  /*e100*/  LDS R37, [R3+0x2380] ;  /* 0x0023800003257984 */ /* 0x000fe80000000800 */
[----:B------:R-:W5:Y:S01]  /*e110*/  LDS R39, [R3+0x3380] ;  /* 0x0033800003277984 */ /* 0x000f620000000800 */
[----:B------:R-:W-:-:S02]  /*e120*/  IMAD.MOV.U32 R241, RZ, RZ, R33 ;  /* 0x000000fffff17224 */ /* 0x000fc400078e0021 */
[----:B------:R-:W-:-:S05]  /*e130*/  IMAD.MOV.U32 R240, RZ, RZ, R32 ;  /* 0x000000fffff07224 */ /* 0x000fca00078e0020 */
[----:B------:R1:W-:Y:S04]  /*e140*/  STL [R1+0xc68], R24 ;  /* 0x000c681801007387 */ /* 0x0003e80000100800 */
[----:B------:R1:W-:Y:S01]  /*e150*/  STL [R1+0xc64], R25 ;  /* 0x000c641901007387 */ /* 0x0003e20000100800 */
[----:B------:R-:W-:-:S03]  /*e160*/  IMAD.MOV.U32 R236, RZ, RZ, R232 ;  /* 0x000000ffffec7224 */ /* 0x000fc600078e00e8 */
[----:B------:R1:W-:Y:S01]  /*e170*/  STL [R1+0xc60], R26 ;  /* 0x000c601a01007387 */ /* 0x0003e20000100800 */
[----:B------:R-:W-:-:S03]  /*e180*/  IMAD.MOV.U32 R237, RZ, RZ, R233 ;  /* 0x000000ffffed7224 */ /* 0x000fc600078e00e9 */
[----:B------:R1:W-:Y:S01]  /*e190*/  STL [R1+0xc5c], R27 ;  /* 0x000c5c1b01007387 */ /* 0x0003e20000100800 */
[----:B------:R-:W-:-:S03]  /*e1a0*/  IMAD.MOV.U32 R238, RZ, RZ, R234 ;  /* 0x000000ffffee7224 */ /* 0x000fc600078e00ea */
[----:B------:R-:W-:Y:S01]  /*e1b0*/  STL [R1+0xc70], R241 ;  /* 0x000c70f101007387 */ /* 0x000fe20000100800 */
[----:B------:R-:W-:-:S03]  /*e1c0*/  IMAD.MOV.U32 R239, RZ, RZ, R235 ;  /* 0x000000ffffef7224 */ /* 0x000fc600078e00eb */
[----:B------:R-:W-:Y:S01]  /*e1d0*/  STL [R1+0xc6c], R240 ;  /* 0x000c6cf001007387 */ /* 0x000fe20000100800 */
[C---:B------:R-:W-:Y:S03]  /*e1e0*/  HMMA.1688.F32.TF32 R96, R28.reuse, R14, R168 ;  /* 0x0000000e1c60723c */ /* 0x040fe600000810a8 */
[----:B------:R-:W5:Y:S04]  /*e1f0*/  LDL.LU R232, [R1+0xca8] ;  /* 0x000ca80001e87983 */ /* 0x000f680000300800 */
        /* <DEDUP_REMOVED lines=14> */
[----:B------:R-:W5:Y:S01]  /*e2e0*/  LDL.LU R119, [R1+0x1ac] ;  /* 0x0001ac0001777983 */ /* 0x000f620000300800 */
[----:B---3--:R-:W-:Y:S03]  /*e2f0*/  HMMA.1688.F32.TF32 R140, R28, R6, R228 ;  /* 0x000000061c8c723c */ /* 0x008fe600000810e4 */
[----:B------:R-:W3:Y:S04]  /*e300*/  LDL.LU R224, [R1+0x20] ;  /* 0x0000200001e07983 */ /* 0x000ee80000300800 */
[----:B------:R-:W3:Y:S04]  /*e310*/  LDL.LU R225, [R1+0x24] ;  /* 0x0000240001e17983 */ /* 0x000ee80000300800 */
[----:B------:R-:W3:Y:S04]  /*e320*/  LDL.LU R226, [R1+0x28] ;  /* 0x0000280001e27983 */ /* 0x000ee80000300800 */
[----:B------:R-:W3:Y:S04]  /*e330*/  LDL.LU R227, [R1+0x2c] ;  /* 0x00002c0001e37983 */ /* 0x000ee80000300800 */
[----:B------:R-:W3:Y:S04]  /*e340*/  LDL.LU R228, [R1] ;  /* 0x0000000001e47983 */ /* 0x000ee80000300800 */
[----:B------:R-:W3:Y:S04]  /*e350*/  LDL.LU R229, [R1+0x4] ;  /* 0x0000040001e57983 */ /* 0x000ee80000300800 */
[----:B------:R-:W3:Y:S04]  /*e360*/  LDL.LU R230, [R1+0x8] ;  /* 0x0000080001e67983 */ /* 0x000ee80000300800 */
[----:B------:R-:W3:Y:S01]  /*e370*/  LDL.LU R231, [R1+0xc] ;  /* 0x00000c0001e77983 */ /* 0x000ee20000300800 */
[----:B------:R-:W-:Y:S01]  /*e380*/  IMAD.MOV.U32 R242, RZ, RZ, R34 ;  /* 0x000000fffff27224 */ /* 0x000fe200078e0022 */
[----:B------:R-:W-:-:S02]  /*e390*/  MOV R243, R35 ;  /* 0x0000002300f37202 */ /* 0x000fc40000000f00 */
[-C--:B------:R-:W-:Y:S08]  /*e3a0*/  HMMA.1688.F32.TF32 R32, R28, R206.reuse, R144 ;  /* 0x000000ce1c20723c */ /* 0x080ff00000081090 */
[-C--:B--2---:R-:W-:Y:S08]  /*e3b0*/  HMMA.1688.F32.TF32 R216, R212, R206.reuse, R108 ;  /* 0x000000ced4d8723c */ /* 0x084ff0000008106c */
[C---:B----4-:R-:W-:Y:S08]  /*e3c0*/  HMMA.1688.F32.TF32 R192, R84.reuse, R206, R192 ;  /* 0x000000ce54c0723c */ /* 0x050ff000000810c0 */
[----:B------:R-:W-:Y:S01]  /*e3d0*/  HMMA.1688.F32.TF32 R196, R84, R58, R196 ;  /* 0x0000003a54c4723c */ /* 0x000fe200000810c4 */
[----:B-1----:R-:W-:-:S02]  /*e3e0*/  IMAD.MOV.U32 R24, RZ, RZ, R32 ;  /* 0x000000ffff187224 */ /* 0x002fc400078e0020 */
[----:B------:R-:W-:Y:S01]  /*e3f0*/  IMAD.MOV.U32 R25, RZ, RZ, R33 ;  /* 0x000000ffff197224 */ /* 0x000fe200078e0021 */
[----:B------:R-:W2:Y:S01]  /*e400*/  LDL.LU R32, [R1+0x190] ;  /* 0x0001900001207983 */ /* 0x000ea20000300800 */
[----:B------:R-:W-:Y:S02]  /*e410*/  IMAD.MOV.U32 R26, RZ, RZ, R34 ;  /* 0x000000ffff1a7224 */ /* 0x000fe400078e0022 */
[----:B------:R-:W-:Y:S01]  /*e420*/  IMAD.MOV.U32 R27, RZ, RZ, R35 ;  /* 0x000000ffff1b7224 */ /* 0x000fe200078e0023 */
[----:B------:R-:W2:Y:S04]  /*e430*/  LDL.LU R33, [R1+0x194] ;  /* 0x0001940001217983 */ /* 0x000ea80000300800 */
[----:B------:R-:W2:Y:S04]  /*e440*/  LDL.LU R34, [R1+0x198] ;  /* 0x0001980001227983 */ /* 0x000ea80000300800 */
[----:B------:R-:W2:Y:S04]  /*e450*/  LDL.LU R35, [R1+0x19c] ;  /* 0x00019c0001237983 */ /* 0x000ea80000300800 */
[----:B------:R-:W4:Y:S04]  /*e460*/  LDL.LU R148, [R1+0x1c0] ;  /* 0x0001c00001947983 */ /* 0x000f280000300800 */
[----:B------:R-:W4:Y:S04]  /*e470*/  LDL.LU R149, [R1+0x1c4] ;  /* 0x0001c40001957983 */ /* 0x000f280000300800 */
[----:B------:R-:W4:Y:S04]  /*e480*/  LDL.LU R150, [R1+0x1c8] ;  /* 0x0001c80001967983 */ /* 0x000f280000300800 */
[----:B------:R-:W4:Y:S04]  /*e490*/  LDL.LU R151, [R1+0x1cc] ;  /* 0x0001cc0001977983 */ /* 0x000f280000300800 */
[----:B------:R-:W2:Y:S04]  /*e4a0*/  LDL.LU R160, [R1+0x200] ;  /* 0x0002000001a07983 */ /* 0x000ea80000300800 */
[----:B------:R-:W2:Y:S04]  /*e4b0*/  LDL.LU R161, [R1+0x204] ;  /* 0x0002040001a17983 */ /* 0x000ea80000300800 */
[----:B------:R-:W2:Y:S04]  /*e4c0*/  LDL.LU R162, [R1+0x208] ;  /* 0x0002080001a27983 */ /* 0x000ea80000300800 */
[----:B------:R-:W2:Y:S04]  /*e4d0*/  LDL.LU R163, [R1+0x20c] ;  /* 0x00020c0001a37983 */ /* 0x000ea80000300800 */
[----:B------:R-:W2:Y:S01]  /*e4e0*/  LDL R88, [R1+0x8e4] ;  /* 0x0008e40001587983 */ /* 0x000ea20000100800 */
[----:B------:R-:W-:Y:S07]  /*e4f0*/  HMMA.1688.F32.TF32 R108, R84, R14, R236 ;  /* 0x0000000e546c723c */ /* 0x000fee00000810ec */
[----:B------:R-:W-:-:S02]  /*e500*/  IMAD.MOV.U32 R236, RZ, RZ, R4 ;  /* 0x000000ffffec7224 */ /* 0x000fc400078e0004 */
[----:B------:R-:W-:Y:S01]  /*e510*/  IMAD.MOV.U32 R237, RZ, RZ, R5 ;  /* 0x000000ffffed7224 */ /* 0x000fe200078e0005 */
[----:B-----5:R-:W-:Y:S07]  /*e520*/  HMMA.1688.F32.TF32 R100, R212, R14, R232 ;  /* 0x0000000ed464723c */ /* 0x020fee00000810e8 */
[----:B------:R-:W-:Y:S01]  /*e530*/  MOV R232, R200 ;  /* 0x000000c800e87202 */ /* 0x000fe20000000f00 */
[----:B------:R-:W-:Y:S02]  /*e540*/  IMAD.MOV.U32 R233, RZ, RZ, R201 ;  /* 0x000000ffffe97224 */ /* 0x000fe400078e00c9 */
[----:B------:R-:W-:-:S02]  /*e550*/  IMAD.MOV.U32 R234, RZ, RZ, R48 ;  /* 0x000000ffffea7224 */ /* 0x000fc400078e0030 */
[----:B------:R-:W-:Y:S01]  /*e560*/  IMAD.MOV.U32 R235, RZ, RZ, R49 ;  /* 0x000000ffffeb7224 */ /* 0x000fe200078e0031 */
[----:B------:R-:W-:Y:S01]  /*e570*/  HMMA.1688.F32.TF32 R144, R212, R6, R116 ;  /* 0x00000006d490723c */ /* 0x000fe20000081074 */
[----:B------:R-:W2:Y:S04]  /*e580*/  LDL R119, [R1+0x2ac] ;  /* 0x0002ac0001777983 */ /* 0x000ea80000100800 */
[----:B------:R-:W-:Y:S03]  /*e590*/  LDS R116, [R252+0x4180] ;  /* 0x00418000fc747984 */ /* 0x000fe60000000800 */
[----:B------:R-:W-:Y:S01]  /*e5a0*/  HMMA.1688.F32.TF32 R40, R28, R18, R172 ;  /* 0x000000121c28723c */ /* 0x000fe200000810ac */
[----:B------:R-:W-:Y:S04]  /*e5b0*/  LDS R118, [R252+0x5180] ;  /* 0x00518000fc767984 */ /* 0x000fe80000000800 */
[----:B------:R-:W-:Y:S03]  /*e5c0*/  LDS R117, [R3+0x4180] ;  /* 0x0041800003757984 */ /* 0x000fe60000000800 */
[C---:B---3--:R-:W-:Y:S08]  /*e5d0*/  HMMA.1688.F32.TF32 R124, R212.reuse, R10, R228 ;  /* 0x0000000ad47c723c */ /* 0x048ff000000810e4 */
[----:B------:R-:W-:Y:S11]  /*e5e0*/  HMMA.1688.F32.TF32 R228, R212, R202, R104 ;  /* 0x000000cad4e4723c */ /* 0x000ff60000081068 */
[----:B------:R-:W-:Y:S11]  /*e5f0*/  @!UPT UIADD3 URZ, URZ, URZ, URZ ;  /* 0x0000003f3f3ff290 */ /* 0x000ff6000fffe03f */
[----:B------:R-:W-:Y:S01]  /*e600*/  @!UPT UIADD3 URZ, URZ, URZ, URZ ;  /* 0x0000003f3f3ff290 */ /* 0x000fe2000fffe03f */
[----:B------:R-:W-:Y:S04]  /*e610*/  STL.64 [R1+0xc40], R230 ;  /* 0x000c40e601007387 */ /* 0x000fe80000100a00 */
[----:B------:R1:W-:Y:S04]  /*e620*/  STL.64 [R1+0xc38], R228 ;  /* 0x000c38e401007387 */ /* 0x0003e80000100a00 */
[----:B------:R2:W-:Y:S04]  /*e630*/  STL [R1+0xc48], R219 ;  /* 0x000c48db01007387 */ /* 0x0005e80000100800 */
[----:B------:R-:W-:Y:S04]  /*e640*/  STL [R1+0xc34], R195 ;  /* 0x000c34c301007387 */ /* 0x000fe80000100800 */
[----:B------:R-:W-:Y:S04]  /*e650*/  STL [R1+0xc30], R198 ;  /* 0x000c30c601007387 */ /* 0x000fe80000100800 */
[----:B------:R-:W-:Y:S04]  /*e660*/  STL [R1+0xc2c], R199 ;  /* 0x000c2cc701007387 */ /* 0x000fe80000100800 */
[----:B------:R-:W3:Y:S04]  /*e670*/  LDL.LU R200, [R1+0xc98] ;  /* 0x000c980001c87983 */ /* 0x000ee80000300800 */
[----:B------:R-:W5:Y:S04]  /*e680*/  LDL.LU R201, [R1+0xc94] ;  /* 0x000c940001c97983 */ /* 0x000f680000300800 */
[----:B------:R-:W2:Y:S04]  /*e690*/  LDL.LU R48, [R1+0xc90] ;  /* 0x000c900001307983 */ /* 0x000ea80000300800 */
[----:B------:R-:W2:Y:S04]  /*e6a0*/  LDL.LU R49, [R1+0xc8c] ;  /* 0x000c8c0001317983 */ /* 0x000ea80000300800 */
[----:B------:R-:W2:Y:S04]  /*e6b0*/  LDL.LU R4, [R1+0xc88] ;  /* 0x000c880001047983 */ /* 0x000ea80000300800 */
[----:B------:R-:W3:Y:S01]  /*e6c0*/  LDL.LU R5, [R1+0xc84] ;  /* 0x000c840001057983 */ /* 0x000ee20000300800 */
[----:B------:R-:W-:Y:S03]  /*e6d0*/  HMMA.1688.F32.TF32 R28, R28, R58, R156 ;  /* 0x0000003a1c1c723c */ /* 0x000fe6000008109c */
[----:B-1----:R-:W4:Y:S04]  /*e6e0*/  LDL.LU R228, [R1+0x50] ;  /* 0x0000500001e47983 */ /* 0x002f280000300800 */
[----:B------:R-:W4:Y:S11]  /*e6f0*/  LDL.LU R229, [R1+0x54] ;  /* 0x0000540001e57983 */ /* 0x000f360000300800 */
[----:B------:R-:W-:Y:S06]  /*e700*/  @!UPT UIADD3 URZ, URZ, URZ, URZ ;  /* 0x0000003f3f3ff290 */ /* 0x000fec000fffe03f */
[----:B------:R-:W-:Y:S01]  /*e710*/  IMAD.MOV.U32 R2, RZ, RZ, R28 ;  /* 0x000000ffff027224 */ /* 0x000fe200078e001c */
[----:B------:R-:W-:Y:S01]  /*e720*/  MOV R0, R29 ;  /* 0x0000001d00007202 */ /* 0x000fe20000000f00 */
[----:B------:R-:W-:Y:S02]  /*e730*/  IMAD.MOV.U32 R241, RZ, RZ, R30 ;  /* 0x000000fffff17224 */ /* 0x000fe400078e001e */
[----:B------:R-:W-:Y:S02]  /*e740*/  IMAD.MOV.U32 R240, RZ, RZ, R31 ;  /* 0x000000fffff07224 */ /* 0x000fe400078e001f */
[----:B------:R-:W-:Y:S08]  /*e750*/  HMMA.1688.F32.TF32 R28, R212, R50, R76 ;  /* 0x00000032d41c723c */ /* 0x000ff0000008104c */
[----:B------:R-:W-:Y:S07]  /*e760*/  HMMA.1688.F32.TF32 R76, R44, R18, R220 ;  /* 0x000000122c4c723c */ /* 0x000fee00000810dc */
[----:B--2---:R-:W-:-:S02]  /*e770*/  IMAD.MOV.U32 R220, RZ, RZ, R4 ;  /* 0x000000ffffdc7224 */ /* 0x004fc400078e0004 */
[----:B------:R-:W2:Y:S01]  /*e780*/  LDL.LU R4, [R1+0xc80] ;  /* 0x000c800001047983 */ /* 0x000ea20000300800 */
[----:B---3--:R-:W-:-:S03]  /*e790*/  IMAD.MOV.U32 R221, RZ, RZ, R5 ;  /* 0x000000ffffdd7224 */ /* 0x008fc600078e0005 */
[----:B------:R-:W3:Y:S01]  /*e7a0*/  LDL.LU R5, [R1+0xc7c] ;  /* 0x000c7c0001057983 */ /* 0x000ee20000300800 */
[C---:B------:R-:W-:Y:S08]  /*e7b0*/  HMMA.1688.F32.TF32 R72, R212.reuse, R18, R72 ;  /* 0x00000012d448723c */ /* 0x040ff00000081048 */
[----:B------:R-:W-:Y:S01]  /*e7c0*/  HMMA.1688.F32.TF32 R212, R212, R58, R152 ;  /* 0x0000003ad4d4723c */ /* 0x000fe20000081098 */
[----:B------:R-:W4:Y:S04]  /*e7d0*/  LDL.LU R152, [R1+0x140] ;  /* 0x0001400001987983 */ /* 0x000f280000300800 */
[----:B------:R-:W4:Y:S04]  /*e7e0*/  LDL.LU R153, [R1+0x144] ;  /* 0x0001440001997983 */ /* 0x000f280000300800 */
[----:B------:R-:W4:Y:S01]  /*e7f0*/  LDL.LU R154, [R1+0x148] ;  /* 0x00014800019a7983 */ /* 0x000f220000300800 */
[----:B--2---:R-:W-:-:S03]  /*e800*/  IMAD.MOV.U32 R155, RZ, RZ, R4 ;  /* 0x000000ffff9b7224 */ /* 0x004fc600078e0004 */
[----:B------:R-:W2:Y:S01]  /*e810*/  LDL.LU R4, [R1+0xc78] ;  /* 0x000c780001047983 */ /* 0x000ea20000300800 */
[----:B---3--:R-:W-:-:S03]  /*e820*/  IMAD.MOV.U32 R156, RZ, RZ, R5 ;  /* 0x000000ffff9c7224 */ /* 0x008fc600078e0005 */
[----:B------:R-:W3:Y:S04]  /*e830*/  LDL.LU R5, [R1+0xc74] ;  /* 0x000c740001057983 */ /* 0x000ee80000300800 */
[----:B------:R-:W3:Y:S04]  /*e840*/  LDL.LU R157, [R1+0x1e4] ;  /* 0x0001e400019d7983 */ /* 0x000ee80000300800 */
[----:B------:R-:W3:Y:S04]  /*e850*/  LDL.LU R158, [R1+0x1e8] ;  /* 0x0001e800019e7983 */ /* 0x000ee80000300800 */
[----:B------:R-:W3:Y:S04]  /*e860*/  LDL.LU R159, [R1+0x1ec] ;  /* 0x0001ec00019f7983 */ /* 0x000ee80000300800 */
[----:B------:R-:W3:Y:S04]  /*e870*/  LDL.LU R172, [R1+0x230] ;  /* 0x0002300001ac7983 */ /* 0x000ee80000300800 */
[----:B------:R-:W3:Y:S01]  /*e880*/  LDL.LU R173, [R1+0x234] ;  /* 0x0002340001ad7983 */ /* 0x000ee20000300800 */
[----:B------:R-:W-:Y:S01]  /*e890*/  IMAD R219, R119, 0x8000, R88 ;  /* 0x0000800077db7824 */ /* 0x000fe200078e0258 */
[----:B------:R-:W-:Y:S02]  /*e8a0*/  HMMA.1688.F32.TF32 R132, R84, R10, R168 ;  /* 0x0000000a5484723c */ /* 0x000fe400000810a8 */
[----:B------:R-:W-:Y:S04]  /*e8b0*/  LDS R119, [R3+0x5180] ;  /* 0x0051800003777984 */ /* 0x000fe80000000800 */
[----:B------:R-:W-:Y:S02]  /*e8c0*/  LDS R88, [R252+0x4200] ;  /* 0x00420000fc587984 */ /* 0x000fe40000000800 */
[-C--:B----4-:R-:W-:Y:S08]  /*e8d0*/  HMMA.1688.F32.TF32 R148, R44, R6.reuse, R148 ;  /* 0x000000062c94723c */ /* 0x090ff00000081094 */
[-C--:B------:R-:W-:Y:S08]  /*e8e0*/  HMMA.1688.F32.TF32 R164, R84, R6.reuse, R164 ;  /* 0x0000000654a4723c */ /* 0x080ff000000810a4 */
[----:B------:R-:W-:Y:S01]  /*e8f0*/  HMMA.1688.F32.TF32 R168, R36, R6, R160 ;  /* 0x0000000624a8723c */ /* 0x000fe200000810a0 */
[----:B------:R-:W-:Y:S04]  /*e900*/  LDS R160, [R252+0x4000] ;  /* 0x00400000fca07984 */ /* 0x000fe80000000800 */
[----:B------:R-:W-:Y:S03]  /*e910*/  LDS R162, [R252+0x5000] ;  /* 0x00500000fca27984 */ /* 0x000fe60000000800 */
[C---:B------:R-:W-:Y:S01]  /*e920*/  HMMA.1688.F32.TF32 R128, R44.reuse, R10, R32 ;  /* 0x0000000a2c80723c */ /* 0x040fe20000081020 */
[----:B------:R-:W-:Y:S04]  /*e930*/  LDS R161, [R3+0x4000] ;  /* 0x0040000003a17984 */ /* 0x000fe80000000800 */
[----:B------:R-:W-:Y:S03]  /*e940*/  LDS R163, [R3+0x5000] ;  /* 0x0050000003a37984 */ /* 0x000fe60000000800 */
[C---:B------:R-:W-:Y:S08]  /*e950*/  HMMA.1688.F32.TF32 R104, R44.reuse, R14, R224 ;  /* 0x0000000e2c68723c */ /* 0x040ff000000810e0 */
[C---:B------:R-:W-:Y:S01]  /*e960*/  HMMA.1688.F32.TF32 R32, R44.reuse, R50, R64 ;  /* 0x000000322c20723c */ /* 0x040fe20000081040 */
[----:B------:R-:W-:Y:S04]  /*e970*/  LDS R64, [R252+0x4280] ;  /* 0x00428000fc407984 */ /* 0x000fe80000000800 */
[----:B------:R-:W-:Y:S03]  /*e980*/  LDS R66, [R252+0x5280] ;  /* 0x00528000fc427984 */ /* 0x000fe60000000800 */
[C---:B------:R-:W-:Y:S01]  /*e990*/  HMMA.1688.F32.TF32 R224, R44.reuse, R202, R52 ;  /* 0x000000ca2ce0723c */ /* 0x040fe20000081034 */
[----:B------:R-:W-:Y:S04]  /*e9a0*/  LDS R52, [R252+0x4080] ;  /* 0x00408000fc347984 */ /* 0x000fe80000000800 */
[----:B------:R-:W-:Y:S03]  /*e9b0*/  LDS R54, [R252+0x5080] ;  /* 0x00508000fc367984 */ /* 0x000fe60000000800 */
[C---:B------:R-:W-:Y:S01]  /*e9c0*/  HMMA.1688.F32.TF32 R180, R44.reuse, R206, R80 ;  /* 0x000000ce2cb4723c */ /* 0x040fe20000081050 */
[----:B------:R-:W-:Y:S04]  /*e9d0*/  LDS R53, [R3+0x4080] ;  /* 0x0040800003357984 */ /* 0x000fe80000000800 */
[----:B------:R-:W-:Y:S03]  /*e9e0*/  LDS R55, [R3+0x5080] ;  /* 0x0050800003377984 */ /* 0x000fe60000000800 */
[----:B------:R-:W-:Y:S01]  /*e9f0*/  HMMA.1688.F32.TF32 R184, R44, R58, R184 ;  /* 0x0000003a2cb8723c */ /* 0x000fe200000810b8 */
[----:B------:R-:W-:Y:S04]  /*ea00*/  LDS R65, [R3+0x4280] ;  /* 0x0042800003417984 */ /* 0x000fe80000000800 */
[----:B------:R-:W-:Y:S03]  /*ea10*/  LDS R67, [R3+0x5280] ;  /* 0x0052800003437984 */ /* 0x000fe60000000800 */
[C---:B------:R-:W-:Y:S08]  /*ea20*/  HMMA.1688.F32.TF32 R80, R84.reuse, R18, R208 ;  /* 0x000000125450723c */ /* 0x040ff000000810d0 */
[C---:B------:R-:W-:Y:S01]  /*ea30*/  HMMA.1688.F32.TF32 R188, R84.reuse, R202, R188 ;  /* 0x000000ca54bc723c */ /* 0x040fe200000810bc */
[----:B------:R-:W-:Y:S01]  /*ea40*/  MOV R238, R205 ;  /* 0x000000cd00ee7202 */ /* 0x000fe20000000f00 */
[----:B------:R-:W-:Y:S01]  /*ea50*/  IMAD.MOV.U32 R239, RZ, RZ, R204 ;  /* 0x000000ffffef7224 */ /* 0x000fe200078e00cc */
[----:B------:R-:W-:Y:S01]  /*ea60*/  LDS R208, [R252+0x4380] ;  /* 0x00438000fcd07984 */ /* 0x000fe20000000800 */
[----:B-----5:R-:W-:Y:S01]  /*ea70*/  IMAD.MOV.U32 R230, RZ, RZ, R201 ;  /* 0x000000ffffe67224 */ /* 0x020fe200078e00c9 */
[----:B------:R-:W-:Y:S01]  /*ea80*/  MOV R222, R49 ;  /* 0x0000003100de7202 */ /* 0x000fe20000000f00 */
[----:B------:R-:W-:Y:S01]  /*ea90*/  IMAD.MOV.U32 R231, RZ, RZ, R200 ;  /* 0x000000ffffe77224 */ /* 0x000fe200078e00c8 */
[----:B------:R-:W-:Y:S01]  /*eaa0*/  LDS R210, [R252+0x5380] ;  /* 0x00538000fcd27984 */ /* 0x000fe20000000800 */
[----:B------:R-:W-:Y:S03]  /*eab0*/  HMMA.1688.F32.TF32 R44, R84, R50, R60 ;  /* 0x00000032542c723c */ /* 0x000fe6000008103c */
[----:B------:R-:W-:Y:S04]  /*eac0*/  LDS R84, [R252+0x4100] ;  /* 0x00410000fc547984 */ /* 0x000fe80000000800 */
[----:B------:R-:W-:Y:S04]  /*ead0*/  LDS R86, [R252+0x5100] ;  /* 0x00510000fc567984 */ /* 0x000fe80000000800 */
[----:B------:R-:W-:Y:S04]  /*eae0*/  LDS R85, [R3+0x4100] ;  /* 0x0041000003557984 */ /* 0x000fe80000000800 */
[----:B------:R-:W-:Y:S04]  /*eaf0*/  LDS R87, [R3+0x5100] ;  /* 0x0051000003577984 */ /* 0x000fe80000000800 */
[----:B------:R-:W-:Y:S04]  /*eb00*/  LDS R60, [R252+0x4300] ;  /* 0x00430000fc3c7984 */ /* 0x000fe80000000800 */
[----:B------:R-:W-:Y:S04]  /*eb10*/  LDS R62, [R252+0x5300] ;  /* 0x00530000fc3e7984 */ /* 0x000fe80000000800 */
[----:B------:R-:W-:Y:S04]  /*eb20*/  LDS R61, [R3+0x4300] ;  /* 0x00430000033d7984 */ /* 0x000fe80000000800 */
[----:B------:R-:W-:Y:S01]  /*eb30*/  LDS R63, [R3+0x5300] ;  /* 0x00530000033f7984 */ /* 0x000fe20000000800 */
[----:B------:R-:W-:Y:S01]  /*eb40*/  HMMA.1688.F32.TF32 R204, R36, R206, R236 ;  /* 0x000000ce24cc723c */ /* 0x000fe200000810ec */
[----:B------:R-:W-:-:S02]  /*eb50*/  IMAD.MOV.U32 R223, RZ, RZ, R48 ;  /* 0x000000ffffdf7224 */ /* 0x000fc400078e0030 */
[----:B------:R-:W-:Y:S04]  /*eb60*/  LDS R209, [R3+0x4380] ;  /* 0x0043800003d17984 */ /* 0x000fe80000000800 */
[----:B------:R-:W-:Y:S01]  /*eb70*/  IMAD.MOV.U32 R238, RZ, RZ, R17 ;  /* 0x000000ffffee7224 */ /* 0x000fe200078e0011 */
[----:B------:R-:W-:Y:S01]  /*eb80*/  HMMA.1688.F32.TF32 R152, R36, R18, R152 ;  /* 0x000000122498723c */ /* 0x000fe20000081098 */
[----:B------:R-:W-:Y:S01]  /*eb90*/  IMAD.MOV.U32 R239, RZ, RZ, R16 ;  /* 0x000000ffffef7224 */ /* 0x000fe200078e0010 */
[----:B------:R-:W-:Y:S01]  /*eba0*/  LDS R211, [R3+0x5380] ;  /* 0x0053800003d37984 */ /* 0x000fe20000000800 */
[----:B------:R-:W-:Y:S01]  /*ebb0*/  MOV R236, R57 ;  /* 0x0000003900ec7202 */ /* 0x000fe20000000f00 */
[----:B------:R-:W-:-:S04]  /*ebc0*/  IMAD.MOV.U32 R237, RZ, RZ, R56 ;  /* 0x000000ffffed7224 */ /* 0x000fc800078e0038 */
[C---:B------:R-:W-:Y:S01]  /*ebd0*/  HMMA.1688.F32.TF32 R48, R36.reuse, R50, R220 ;  /* 0x000000322430723c */ /* 0x040fe200000810dc */
[----:B------:R-:W-:Y:S06]  /*ebe0*/  STL [R1+0x2a4], R219 ;  /* 0x0002a4db01007387 */ /* 0x000fec0000100800 */
[----:B------:R-:W-:Y:S01]  /*ebf0*/  IMAD.MOV.U32 R222, RZ, RZ, R9 ;  /* 0x000000ffffde7224 */ /* 0x000fe200078e0009 */
[----:B------:R-:W-:Y:S01]  /*ec00*/  HMMA.1688.F32.TF32 R200, R36, R202, R228 ;  /* 0x000000ca24c8723c */ /* 0x000fe200000810e4 */
[----:B------:R-:W-:-:S07]  /*ec10*/  IMAD.MOV.U32 R223, RZ, RZ, R8 ;  /* 0x000000ffffdf7224 */ /* 0x000fce00078e0008 */
[C---:B------:R-:W-:Y:S01]  /*ec20*/  HMMA.1688.F32.TF32 R56, R36.reuse, R58, R232 ;  /* 0x0000003a2438723c */ /* 0x040fe200000810e8 */
[----:B--2---:R-:W-:Y:S02]  /*ec30*/  IMAD.MOV.U32 R175, RZ, RZ, R4 ;  /* 0x000000ffffaf7224 */ /* 0x004fe400078e0004 */
[----:B---3--:R-:W-:Y:S02]  /*ec40*/  IMAD.MOV.U32 R174, RZ, RZ, R5 ;  /* 0x000000ffffae7224 */ /* 0x008fe400078e0005 */
[----:B------:R-:W1:Y:S03]  /*ec50*/  LDSM.16.M88.4 R4, [R219+0x20000] ;  /* 0x02000000db04783b */ /* 0x000e660000000200 */
[C---:B------:R-:W-:Y:S08]  /*ec60*/  HMMA.1688.F32.TF32 R156, R36.reuse, R14, R156 ;  /* 0x0000000e249c723c */ /* 0x040ff0000008109c */
[----:B------:R-:W-:Y:S01]  /*ec70*/  HMMA.1688.F32.TF32 R172, R36, R10, R172 ;  /* 0x0000000a24ac723c */ /* 0x000fe200000810ac */
[----:B------:R-:W2:Y:S07]  /*ec80*/  LDSM.16.M88.4 R8, [R219+0x21000] ;  /* 0x02100000db08783b */ /* 0x000eae0000000200 */
[-C--:B-1----:R-:W-:Y:S08]  /*ec90*/  HMMA.1688.F32.TF32 R16, R116, R4.reuse, R140 ;  /* 0x000000047410723c */ /* 0x082ff0000008108c */
[-C--:B------:R-:W-:Y:S08]  /*eca0*/  HMMA.1688.F32.TF32 R36, R160, R4.reuse, R248 ;  /* 0x00000004a024723c */ /* 0x080ff000000810f8 */
[-C--:B------:R-:W-:Y:S08]  /*ecb0*/  HMMA.1688.F32.TF32 R248, R84, R4.reuse, R136 ;  /* 0x0000000454f8723c */ /* 0x080ff00000081088 */
[----:B------:R-:W-:Y:S01]  /*ecc0*/  HMMA.1688.F32.TF32 R136, R88, R4, R144 ;  /* 0x000000045888723c */ /* 0x000fe20000081090 */
[----:B------:R-:W-:Y:S01]  /*ecd0*/  IMAD.MOV.U32 R195, RZ, RZ, R16 ;  /* 0x000000ffffc37224 */ /* 0x000fe200078e0010 */
[----:B------:R1:W-:Y:S01]  /*ece0*/  STL [R1+0x5c], R19 ;  /* 0x00005c1301007387 */ /* 0x0003e20000100800 */
[----:B------:R-:W-:Y:S01]  /*ecf0*/  IMAD.MOV.U32 R198, RZ, RZ, R17 ;  /* 0x000000ffffc67224 */ /* 0x000fe200078e0011 */
[----:B------:R-:W-:-:S04]  /*ed00*/  MOV R199, R18 ;  /* 0x0000001200c77202 */ /* 0x000fc80000000f00 */
[-C--:B------:R-:W-:Y:S08]  /*ed10*/  HMMA.1688.F32.TF32 R232, R52, R4.reuse, R20 ;  /* 0x0000000434e8723c */ /* 0x080ff00000081014 */
[-C--:B------:R-:W-:Y:S08]  /*ed20*/  HMMA.1688.F32.TF32 R20, R64, R4.reuse, R148 ;  /* 0x000000044014723c */ /* 0x080ff00000081094 */
[----:B-1----:R-:W-:Y:S01]  /*ed30*/  HMMA.1688.F32.TF32 R16, R60, R4, R164 ;  /* 0x000000043c10723c */ /* 0x002fe200000810a4 */
[----:B------:R-:W-:Y:S04]  /*ed40*/  STL.64 [R1+0x130], R136 ;  /* 0x0001308801007387 */ /* 0x000fe80000100a00 */
[----:B------:R-:W-:Y:S10]  /*ed50*/  STL.64 [R1+0x138], R138 ;  /* 0x0001388a01007387 */ /* 0x000ff40000100a00 */
[----:B------:R-:W-:Y:S04]  /*ed60*/  STL.64 [R1+0x190], R20 ;  /* 0x0001901401007387 */ /* 0x000fe80000100a00 */
[----:B------:R-:W-:Y:S04]  /*ed70*/  STL.64 [R1+0x198], R22 ;  /* 0x0001981601007387 */ /* 0x000fe80000100a00 */
[----:B------:R-:W-:Y:S04]  /*ed80*/  STL.64 [R1+0x1a0], R16 ;  /* 0x0001a01001007387 */ /* 0x000fe80000100a00 */
[----:B------:R1:W-:Y:S01]  /*ed90*/  STL.64 [R1+0x1a8], R18 ;  /* 0x0001a81201007387 */ /* 0x0003e20000100a00 */
[----:B--2---:R-:W-:Y:S03]  /*eda0*/  HMMA.1688.F32.TF32 R124, R88, R8, R124 ;  /* 0x00000008587c723c */ /* 0x004fe6000008107c */
[----:B------:R-:W2:Y:S05]  /*edb0*/  LDSM.16.M88.4 R20, [R219+0x22000] ;  /* 0x02200000db14783b */ /* 0x000eaa0000000200 */
[----:B-1----:R-:W-:Y:S08]  /*edc0*/  HMMA.1688.F32.TF32 R16, R208, R4, R168 ;  /* 0x00000004d010723c */ /* 0x002ff000000810a8 */
[-C--:B------:R-:W-:Y:S08]  /*edd0*/  HMMA.1688.F32.TF32 R136, R160, R8.reuse, R236 ;  /* 0x00000008a088723c */ /* 0x080ff000000810ec */
[-C--:B------:R-:W-:Y:S08]  /*ede0*/  HMMA.1688.F32.TF32 R236, R84, R8.reuse, R112 ;  /* 0x0000000854ec723c */ /* 0x080ff00000081070 */
[----:B------:R-:W-:Y:S01]  /*edf0*/  HMMA.1688.F32.TF32 R112, R64, R8, R128 ;  /* 0x000000084070723c */ /* 0x000fe20000081080 */
[----:B------:R-:W-:-:S02]  /*ee00*/  IMAD.MOV.U32 R231, RZ, RZ, R0 ;  /* 0x000000ffffe77224 */ /* 0x000fc400078e0000 */
[----:B------:R-:W-:Y:S02]  /*ee10*/  IMAD.MOV.U32 R4, RZ, RZ, R18 ;  /* 0x000000ffff047224 */ /* 0x000fe400078e0012 */
[----:B------:R-:W-:Y:S02]  /*ee20*/  IMAD.MOV.U32 R0, RZ, RZ, R16 ;  /* 0x000000ffff007224 */ /* 0x000fe400078e0010 */
[----:B------:R-:W-:Y:S01]  /*ee30*/  IMAD.MOV.U32 R230, RZ, RZ, R2 ;  /* 0x000000ffffe67224 */ /* 0x000fe200078e0002 */
[----:B------:R-:W-:Y:S01]  /*ee40*/  MOV R2, R19 ;  /* 0x0000001300027202 */ /* 0x000fe20000000f00 */
[----:B------:R-:W-:Y:S01]  /*ee50*/  IMAD.MOV.U32 R5, RZ, RZ, R17 ;  /* 0x000000ffff057224 */ /* 0x000fe200078e0011 */
[----:B------:R-:W-:Y:S04]  /*ee60*/  STL [R1+0xbe8], R4 ;  /* 0x000be80401007387 */ /* 0x000fe80000100800 */
[----:B------:R-:W-:Y:S04]  /*ee70*/  STL [R1+0xbe4], R0 ;  /* 0x000be40001007387 */ /* 0x000fe80000100800 */
[----:B------:R-:W-:Y:S04]  /*ee80*/  STL [R1+0xbe0], R5 ;  /* 0x000be00501007387 */ /* 0x000fe80000100800 */
[----:B------:R-:W-:Y:S04]  /*ee90*/  STL [R1+0xbdc], R2 ;  /* 0x000bdc0201007387 */ /* 0x000fe80000100800 */
[----:B------:R-:W-:Y:S04]  /*eea0*/  STL [R1+0xc18], R124 ;  /* 0x000c187c01007387 */ /* 0x000fe80000100800 */
[----:B------:R-:W-:Y:S04]  /*eeb0*/  STL [R1+0xc14], R125 ;  /* 0x000c147d01007387 */ /* 0x000fe80000100800 */
[----:B------:R-:W-:Y:S04]  /*eec0*/  STL [R1+0xc10], R126 ;  /* 0x000c107e01007387 */ /* 0x000fe80000100800 */
[----:B------:R1:W-:Y:S04]  /*eed0*/  STL [R1+0xc0c], R127 ;  /* 0x000c0c7f01007387 */ /* 0x0003e80000100800 */
[----:B------:R-:W-:Y:S04]  /*eee0*/  STL.64 [R1+0xa0], R112 ;  /* 0x0000a07001007387 */ /* 0x000fe80000100a00 */
[----:B------:R3:W-:Y:S01]  /*eef0*/  STL.64 [R1+0xa8], R114 ;  /* 0x0000a87201007387 */ /* 0x0007e20000100a00 */
[----:B-1----:R-:W-:Y:S01]  /*ef00*/  HMMA.1688.F32.TF32 R124, R60, R8, R132 ;  /* 0x000000083c7c723c */ /* 0x002fe20000081084 */
[----:B------:R-:W-:-:S02]  /*ef10*/  IMAD.MOV.U32 R220, RZ, RZ, R13 ;  /* 0x000000ffffdc7224 */ /* 0x000fc400078e000d */
[----:B------:R-:W1:Y:S05]  /*ef20*/  LDSM.16.M88.4 R16, [R219+0x23000] ;  /* 0x02300000db10783b */ /* 0x000e6a0000000200 */
[----:B---3--:R-:W-:Y:S08]  /*ef30*/  HMMA.1688.F32.TF32 R112, R208, R8, R172 ;  /* 0x00000008d070723c */ /* 0x008ff000000810ac */
[----:B--2---:R-:W-:Y:S08]  /*ef40*/  HMMA.1688.F32.TF32 R96, R116, R20, R96 ;  /* 0x000000147460723c */ /* 0x004ff00000081060 */
[-C--:B------:R-:W-:Y:S01]  /*ef50*/  HMMA.1688.F32.TF32 R168, R52, R8.reuse, R176 ;  /* 0x0000000834a8723c */ /* 0x080fe200000810b0 */
[----:B------:R-:W-:Y:S07]  /*ef60*/  STL.64 [R1+0x180], R124 ;  /* 0x0001807c01007387 */ /* 0x000fee0000100a00 */
[----:B------:R-:W-:Y:S01]  /*ef70*/  HMMA.1688.F32.TF32 R140, R116, R8, R120 ;  /* 0x00000008748c723c */ /* 0x000fe20000081078 */
[----:B------:R-:W-:Y:S01]  /*ef80*/  IMAD.MOV.U32 R2, RZ, RZ, R113 ;  /* 0x000000ffff027224 */ /* 0x000fe200078e0071 */
[----:B------:R-:W-:Y:S01]  /*ef90*/  STL.64 [R1+0x188], R126 ;  /* 0x0001887e01007387 */ /* 0x000fe20000100a00 */
[----:B------:R-:W-:-:S04]  /*efa0*/  IMAD.MOV.U32 R5, RZ, RZ, R112 ;  /* 0x000000ffff057224 */ /* 0x000fc800078e0070 */
[----:B------:R-:W-:Y:S01]  /*efb0*/  MOV R8, R115 ;  /* 0x0000007300087202 */ /* 0x000fe20000000f00 */
[----:B------:R-:W-:-:S04]  /*efc0*/  IMAD.MOV.U32 R9, RZ, RZ, R114 ;  /* 0x000000ffff097224 */ /* 0x000fc800078e0072 */
[----:B------:R-:W-:Y:S04]  /*efd0*/  STL [R1+0xbf8], R8 ;  /* 0x000bf80801007387 */ /* 0x000fe80000100800 */
[----:B------:R-:W-:Y:S04]  /*efe0*/  STL [R1+0xbf4], R9 ;  /* 0x000bf40901007387 */ /* 0x000fe80000100800 */
[----:B------:R-:W-:Y:S04]  /*eff0*/  STL [R1+0xbf0], R2 ;  /* 0x000bf00201007387 */ /* 0x000fe80000100800 */
[----:B------:R-:W-:Y:S04]  /*f000*/  STL [R1+0xbec], R5 ;  /* 0x000bec0501007387 */ /* 0x000fe80000100800 */
[----:B------:R-:W2:Y:S04]  /*f010*/  LDL.LU R144, [R1+0xe0] ;  /* 0x0000e00001907983 */ /* 0x000ea80000300800 */
[----:B------:R-:W2:Y:S04]  /*f020*/  LDL.LU R145, [R1+0xe4] ;  /* 0x0000e40001917983 */ /* 0x000ea80000300800 */
[----:B------:R-:W2:Y:S04]  /*f030*/  LDL.LU R146, [R1+0xe8] ;  /* 0x0000e80001927983 */ /* 0x000ea80000300800 */
[----:B------:R-:W2:Y:S04]  /*f040*/  LDL.LU R147, [R1+0xec] ;  /* 0x0000ec0001937983 */ /* 0x000ea80000300800 */
[----:B------:R-:W3:Y:S04]  /*f050*/  LDL.LU R164, [R1+0x60] ;  /* 0x0000600001a47983 */ /* 0x000ee80000300800 */
[----:B------:R-:W3:Y:S01]  /*f060*/  LDL.LU R165, [R1+0x64] ;  /* 0x0000640001a57983 */ /* 0x000ee20000300800 */
[-C--:B------:R-:W-:Y:S03]  /*f070*/  HMMA.1688.F32.TF32 R128, R88, R20.reuse, R100 ;  /* 0x000000145880723c */ /* 0x080fe60000081064 */
[----:B------:R-:W3:Y:S04]  /*f080*/  LDL.LU R166, [R1+0x68] ;  /* 0x0000680001a67983 */ /* 0x000ee80000300800 */
[----:B------:R-:W3:Y:S01]  /*f090*/  LDL.LU R167, [R1+0x6c] ;  /* 0x00006c0001a77983 */ /* 0x000ee20000300800 */
[-C--:B------:R-:W-:Y:S03]  /*f0a0*/  HMMA.1688.F32.TF32 R100, R64, R20.reuse, R104 ;  /* 0x000000144064723c */ /* 0x080fe60000081068 */
[----:B------:R-:W-:Y:S04]  /*f0b0*/  STL [R1+0xc28], R96 ;  /* 0x000c286001007387 */ /* 0x000fe80000100800 */
[----:B------:R-:W-:Y:S04]  /*f0c0*/  STL [R1+0xc24], R97 ;  /* 0x000c246101007387 */ /* 0x000fe80000100800 */
[----:B------:R-:W-:Y:S04]  /*f0d0*/  STL [R1+0xc20], R98 ;  /* 0x000c206201007387 */ /* 0x000fe80000100800 */
[----:B------:R4:W-:Y:S02]  /*f0e0*/  STL [R1+0xc1c], R99 ;  /* 0x000c1c6301007387 */ /* 0x0009e40000100800 */
[----:B----4-:R-:W-:Y:S01]  /*f0f0*/  HMMA.1688.F32.TF32 R96, R60, R20, R108 ;  /* 0x000000143c60723c */ /* 0x010fe2000008106c */
[----:B------:R-:W-:-:S05]  /*f100*/  IMAD.MOV.U32 R221, RZ, RZ, R12 ;  /* 0x000000ffffdd7224 */ /* 0x000fca00078e000c */
[----:B------:R-:W-:Y:S04]  /*f110*/  STL.64 [R1+0xb0], R100 ;  /* 0x0000b06401007387 */ /* 0x000fe80000100a00 */
[----:B------:R-:W-:Y:S01]  /*f120*/  STL.64 [R1+0xb8], R102 ;  /* 0x0000b86601007387 */ /* 0x000fe20000100a00 */
[----:B------:R-:W-:Y:S01]  /*f130*/  IMAD.MOV.U32 R123, RZ, RZ, R140 ;  /* 0x000000ffff7b7224 */ /* 0x000fe200078e008c */
[----:B------:R-:W-:Y:S01]  /*f140*/  MOV R122, R141 ;  /* 0x0000008d007a7202 */ /* 0x000fe20000000f00 */
[----:B------:R-:W-:Y:S01]  /*f150*/  IMAD.MOV.U32 R121, RZ, RZ, R142 ;  /* 0x000000ffff797224 */ /* 0x000fe200078e008e */
[----:B-1----:R-:W-:Y:S01]  /*f160*/  HMMA.1688.F32.TF32 R72, R88, R16, R72 ;  /* 0x000000105848723c */ /* 0x002fe20000081048 */
[----:B------:R-:W-:Y:S01]  /*f170*/  IMAD.MOV.U32 R120, RZ, RZ, R143 ;  /* 0x000000ffff787224 */ /* 0x000fe200078e008f */
[----:B------:R-:W1:Y:S06]  /*f180*/  LDSM.16.M88.4 R12, [R219+0x24000] ;  /* 0x02400000db0c783b */ /* 0x000e6c0000000200 */
[-C--:B------:R-:W-:Y:S01]  /*f190*/  HMMA.1688.F32.TF32 R140, R160, R20.reuse, R220 ;  /* 0x00000014a08c723c */ /* 0x080fe200000810dc */
[----:B------:R-:W-:Y:S04]  /*f1a0*/  STL.64 [R1+0x140], R96 ;  /* 0x0001406001007387 */ /* 0x000fe80000100a00 */
[----:B------:R4:W-:Y:S04]  /*f1b0*/  STL.64 [R1+0x148], R98 ;  /* 0x0001486201007387 */ /* 0x0009e80000100a00 */
[----:B------:R-:W5:Y:S04]  /*f1c0*/  LDL.LU R148, [R1+0x120] ;  /* 0x0001200001947983 */ /* 0x000f680000300800 */
[----:B------:R-:W5:Y:S04]  /*f1d0*/  LDL.LU R149, [R1+0x124] ;  /* 0x0001240001957983 */ /* 0x000f680000300800 */
[----:B------:R-:W5:Y:S04]  /*f1e0*/  LDL.LU R150, [R1+0x128] ;  /* 0x0001280001967983 */ /* 0x000f680000300800 */
[----:B------:R-:W5:Y:S04]  /*f1f0*/  LDL.LU R151, [R1+0x12c] ;  /* 0x00012c0001977983 */ /* 0x000f680000300800 */
[----:B------:R-:W1:Y:S04]  /*f200*/  LDL.LU R220, [R1+0xd0] ;  /* 0x0000d00001dc7983 */ /* 0x000e680000300800 */
[----:B------:R-:W1:Y:S04]  /*f210*/  LDL.LU R221, [R1+0xd4] ;  /* 0x0000d40001dd7983 */ /* 0x000e680000300800 */
[----:B------:R-:W1:Y:S04]  /*f220*/  LDL.LU R222, [R1+0xd8] ;  /* 0x0000d80001de7983 */ /* 0x000e680000300800 */
[----:B------:R-:W1:Y:S01]  /*f230*/  LDL.LU R223, [R1+0xdc] ;  /* 0x0000dc0001df7983 */ /* 0x000e620000300800 */
[----:B----4-:R-:W-:Y:S08]  /*f240*/  HMMA.1688.F32.TF32 R96, R208, R20, R156 ;  /* 0x00000014d060723c */ /* 0x010ff0000008109c */
[-C--:B------:R-:W-:Y:S08]  /*f250*/  HMMA.1688.F32.TF32 R100, R116, R16.reuse, R40 ;  /* 0x000000107464723c */ /* 0x080ff00000081028 */
[----:B------:R-:W-:Y:S01]  /*f260*/  HMMA.1688.F32.TF32 R40, R64, R16, R76 ;  /* 0x000000104028723c */ /* 0x000fe2000008104c */
[----:B------:R-:W-:Y:S01]  /*f270*/  IMAD.MOV.U32 R124, RZ, RZ, R72 ;  /* 0x000000ffff7c7224 */ /* 0x000fe200078e0048 */
[----:B------:R-:W-:Y:S01]  /*f280*/  MOV R125, R73 ;  /* 0x00000049007d7202 */ /* 0x000fe20000000f00 */
[----:B------:R-:W-:-:S05]  /*f290*/  IMAD.MOV.U32 R126, RZ, RZ, R74 ;  /* 0x000000ffff7e7224 */ /* 0x000fca00078e004a */
[----:B------:R-:W-:Y:S01]  /*f2a0*/  HMMA.1688.F32.TF32 R172, R52, R20, R244 ;  /* 0x0000001434ac723c */ /* 0x000fe200000810f4 */
[----:B------:R-:W-:Y:S02]  /*f2b0*/  IMAD.MOV.U32 R4, RZ, RZ, R96 ;  /* 0x000000ffff047224 */ /* 0x000fe400078e0060 */
[----:B------:R-:W-:-:S05]  /*f2c0*/  IMAD.MOV.U32 R0, RZ, RZ, R97 ;  /* 0x000000ffff007224 */ /* 0x000fca00078e0061 */
[----:B------:R-:W-:Y:S01]  /*f2d0*/  HMMA.1688.F32.TF32 R92, R84, R20, R92 ;  /* 0x00000014545c723c */ /* 0x000fe2000008105c */
[----:B------:R-:W-:-:S06]  /*f2e0*/  IMAD.MOV.U32 R127, RZ, RZ, R75 ;  /* 0x000000ffff7f7224 */ /* 0x000fcc00078e004b */
[----:B------:R-:W-:Y:S02]  /*f2f0*/  IMAD.MOV.U32 R21, RZ, RZ, R98 ;  /* 0x000000ffff157224 */ /* 0x000fe400078e0062 */
[----:B------:R-:W-:Y:S01]  /*f300*/  IMAD.MOV.U32 R20, RZ, RZ, R99 ;  /* 0x000000ffff147224 */ /* 0x000fe200078e0063 */
[----:B------:R-:W-:Y:S01]  /*f310*/  MOV R99, R43 ;  /* 0x0000002b00637202 */ /* 0x000fe20000000f00 */
[----:B------:R-:W-:Y:S02]  /*f320*/  IMAD.MOV.U32 R96, RZ, RZ, R40 ;  /* 0x000000ffff607224 */ /* 0x000fe400078e0028 */
[----:B------:R-:W-:Y:S02]  /*f330*/  IMAD.MOV.U32 R97, RZ, RZ, R41 ;  /* 0x000000ffff617224 */ /* 0x000fe400078e0029 */
[----:B------:R-:W-:Y:S02]  /*f340*/  IMAD.MOV.U32 R98, RZ, RZ, R42 ;  /* 0x000000ffff627224 */ /* 0x000fe400078e002a */
[-C--:B------:R-:W-:Y:S08]  /*f350*/  HMMA.1688.F32.TF32 R40, R208, R16.reuse, R152 ;  /* 0x00000010d028723c */ /* 0x080ff00000081098 */
[----:B------:R-:W-:Y:S01]  /*f360*/  HMMA.1688.F32.TF32 R72, R60, R16, R80 ;  /* 0x000000103c48723c */ /* 0x000fe20000081050 */
[----:B------:R4:W-:Y:S04]  /*f370*/  STL [R1+0xc08], R20 ;  /* 0x000c081401007387 */ /* 0x0009e80000100800 */
[----:B------:R1:W-:Y:S04]  /*f380*/  STL [R1+0xc04], R21 ;  /* 0x000c041501007387 */ /* 0x0003e80000100800 */
[----:B------:R-:W-:Y:S04]  /*f390*/  STL [R1+0xc00], R0 ;  /* 0x000c000001007387 */ /* 0x000fe80000100800 */
[----:B------:R1:W-:Y:S03]  /*f3a0*/  STL [R1+0xbfc], R4 ;  /* 0x000bfc0401007387 */ /* 0x0003e60000100800 */
[----:B------:R-:W-:-:S02]  /*f3b0*/  IMAD.MOV.U32 R8, RZ, RZ, R40 ;  /* 0x000000ffff087224 */ /* 0x000fc400078e0028 */
[----:B------:R-:W-:Y:S02]  /*f3c0*/  IMAD.MOV.U32 R9, RZ, RZ, R41 ;  /* 0x000000ffff097224 */ /* 0x000fe400078e0029 */
[----:B------:R-:W-:Y:S02]  /*f3d0*/  IMAD.MOV.U32 R2, RZ, RZ, R42 ;  /* 0x000000ffff027224 */ /* 0x000fe400078e002a */
[----:B------:R-:W-:Y:S01]  /*f3e0*/  IMAD.MOV.U32 R5, RZ, RZ, R43 ;  /* 0x000000ffff057224 */ /* 0x000fe200078e002b */
[----:B------:R-:W-:Y:S04]  /*f3f0*/  STL.64 [R1+0x60], R72 ;  /* 0x0000604801007387 */ /* 0x000fe80000100a00 */
[----:B------:R1:W-:Y:S01]  /*f400*/  STL.64 [R1+0x68], R74 ;  /* 0x0000684a01007387 */ /* 0x0003e20000100a00 */
[----:B---3--:R-:W-:Y:S07]  /*f410*/  HMMA.1688.F32.TF32 R176, R52, R16, R164 ;  /* 0x0000001034b0723c */ /* 0x008fee00000810a4 */
[----:B------:R-:W-:-:S02]  /*f420*/  IMAD.MOV.U32 R164, RZ, RZ, R24 ;  /* 0x000000ffffa47224 */ /* 0x000fc400078e0018 */
[----:B------:R-:W-:Y:S01]  /*f430*/  IMAD.MOV.U32 R165, RZ, RZ, R25 ;  /* 0x000000ffffa57224 */ /* 0x000fe200078e0019 */
[----:B------:R-:W-:Y:S01]  /*f440*/  MOV R167, R27 ;  /* 0x0000001b00a77202 */ /* 0x000fe20000000f00 */
[----:B------:R-:W-:Y:S01]  /*f450*/  IMAD.MOV.U32 R166, RZ, RZ, R26 ;  /* 0x000000ffffa67224 */ /* 0x000fe200078e001a */
[----:B-1----:R-:W-:Y:S07]  /*f460*/  HMMA.1688.F32.TF32 R40, R52, R12, R220 ;  /* 0x0000000c3428723c */ /* 0x002fee00000810dc */
[----:B------:R-:W-:-:S02]  /*f470*/  IMAD.MOV.U32 R222, RZ, RZ, R241 ;  /* 0x000000ffffde7224 */ /* 0x000fc400078e00f1 */
[----:B------:R-:W3:Y:S01]  /*f480*/  LDL.LU R241, [R1+0xc70] ;  /* 0x000c700001f17983 */ /* 0x000ee20000300800 */
[----:B------:R-:W-:-:S03]  /*f490*/  IMAD.MOV.U32 R223, RZ, RZ, R240 ;  /* 0x000000ffffdf7224 */ /* 0x000fc600078e00f0 */
[----:B------:R-:W2:Y:S04]  /*f4a0*/  LDL.LU R240, [R1+0xc6c] ;  /* 0x000c6c0001f07983 */ /* 0x000ea80000300800 */
[----:B------:R-:W4:Y:S04]  /*f4b0*/  LDL.LU R24, [R1+0xc68] ;  /* 0x000c680001187983 */ /* 0x000f280000300800 */
[----:B------:R-:W4:Y:S04]  /*f4c0*/  LDL.LU R25, [R1+0xc64] ;  /* 0x000c640001197983 */ /* 0x000f280000300800 */
[----:B------:R-:W4:Y:S04]  /*f4d0*/  LDL.LU R26, [R1+0xc60] ;  /* 0x000c6000011a7983 */ /* 0x000f280000300800 */
[----:B------:R-:W4:Y:S04]  /*f4e0*/  LDL.LU R27, [R1+0xc5c] ;  /* 0x000c5c00011b7983 */ /* 0x000f280000300800 */
        /* <DEDUP_REMOVED lines=14> */
[----:B------:R-:W-:-:S03]  /*f5d0*/  IMAD.MOV.U32 R114, RZ, RZ, R242 ;  /* 0x000000ffff727224 */ /* 0x000fc600078e00f2 */
[----:B------:R-:W5:Y:S01]  /*f5e0*/  LDL.LU R82, [R1+0x158] ;  /* 0x0001580001527983 */ /* 0x000f620000300800 */
[----:B------:R-:W-:-:S03]  /*f5f0*/  IMAD.MOV.U32 R115, RZ, RZ, R243 ;  /* 0x000000ffff737224 */ /* 0x000fc600078e00f3 */
[----:B------:R-:W5:Y:S01]  /*f600*/  LDL.LU R83, [R1+0x15c] ;  /* 0x00015c0001537983 */ /* 0x000f620000300800 */
[----:B------:R-:W-:Y:S01]  /*f610*/  IMAD.MOV.U32 R220, RZ, RZ, R230 ;  /* 0x000000ffffdc7224 */ /* 0x000fe200078e00e6 */
[----:B------:R-:W-:Y:S01]  /*f620*/  MOV R221, R231 ;  /* 0x000000e700dd7202 */ /* 0x000fe20000000f00 */
[----:B---3--:R-:W-:Y:S02]  /*f630*/  IMAD.MOV.U32 R113, RZ, RZ, R241 ;  /* 0x000000ffff717224 */ /* 0x008fe400078e00f1 */
[----:B--2---:R-:W-:Y:S02]  /*f640*/  IMAD.MOV.U32 R112, RZ, RZ, R240 ;  /* 0x000000ffff707224 */ /* 0x004fe400078e00f0 */
[----:B------:R-:W2:Y:S04]  /*f650*/  LDL.LU R240, [R1+0xc58] ;  /* 0x000c580001f07983 */ /* 0x000ea80000300800 */
[----:B------:R-:W2:Y:S04]  /*f660*/  LDL.LU R241, [R1+0xc54] ;  /* 0x000c540001f17983 */ /* 0x000ea80000300800 */
[----:B------:R-:W2:Y:S04]  /*f670*/  LDL.LU R242, [R1+0xc50] ;  /* 0x000c500001f27983 */ /* 0x000ea80000300800 */
[----:B------:R-:W2:Y:S01]  /*f680*/  LDL.LU R243, [R1+0xc4c] ;  /* 0x000c4c0001f37983 */ /* 0x000ea20000300800 */
[-C--:B----4-:R-:W-:Y:S03]  /*f690*/  HMMA.1688.F32.TF32 R104, R116, R12.reuse, R24 ;  /* 0x0000000c7468723c */ /* 0x090fe60000081018 */
[----:B------:R-:W3:Y:S04]  /*f6a0*/  LDL.LU R228, [R1+0x1f0] ;  /* 0x0001f00001e47983 */ /* 0x000ee80000300800 */
[----:B------:R-:W3:Y:S01]  /*f6b0*/  LDL.LU R229, [R1+0x1f4] ;  /* 0x0001f40001e57983 */ /* 0x000ee20000300800 */
[----:B------:R-:W-:Y:S03]  /*f6c0*/  HMMA.1688.F32.TF32 R24, R60, R12, R44 ;  /* 0x0000000c3c18723c */ /* 0x000fe6000008102c */
[----:B------:R-:W3:Y:S04]  /*f6d0*/  LDL.LU R230, [R1+0x1f8] ;  /* 0x0001f80001e67983 */ /* 0x000ee80000300800 */
[----:B------:R-:W3:Y:S04]  /*f6e0*/  LDL.LU R231, [R1+0x1fc] ;  /* 0x0001fc0001e77983 */ /* 0x000ee80000300800 */
[----:B------:R-:W4:Y:S04]  /*f6f0*/  LDL.LU R152, [R1+0x220] ;  /* 0x0002200001987983 */ /* 0x000f280000300800 */
[----:B------:R-:W4:Y:S04]  /*f700*/  LDL.LU R153, [R1+0x224] ;  /* 0x0002240001997983 */ /* 0x000f280000300800 */
[----:B------:R-:W4:Y:S04]  /*f710*/  LDL.LU R154, [R1+0x228] ;  /* 0x00022800019a7983 */ /* 0x000f280000300800 */
[----:B------:R-:W4:Y:S04]  /*f720*/  LDL.LU R155, [R1+0x22c] ;  /* 0x00022c00019b7983 */ /* 0x000f280000300800 */
[----:B------:R-:W3:Y:S04]  /*f730*/  LDL.LU R156, [R1+0x210] ;  /* 0x00021000019c7983 */ /* 0x000ee80000300800 */
[----:B------:R-:W3:Y:S04]  /*f740*/  LDL.LU R157, [R1+0x214] ;  /* 0x00021400019d7983 */ /* 0x000ee80000300800 */
[----:B------:R-:W3:Y:S01]  /*f750*/  LDL.LU R158, [R1+0x218] ;  /* 0x00021800019e7983 */ /* 0x000ee20000300800 */
[----:B------:R-:W-:-:S03]  /*f760*/  IMAD.MOV.U32 R20, RZ, RZ, R24 ;  /* 0x000000ffff147224 */ /* 0x000fc600078e0018 */
[----:B------:R-:W3:Y:S01]  /*f770*/  LDL.LU R159, [R1+0x21c] ;  /* 0x00021c00019f7983 */ /* 0x000ee20000300800 */
[----:B------:R-:W-:Y:S01]  /*f780*/  IMAD.MOV.U32 R21, RZ, RZ, R25 ;  /* 0x000000ffff157224 */ /* 0x000fe200078e0019 */
[----:B------:R-:W-:Y:S02]  /*f790*/  MOV R4, R27 ;  /* 0x0000001b00047202 */ /* 0x000fe40000000f00 */
[----:B------:R-:W4:Y:S01]  /*f7a0*/  LDL.LU R44, [R1+0x170] ;  /* 0x00017000012c7983 */ /* 0x000f220000300800 */
[----:B------:R-:W-:-:S03]  /*f7b0*/  IMAD.MOV.U32 R0, RZ, RZ, R26 ;  /* 0x000000ffff007224 */ /* 0x000fc600078e001a */
[----:B------:R-:W4:Y:S01]  /*f7c0*/  LDL.LU R45, [R1+0x174] ;  /* 0x00017400012d7983 */ /* 0x000f220000300800 */
[-C--:B------:R-:W-:Y:S03]  /*f7d0*/  HMMA.1688.F32.TF32 R24, R208, R12.reuse, R48 ;  /* 0x0000000cd018723c */ /* 0x080fe60000081030 */
[----:B------:R-:W4:Y:S04]  /*f7e0*/  LDL.LU R46, [R1+0x178] ;  /* 0x00017800012e7983 */ /* 0x000f280000300800 */
[----:B------:R-:W4:Y:S04]  /*f7f0*/  LDL.LU R47, [R1+0x17c] ;  /* 0x00017c00012f7983 */ /* 0x000f280000300800 */
[----:B------:R-:W4:Y:S04]  /*f800*/  LDL.LU R48, [R1+0x160] ;  /* 0x0001600001307983 */ /* 0x000f280000300800 */
[----:B------:R-:W4:Y:S04]  /*f810*/  LDL.LU R49, [R1+0x164] ;  /* 0x0001640001317983 */ /* 0x000f280000300800 */
[----:B------:R-:W4:Y:S04]  /*f820*/  LDL.LU R50, [R1+0x168] ;  /* 0x0001680001327983 */ /* 0x000f280000300800 */
[----:B------:R-:W4:Y:S01]  /*f830*/  LDL.LU R51, [R1+0x16c] ;  /* 0x00016c0001337983 */ /* 0x000f220000300800 */
[----:B------:R-:W-:Y:S08]  /*f840*/  HMMA.1688.F32.TF32 R32, R64, R12, R32 ;  /* 0x0000000c4020723c */ /* 0x000ff00000081020 */
[-C--:B------:R-:W-:Y:S08]  /*f850*/  HMMA.1688.F32.TF32 R144, R160, R16.reuse, R144 ;  /* 0x00000010a090723c */ /* 0x080ff00000081090 */
[----:B------:R-:W-:Y:S07]  /*f860*/  HMMA.1688.F32.TF32 R68, R84, R16, R68 ;  /* 0x000000105444723c */ /* 0x000fee0000081044 */
[----:B------:R-:W-:Y:S01]  /*f870*/  IMAD.MOV.U32 R17, RZ, RZ, R24 ;  /* 0x000000ffff117224 */ /* 0x000fe200078e0018 */
[----:B-----5:R-:W-:Y:S01]  /*f880*/  HMMA.1688.F32.TF32 R148, R160, R12, R148 ;  /* 0x0000000ca094723c */ /* 0x020fe20000081094 */
[----:B------:R-:W-:-:S07]  /*f890*/  IMAD.MOV.U32 R16, RZ, RZ, R25 ;  /* 0x000000ffff107224 */ /* 0x000fce00078e0019 */
[-C--:B------:R-:W-:Y:S01]  /*f8a0*/  HMMA.1688.F32.TF32 R244, R88, R12.reuse, R28 ;  /* 0x0000000c58f4723c */ /* 0x080fe2000008101c */
[----:B------:R-:W3:Y:S07]  /*f8b0*/  LDSM.16.M88.4 R28, [R219+0x26000] ;  /* 0x02600000db1c783b */ /* 0x000eee0000000200 */
[----:B--2---:R-:W-:Y:S07]  /*f8c0*/  HMMA.1688.F32.TF32 R72, R84, R12, R240 ;  /* 0x0000000c5448723c */ /* 0x004fee00000810f0 */
[----:B------:R-:W-:Y:S01]  /*f8d0*/  IMAD.MOV.U32 R243, RZ, RZ, R32 ;  /* 0x000000fffff37224 */ /* 0x000fe200078e0020 */
[----:B------:R-:W-:Y:S01]  /*f8e0*/  MOV R242, R33 ;  /* 0x0000002100f27202 */ /* 0x000fe20000000f00 */
[----:B------:R-:W-:-:S02]  /*f8f0*/  IMAD.MOV.U32 R241, RZ, RZ, R34 ;  /* 0x000000fffff17224 */ /* 0x000fc400078e0022 */
[----:B------:R-:W-:Y:S02]  /*f900*/  IMAD.MOV.U32 R240, RZ, RZ, R35 ;  /* 0x000000fffff07224 */ /* 0x000fe400078e0023 */
[----:B------:R-:W-:Y:S01]  /*f910*/  IMAD.MOV.U32 R13, RZ, RZ, R26 ;  /* 0x000000ffff0d7224 */ /* 0x000fe200078e001a */
[----:B------:R-:W4:Y:S01]  /*f920*/  LDSM.16.M88.4 R32, [R219+0x25000] ;  /* 0x02500000db20783b */ /* 0x000f220000000200 */
[----:B------:R-:W-:-:S03]  /*f930*/  IMAD.MOV.U32 R12, RZ, RZ, R27 ;  /* 0x000000ffff0c7224 */ /* 0x000fc600078e001b */
[----:B------:R1:W2:Y:S04]  /*f940*/  LDSM.16.M88.4 R24, [R219+0x27000] ;  /* 0x02700000db18783b */ /* 0x0002a80000000200 */
[----:B-1----:R-:W5:Y:S01]  /*f950*/  LDL.LU R219, [R1+0xc48] ;  /* 0x000c480001db7983 */ /* 0x002f620000300800 */
[C---:B---3--:R-:W-:Y:S08]  /*f960*/  HMMA.1688.F32.TF32 R156, R160.reuse, R28, R156 ;  /* 0x0000001ca09c723c */ /* 0x048ff0000008109c */
[-C--:B----4-:R-:W-:Y:S08]  /*f970*/  HMMA.1688.F32.TF32 R152, R160, R32.reuse, R152 ;  /* 0x00000020a098723c */ /* 0x090ff00000081098 */
[-C--:B------:R-:W-:Y:S08]  /*f980*/  HMMA.1688.F32.TF32 R44, R52, R32.reuse, R44 ;  /* 0x00000020342c723c */ /* 0x080ff0000008102c */
[----:B------:R-:W-:Y:S08]  /*f990*/  HMMA.1688.F32.TF32 R76, R84, R32, R76 ;  /* 0x00000020544c723c */ /* 0x000ff0000008104c */
[C---:B------:R-:W-:Y:S08]  /*f9a0*/  HMMA.1688.F32.TF32 R48, R52.reuse, R28, R48 ;  /* 0x0000001c3430723c */ /* 0x040ff00000081030 */
[----:B--2---:R-:W-:Y:S08]  /*f9b0*/  HMMA.1688.F32.TF32 R52, R52, R24, R80 ;  /* 0x000000183434723c */ /* 0x004ff00000081050 */
[----:B------:R-:W-:Y:S08]  /*f9c0*/  HMMA.1688.F32.TF32 R80, R84, R28, R108 ;  /* 0x0000001c5450723c */ /* 0x000ff0000008106c */
[-C--:B------:R-:W-:Y:S01]  /*f9d0*/  HMMA.1688.F32.TF32 R160, R160, R24.reuse, R228 ;  /* 0x00000018a0a0723c */ /* 0x080fe200000810e4 */
[----:B------:R-:W2:Y:S04]  /*f9e0*/  LDL.LU.64 R230, [R1+0xc40] ;  /* 0x000c400001e67983 */ /* 0x000ea80000300a00 */
[----:B------:R-:W2:Y:S03]  /*f9f0*/  LDL.LU.64 R228, [R1+0xc38] ;  /* 0x000c380001e47983 */ /* 0x000ea60000300a00 */
[----:B------:R-:W-:Y:S08]  /*fa00*/  HMMA.1688.F32.TF32 R84, R84, R24, R132 ;  /* 0x000000185454723c */ /* 0x000ff00000081084 */
[----:B------:R-:W-:Y:S07]  /*fa10*/  HMMA.1688.F32.TF32 R132, R64, R32, R224 ;  /* 0x000000204084723c */ /* 0x000fee00000810e0 */
[----:B------:R-:W-:-:S02]  /*fa20*/  IMAD.MOV.U32 R224, RZ, RZ, R195 ;  /* 0x000000ffffe07224 */ /* 0x000fc400078e00c3 */
[----:B------:R-:W3:Y:S01]  /*fa30*/  LDL.LU R195, [R1+0xc34] ;  /* 0x000c340001c37983 */ /* 0x000ee20000300800 */
[----:B------:R-:W-:Y:S02]  /*fa40*/  IMAD.MOV.U32 R225, RZ, RZ, R198 ;  /* 0x000000ffffe17224 */ /* 0x000fe400078e00c6 */
[----:B------:R-:W-:Y:S01]  /*fa50*/  IMAD.MOV.U32 R226, RZ, RZ, R199 ;  /* 0x000000ffffe27224 */ /* 0x000fe200078e00c7 */
[----:B------:R-:W4:Y:S04]  /*fa60*/  LDL.LU R198, [R1+0xc30] ;  /* 0x000c300001c67983 */ /* 0x000f280000300800 */
[----:B------:R-:W4:Y:S01]  /*fa70*/  LDL.LU R199, [R1+0xc2c] ;  /* 0x000c2c0001c77983 */ /* 0x000f220000300800 */
[C---:B------:R-:W-:Y:S03]  /*fa80*/  HMMA.1688.F32.TF32 R200, R208.reuse, R32, R200 ;  /* 0x00000020d0c8723c */ /* 0x040fe600000810c8 */
[----:B------:R-:W2:Y:S05]  /*fa90*/  LDL.LU R227, [R1+0x5c] ;  /* 0x00005c0001e37983 */ /* 0x000eaa0000300800 */
[C---:B------:R-:W-:Y:S08]  /*faa0*/  HMMA.1688.F32.TF32 R204, R208.reuse, R28, R204 ;  /* 0x0000001cd0cc723c */ /* 0x040ff000000810cc */
[----:B------:R-:W-:Y:S01]  /*fab0*/  HMMA.1688.F32.TF32 R208, R208, R24, R56 ;  /* 0x00000018d0d0723c */ /* 0x000fe20000081038 */
[----:B------:R-:W-:Y:S04]  /*fac0*/  LDS R56, [R252+0x6080] ;  /* 0x00608000fc387984 */ /* 0x000fe80000000800 */
[----:B------:R-:W-:Y:S04]  /*fad0*/  LDS R58, [R252+0x7080] ;  /* 0x00708000fc3a7984 */ /* 0x000fe80000000800 */
[----:B------:R-:W-:Y:S04]  /*fae0*/  LDS R57, [R3+0x6080] ;  /* 0x0060800003397984 */ /* 0x000fe80000000800 */
[----:B------:R-:W1:Y:S01]  /*faf0*/  LDS R59, [R3+0x7080] ;  /* 0x00708000033b7984 */ /* 0x000e620000000800 */
[----:B------:R-:W-:Y:S11]  /*fb00*/  HMMA.1688.F32.TF32 R188, R60, R32, R188 ;  /* 0x000000203cbc723c */ /* 0x000ff600000810bc */
[----:B------:R-:W-:Y:S11]  /*fb10*/  @!UPT UIADD3 URZ, URZ, URZ, URZ ;  /* 0x0000003f3f3ff290 */ /* 0x000ff6000fffe03f */
[----:B------:R-:W-:Y:S01]  /*fb20*/  @!UPT UIADD3 URZ, URZ, URZ, URZ ;  /* 0x0000003f3f3ff290 */ /* 0x000fe2000fffe03f */
[----:B------:R1:W-:Y:S02]  /*fb30*/  STL.64 [R1+0xb90], R190 ;  /* 0x000b90be01007387 */ /* 0x0003e40000100a00 */
[C---:B-1----:R-:W-:Y:S08]  /*fb40*/  HMMA.1688.F32.TF32 R172, R56.reuse, R22, R172 ;  /* 0x0000001638ac723c */ /* 0x042ff000000810ac */
[C---:B------:R-:W-:Y:S08]  /*fb50*/  HMMA.1688.F32.TF32 R176, R56.reuse, R18, R176 ;  /* 0x0000001238b0723c */ /* 0x040ff000000810b0 */
[----:B------:R-:W-:Y:S01]  /*fb60*/  HMMA.1688.F32.TF32 R40, R56, R14, R40 ;  /* 0x0000000e3828723c */ /* 0x000fe20000081028 */
[----:B------:R1:W-:Y:S01]  /*fb70*/  STL.64 [R1+0xb88], R188 ;  /* 0x000b88bc01007387 */ /* 0x0003e20000100a00 */
[----:B------:R-:W-:-:S02]  /*fb80*/  IMAD.MOV.U32 R191, RZ, RZ, R240 ;  /* 0x000000ffffbf7224 */ /* 0x000fc400078e00f0 */
[----:B------:R-:W-:Y:S02]  /*fb90*/  IMAD.MOV.U32 R190, RZ, RZ, R241 ;  /* 0x000000ffffbe7224 */ /* 0x000fe400078e00f1 */
[----:B------:R-:W-:Y:S02]  /*fba0*/  IMAD.MOV.U32 R240, RZ, RZ, R124 ;  /* 0x000000fffff07224 */ /* 0x000fe400078e007c */
[----:B------:R-:W-:Y:S02]  /*fbb0*/  IMAD.MOV.U32 R241, RZ, RZ, R125 ;  /* 0x000000fffff17224 */ /* 0x000fe400078e007d */
[----:B-1----:R-:W-:Y:S01]  /*fbc0*/  IMAD.MOV.U32 R189, RZ, RZ, R242 ;  /* 0x000000ffffbd7224 */ /* 0x002fe200078e00f2 */
[----:B------:R-:W-:Y:S01]  /*fbd0*/  MOV R188, R243 ;  /* 0x000000f300bc7202 */ /* 0x000fe20000000f00 */
[----:B------:R-:W-:Y:S02]  /*fbe0*/  IMAD.MOV.U32 R242, RZ, RZ, R126 ;  /* 0x000000fffff27224 */ /* 0x000fe400078e007e */
[----:B------:R-:W-:Y:S01]  /*fbf0*/  IMAD.MOV.U32 R243, RZ, RZ, R127 ;  /* 0x000000fffff37224 */ /* 0x000fe200078e007f */
[C---:B---3--:R-:W-:Y:S08]  /*fc00*/  HMMA.1688.F32.TF32 R192, R60.reuse, R28, R192 ;  /* 0x0000001c3cc0723c */ /* 0x048ff000000810c0 */
[----:B----4-:R-:W-:Y:S01]  /*fc10*/  HMMA.1688.F32.TF32 R196, R60, R24, R196 ;  /* 0x000000183cc4723c */ /* 0x010fe200000810c4 */
[----:B------:R-:W-:Y:S04]  /*fc20*/  LDS R60, [R252+0x6000] ;  /* 0x00600000fc3c7984 */ /* 0x000fe80000000800 */
[----:B------:R-:W-:Y:S03]  /*fc30*/  LDS R62, [R252+0x7000] ;  /* 0x00700000fc3e7984 */ /* 0x000fe60000000800 */
[----:B------:R-:W-:Y:S01]  /*fc40*/  HMMA.1688.F32.TF32 R108, R116, R32, R112 ;  /* 0x00000020746c723c */ /* 0x000fe20000081070 */
[----:B------:R-:W-:Y:S04]  /*fc50*/  LDS R61, [R3+0x6000] ;  /* 0x00600000033d7984 */ /* 0x000fe80000000800 */
[----:B------:R-:W1:Y:S04]  /*fc60*/  LDS R63, [R3+0x7000] ;  /* 0x00700000033f7984 */ /* 0x000e680000000800 */
[----:B------:R-:W-:Y:S04]  /*fc70*/  STL.64 [R1+0xba0], R194 ;  /* 0x000ba0c201007387 */ /* 0x000fe80000100a00 */
[----:B------:R3:W-:Y:S04]  /*fc80*/  STL.64 [R1+0xb98], R192 ;  /* 0x000b98c001007387 */ /* 0x0007e80000100a00 */
[----:B------:R-:W-:Y:S04]  /*fc90*/  STL.64 [R1+0xbb0], R198 ;  /* 0x000bb0c601007387 */ /* 0x000fe80000100a00 */
[----:B------:R4:W-:Y:S04]  /*fca0*/  STL.64 [R1+0xba8], R196 ;  /* 0x000ba8c401007387 */ /* 0x0009e80000100a00 */
[----:B------:R-:W-:Y:S04]  /*fcb0*/  STL.64 [R1+0xbc0], R202 ;  /* 0x000bc0ca01007387 */ /* 0x000fe80000100a00 */
[----:B------:R-:W-:Y:S04]  /*fcc0*/  STL.64 [R1+0xbb8], R200 ;  /* 0x000bb8c801007387 */ /* 0x000fe80000100a00 */
[----:B------:R-:W-:Y:S04]  /*fcd0*/  STL.64 [R1+0xbd0], R206 ;  /* 0x000bd0ce01007387 */ /* 0x000fe80000100a00 */
[----:B------:R-:W-:Y:S04]  /*fce0*/  STL.64 [R1+0xbc8], R204 ;  /* 0x000bc8cc01007387 */ /* 0x000fe80000100a00 */
[----:B------:R1:W-:Y:S04]  /*fcf0*/  STL [R1+0xb80], R172 ;  /* 0x000b80ac01007387 */ /* 0x0003e80000100800 */
[----:B------:R1:W-:Y:S04]  /*fd00*/  STL [R1+0xb7c], R173 ;  /* 0x000b7cad01007387 */ /* 0x0003e80000100800 */
[----:B------:R1:W-:Y:S04]  /*fd10*/  STL [R1+0xb78], R174 ;  /* 0x000b78ae01007387 */ /* 0x0003e80000100800 */
[----:B------:R1:W-:Y:S01]  /*fd20*/  STL [R1+0xb74], R175 ;  /* 0x000b74af01007387 */ /* 0x0003e20000100800 */
[----:B---3--:R-:W-:-:S03]  /*fd30*/  IMAD.MOV.U32 R192, RZ, RZ, R96 ;  /* 0x000000ffffc07224 */ /* 0x008fc600078e0060 */
[----:B------:R-:W-:Y:S01]  /*fd40*/  STL [R1+0xb84], R178 ;  /* 0x000b84b201007387 */ /* 0x000fe20000100800 */
[----:B------:R-:W-:-:S03]  /*fd50*/  IMAD.MOV.U32 R193, RZ, RZ, R97 ;  /* 0x000000ffffc17224 */ /* 0x000fc600078e0061 */
[----:B------:R-:W-:Y:S01]  /*fd60*/  STL [R1+0xb70], R179 ;  /* 0x000b70b301007387 */ /* 0x000fe20000100800 */
[----:B------:R-:W-:-:S03]  /*fd70*/  MOV R194, R98 ;  /* 0x0000006200c27202 */ /* 0x000fc60000000f00 */
[----:B------:R-:W-:Y:S01]  /*fd80*/  STL [R1+0xb6c], R42 ;  /* 0x000b6c2a01007387 */ /* 0x000fe20000100800 */
[----:B------:R-:W-:-:S03]  /*fd90*/  IMAD.MOV.U32 R195, RZ, RZ, R99 ;  /* 0x000000ffffc37224 */ /* 0x000fc600078e0063 */
[----:B------:R-:W-:Y:S04]  /*fda0*/  STL [R1+0xb68], R43 ;  /* 0x000b682b01007387 */ /* 0x000fe80000100800 */
[----:B------:R-:W3:Y:S04]  /*fdb0*/  LDL.LU R96, [R1+0xc28] ;  /* 0x000c280001607983 */ /* 0x000ee80000300800 */
[----:B------:R-:W3:Y:S04]  /*fdc0*/  LDL.LU R97, [R1+0xc24] ;  /* 0x000c240001617983 */ /* 0x000ee80000300800 */
[----:B------:R-:W3:Y:S04]  /*fdd0*/  LDL.LU R98, [R1+0xc20] ;  /* 0x000c200001627983 */ /* 0x000ee80000300800 */
[----:B------:R-:W3:Y:S04]  /*fde0*/  LDL.LU R99, [R1+0xc1c] ;  /* 0x000c1c0001637983 */ /* 0x000ee80000300800 */
[----:B----4-:R-:W4:Y:S04]  /*fdf0*/  LDL.LU R196, [R1+0xb0] ;  /* 0x0000b00001c47983 */ /* 0x010f280000300800 */
[----:B------:R-:W4:Y:S04]  /*fe00*/  LDL.LU R197, [R1+0xb4] ;  /* 0x0000b40001c57983 */ /* 0x000f280000300800 */
[----:B------:R-:W4:Y:S04]  /*fe10*/  LDL.LU R198, [R1+0xb8] ;  /* 0x0000b80001c67983 */ /* 0x000f280000300800 */
[----:B------:R-:W4:Y:S04]  /*fe20*/  LDL.LU R199, [R1+0xbc] ;  /* 0x0000bc0001c77983 */ /* 0x000f280000300800 */
[----:B------:R-:W3:Y:S04]  /*fe30*/  LDL.LU R124, [R1+0xc18] ;  /* 0x000c1800017c7983 */ /* 0x000ee80000300800 */
[----:B------:R-:W3:Y:S04]  /*fe40*/  LDL.LU R125, [R1+0xc14] ;  /* 0x000c1400017d7983 */ /* 0x000ee80000300800 */
[----:B------:R-:W3:Y:S04]  /*fe50*/  LDL.LU R126, [R1+0xc10] ;  /* 0x000c1000017e7983 */ /* 0x000ee80000300800 */
[----:B------:R-:W3:Y:S04]  /*fe60*/  LDL.LU R127, [R1+0xc0c] ;  /* 0x000c0c00017f7983 */ /* 0x000ee80000300800 */
[----:B-1----:R-:W3:Y:S04]  /*fe70*/  LDL.LU R172, [R1+0x130] ;  /* 0x0001300001ac7983 */ /* 0x002ee80000300800 */
[----:B------:R-:W3:Y:S04]  /*fe80*/  LDL.LU R173, [R1+0x134] ;  /* 0x0001340001ad7983 */ /* 0x000ee80000300800 */
[----:B------:R-:W4:Y:S04]  /*fe90*/  LDL.LU R174, [R1+0x138] ;  /* 0x0001380001ae7983 */ /* 0x000f280000300800 */
        /* <DEDUP_REMOVED lines=8> */
[----:B------:R-:W4:Y:S01]  /*ff20*/  LDL.LU R207, [R1+0x19c] ;  /* 0x00019c0001cf7983 */ /* 0x000f220000300800 */
[C---:B------:R-:W-:Y:S08]  /*ff30*/  HMMA.1688.F32.TF32 R112, R116.reuse, R28, R164 ;  /* 0x0000001c7470723c */ /* 0x040ff000000810a4 */
[----:B------:R-:W-:Y:S08]  /*ff40*/  HMMA.1688.F32.TF32 R116, R116, R24, R220 ;  /* 0x000000187474723c */ /* 0x000ff000000810dc */
[C---:B--2---:R-:W-:Y:S07]  /*ff50*/  HMMA.1688.F32.TF32 R220, R88.reuse, R32, R228 ;  /* 0x0000002058dc723c */ /* 0x044fee00000810e4 */
[----:B------:R-:W-:Y:S01]  /*ff60*/  IMAD.MOV.U32 R228, RZ, RZ, R123 ;  /* 0x000000ffffe47224 */ /* 0x000fe200078e007b */
[----:B-----5:R-:W-:Y:S01]  /*ff70*/  HMMA.1688.F32.TF32 R216, R88, R28, R216 ;  /* 0x0000001c58d8723c */ /* 0x020fe200000810d8 */
[----:B------:R-:W-:Y:S01]  /*ff80*/  MOV R229, R122 ;  /* 0x0000007a00e57202 */ /* 0x000fe20000000f00 */
[----:B------:R-:W-:Y:S01]  /*ff90*/  IMAD.MOV.U32 R230, RZ, RZ, R121 ;  /* 0x000000ffffe67224 */ /* 0x000fe200078e0079 */
[----:B------:R-:W-:Y:S01]  /*ffa0*/  LDS R122, [R252+0x7180] ;  /* 0x00718000fc7a7984 */ /* 0x000fe20000000800 */
[----:B------:R-:W-:-:S03]  /*ffb0*/  IMAD.MOV.U32 R231, RZ, RZ, R120 ;  /* 0x000000ffffe77224 */ /* 0x000fc600078e0078 */
[----:B------:R-:W-:Y:S01]  /*ffc0*/  LDS R120, [R252+0x6180] ;  /* 0x00618000fc787984 */ /* 0x000fe20000000800 */
[----:B------:R-:W-:Y:S03]  /*ffd0*/  HMMA.1688.F32.TF32 R212, R88, R24, R212 ;  /* 0x0000001858d4723c */ /* 0x000fe600000810d4 */
[----:B------:R-:W-:Y:S04]  /*ffe0*/  LDS R88, [R252+0x6100] ;  /* 0x00610000fc587984 */ /* 0x000fe80000000800 */
[----:B------:R-:W-:Y:S04]  /*fff0*/  LDS R90, [R252+0x7100] ;  /* 0x00710000fc5a7984 */ /* 0x000fe80000000800 */
[----:B------:R-:W-:Y:S04]  /*10000*/  LDS R89, [R3+0x6100] ;  /* 0x0061000003597984 */ /* 0x000fe80000000800 */
[----:B------:R-:W1:Y:S04]  /*10010*/  LDS R91, [R3+0x7100] ;  /* 0x00710000035b7984 */ /* 0x000e680000000800 */
[----:B------:R-:W-:Y:S04]  /*10020*/  LDS R121, [R3+0x6180] ;  /* 0x0061800003797984 */ /* 0x000fe80000000800 */
[----:B------:R-:W2:Y:S01]  /*10030*/  LDS R123, [R3+0x7180] ;  /* 0x00718000037b7984 */ /* 0x000ea20000000800 */
[C---:B------:R-:W-:Y:S08]  /*10040*/  HMMA.1688.F32.TF32 R180, R64.reuse, R28, R180 ;  /* 0x0000001c40b4723c */ /* 0x040ff000000810b4 */
[----:B------:R-:W-:Y:S08]  /*10050*/  HMMA.1688.F32.TF32 R184, R64, R24, R184 ;  /* 0x0000001840b8723c */ /* 0x000ff000000810b8 */
[C---:B------:R-:W-:Y:S08]  /*10060*/  HMMA.1688.F32.TF32 R36, R60.reuse, R6, R36 ;  /* 0x000000063c24723c */ /* 0x040ff00000081024 */
[C---:B------:R-:W-:Y:S08]  /*10070*/  HMMA.1688.F32.TF32 R136, R60.reuse, R10, R136 ;  /* 0x0000000a3c88723c */ /* 0x040ff00000081088 */
[C---:B------:R-:W-:Y:S08]  /*10080*/  HMMA.1688.F32.TF32 R140, R60.reuse, R22, R140 ;  /* 0x000000163c8c723c */ /* 0x040ff0000008108c */
[C---:B------:R-:W-:Y:S08]  /*10090*/  HMMA.1688.F32.TF32 R144, R60.reuse, R18, R144 ;  /* 0x000000123c90723c */ /* 0x040ff00000081090 */
[C---:B------:R-:W-:Y:S08]  /*100a0*/  HMMA.1688.F32.TF32 R148, R60.reuse, R14, R148 ;  /* 0x0000000e3c94723c */ /* 0x040ff00000081094 */
[C---:B------:R-:W-:Y:S08]  /*100b0*/  HMMA.1688.F32.TF32 R152, R60.reuse, R34, R152 ;  /* 0x000000223c98723c */ /* 0x040ff00000081098 */
[C---:B------:R-:W-:Y:S08]  /*100c0*/  HMMA.1688.F32.TF32 R156, R60.reuse, R30, R156 ;  /* 0x0000001e3c9c723c */ /* 0x040ff0000008109c */
[----:B------:R-:W-:Y:S08]  /*100d0*/  HMMA.1688.F32.TF32 R160, R60, R26, R160 ;  /* 0x0000001a3ca0723c */ /* 0x000ff000000810a0 */
[C---:B------:R-:W-:Y:S01]  /*100e0*/  HMMA.1688.F32.TF32 R164, R56.reuse, R6, R232 ;  /* 0x0000000638a4723c */ /* 0x040fe200000810e8 */
[----:B------:R-:W-:Y:S04]  /*100f0*/  LDS R232, [R252+0x6380] ;  /* 0x00638000fce87984 */ /* 0x000fe80000000800 */
[----:B------:R-:W-:Y:S03]  /*10100*/  LDS R234, [R252+0x7380] ;  /* 0x00738000fcea7984 */ /* 0x000fe60000000800 */
[C---:B------:R-:W-:Y:S01]  /*10110*/  HMMA.1688.F32.TF32 R168, R56.reuse, R10, R168 ;  /* 0x0000000a38a8723c */ /* 0x040fe200000810a8 */
[----:B------:R-:W-:Y:S04]  /*10120*/  LDS R233, [R3+0x6380] ;  /* 0x0063800003e97984 */ /* 0x000fe80000000800 */
[----:B------:R-:W-:Y:S03]  /*10130*/  LDS R235, [R3+0x7380] ;  /* 0x0073800003eb7984 */ /* 0x000fe60000000800 */
[C---:B------:R-:W-:Y:S08]  /*10140*/  HMMA.1688.F32.TF32 R44, R56.reuse, R34, R44 ;  /* 0x00000022382c723c */ /* 0x040ff0000008102c */
[C---:B------:R-:W-:Y:S08]  /*10150*/  HMMA.1688.F32.TF32 R48, R56.reuse, R30, R48 ;  /* 0x0000001e3830723c */ /* 0x040ff00000081030 */
[----:B------:R-:W-:Y:S08]  /*10160*/  HMMA.1688.F32.TF32 R52, R56, R26, R52 ;  /* 0x0000001a3834723c */ /* 0x000ff00000081034 */
[C---:B-1----:R-:W-:Y:S08]  /*10170*/  HMMA.1688.F32.TF32 R56, R88.reuse, R6, R248 ;  /* 0x000000065838723c */ /* 0x042ff000000810f8 */
        /* <DEDUP_REMOVED lines=8> */
[C---:B------:R-:W-:Y:S08]  /*10200*/  HMMA.1688.F32.TF32 R76, R88.reuse, R34, R76 ;  /* 0x00000022584c723c */ /* 0x040ff0000008104c */
[C---:B------:R-:W-:Y:S08]  /*10210*/  HMMA.1688.F32.TF32 R80, R88.reuse, R30, R80 ;  /* 0x0000001e5850723c */ /* 0x040ff00000081050 */
[----:B------:R-:W-:Y:S08]  /*10220*/  HMMA.1688.F32.TF32 R84, R88, R26, R84 ;  /* 0x0000001a5854723c */ /* 0x000ff00000081054 */
[C---:B--2---:R-:W-:Y:S01]  /*10230*/  HMMA.1688.F32.TF32 R88, R120.reuse, R6, R224 ;  /* 0x000000067858723c */ /* 0x044fe200000810e0 */
[----:B------:R-:W-:Y:S04]  /*10240*/  LDS R224, [R252+0x6280] ;  /* 0x00628000fce07984 */ /* 0x000fe80000000800 */
[----:B------:R-:W-:Y:S04]  /*10250*/  LDS R226, [R252+0x7280] ;  /* 0x00728000fce27984 */ /* 0x000fe80000000800 */
[----:B------:R-:W-:Y:S04]  /*10260*/  LDS R225, [R3+0x6280] ;  /* 0x0062800003e17984 */ /* 0x000fe80000000800 */
[----:B------:R-:W1:Y:S01]  /*10270*/  LDS R227, [R3+0x7280] ;  /* 0x0072800003e37984 */ /* 0x000e620000000800 */
[C---:B------:R-:W-:Y:S03]  /*10280*/  HMMA.1688.F32.TF32 R92, R120.reuse, R10, R228 ;  /* 0x0000000a785c723c */ /* 0x040fe600000810e4 */
[----:B------:R-:W-:Y:S04]  /*10290*/  LDS R228, [R252+0x6300] ;  /* 0x00630000fce47984 */ /* 0x000fe80000000800 */
[----:B------:R-:W-:Y:S01]  /*102a0*/  LDS R230, [R252+0x7300] ;  /* 0x00730000fce67984 */ /* 0x000fe20000000800 */
[C---:B---3--:R-:W-:Y:S03]  /*102b0*/  HMMA.1688.F32.TF32 R96, R120.reuse, R22, R96 ;  /* 0x000000167860723c */ /* 0x048fe60000081060 */
[----:B------:R-:W-:Y:S04]  /*102c0*/  LDS R229, [R3+0x6300] ;  /* 0x0063000003e57984 */ /* 0x000fe80000000800 */
[----:B------:R-:W2:Y:S01]  /*102d0*/  LDS R231, [R3+0x7300] ;  /* 0x0073000003e77984 */ /* 0x000ea20000000800 */
[C---:B------:R-:W-:Y:S08]  /*102e0*/  HMMA.1688.F32.TF32 R100, R120.reuse, R18, R100 ;  /* 0x000000127864723c */ /* 0x040ff00000081064 */
[C---:B------:R-:W-:Y:S08]  /*102f0*/  HMMA.1688.F32.TF32 R104, R120.reuse, R14, R104 ;  /* 0x0000000e7868723c */ /* 0x040ff00000081068 */
[----:B------:R-:W-:Y:S08]  /*10300*/  HMMA.1688.F32.TF32 R108, R120, R34, R108 ;  /* 0x00000022786c723c */ /* 0x000ff0000008106c */
[C---:B-1----:R-:W-:Y:S08]  /*10310*/  HMMA.1688.F32.TF32 R192, R224.reuse, R18, R192 ;  /* 0x00000012e0c0723c */ /* 0x042ff000000810c0 */
[C---:B------:R-:W-:Y:S08]  /*10320*/  HMMA.1688.F32.TF32 R188, R224.reuse, R14, R188 ;  /* 0x0000000ee0bc723c */ /* 0x040ff000000810bc */
[----:B------:R-:W-:Y:S08]  /*10330*/  HMMA.1688.F32.TF32 R132, R224, R34, R132 ;  /* 0x00000022e084723c */ /* 0x000ff00000081084 */
[C---:B------:R-:W-:Y:S08]  /*10340*/  HMMA.1688.F32.TF32 R112, R120.reuse, R30, R112 ;  /* 0x0000001e7870723c */ /* 0x040ff00000081070 */
[----:B------:R-:W-:Y:S08]  /*10350*/  HMMA.1688.F32.TF32 R116, R120, R26, R116 ;  /* 0x0000001a7874723c */ /* 0x000ff00000081074 */
[C---:B----4-:R-:W-:Y:S08]  /*10360*/  HMMA.1688.F32.TF32 R120, R236.reuse, R6, R172 ;  /* 0x00000006ec78723c */ /* 0x050ff000000810ac */
[----:B------:R-:W-:Y:S08]  /*10370*/  HMMA.1688.F32.TF32 R172, R236, R14, R244 ;  /* 0x0000000eecac723c */ /* 0x000ff000000810f4 */
[C---:B------:R-:W-:Y:S08]  /*10380*/  HMMA.1688.F32.TF32 R196, R224.reuse, R22, R196 ;  /* 0x00000016e0c4723c */ /* 0x040ff000000810c4 */
[----:B------:R-:W-:Y:S08]  /*10390*/  HMMA.1688.F32.TF32 R200, R224, R10, R200 ;  /* 0x0000000ae0c8723c */ /* 0x000ff000000810c8 */
[----:B------:R-:W-:Y:S01]  /*103a0*/  HMMA.1688.F32.TF32 R220, R236, R34, R220 ;  /* 0x00000022ecdc723c */ /* 0x000fe200000810dc */
[----:B------:R1:W-:Y:S04]  /*103b0*/  STL.64 [R1+0x130], R192 ;  /* 0x000130c001007387 */ /* 0x0003e80000100a00 */
[----:B------:R3:W-:Y:S01]  /*103c0*/  STL.64 [R1+0x138], R194 ;  /* 0x000138c201007387 */ /* 0x0007e20000100a00 */
[----:B------:R-:W-:-:S03]  /*103d0*/  MOV R251, R172 ;  /* 0x000000ac00fb7202 */ /* 0x000fc60000000f00 */
[----:B-1----:R-:W4:Y:S04]  /*103e0*/  LDL.LU R192, [R1+0x60] ;  /* 0x0000600001c07983 */ /* 0x002f280000300800 */
[----:B------:R1:W-:Y:S04]  /*103f0*/  STL.64 [R1+0x120], R188 ;  /* 0x000120bc01007387 */ /* 0x0003e80000100a00 */
[----:B------:R5:W-:Y:S04]  /*10400*/  STL.64 [R1+0x128], R190 ;  /* 0x000128be01007387 */ /* 0x000be80000100a00 */
[----:B------:R1:W-:Y:S01]  /*10410*/  STL.64 [R1+0x110], R132 ;  /* 0x0001108401007387 */ /* 0x0003e20000100a00 */
[----:B------:R-:W-:-:S03]  /*10420*/  MOV R178, R196 ;  /* 0x000000c400b27202 */ /* 0x000fc60000000f00 */
[----:B------:R1:W-:Y:S01]  /*10430*/  STL.64 [R1+0x118], R134 ;  /* 0x0001188601007387 */ /* 0x0003e20000100a00 */
[----:B------:R-:W-:-:S03]  /*10440*/  IMAD.MOV.U32 R250, RZ, RZ, R173 ;  /* 0x000000fffffa7224 */ /* 0x000fc600078e00ad */
[----:B------:R-:W4:Y:S01]  /*10450*/  LDL.LU R193, [R1+0x64] ;  /* 0x0000640001c17983 */ /* 0x000f220000300800 */
[----:B------:R-:W-:-:S03]  /*10460*/  IMAD.MOV.U32 R172, RZ, RZ, R197 ;  /* 0x000000ffffac7224 */ /* 0x000fc600078e00c5 */
[----:B---3--:R-:W4:Y:S01]  /*10470*/  LDL.LU R194, [R1+0x68] ;  /* 0x0000680001c27983 */ /* 0x008f220000300800 */
[----:B------:R-:W-:Y:S01]  /*10480*/  IMAD.MOV.U32 R249, RZ, RZ, R174 ;  /* 0x000000fffff97224 */ /* 0x000fe200078e00ae */
[----:B------:R-:W-:Y:S02]  /*10490*/  HMMA.1688.F32.TF32 R244, R236, R30, R216 ;  /* 0x0000001eecf4723c */ /* 0x000fe400000810d8 */
[----:B------:R-:W4:Y:S01]  /*104a0*/  LDL.LU R195, [R1+0x6c] ;  /* 0x00006c0001c37983 */ /* 0x000f220000300800 */
[----:B------:R-:W-:-:S03]  /*104b0*/  IMAD.MOV.U32 R173, RZ, RZ, R198 ;  /* 0x000000ffffad7224 */ /* 0x000fc600078e00c6 */
[----:B------:R-:W3:Y:S01]  /*104c0*/  LDL.LU R196, [R1+0x140] ;  /* 0x0001400001c47983 */ /* 0x000ee20000300800 */
[----:B------:R-:W-:Y:S01]  /*104d0*/  IMAD.MOV.U32 R174, RZ, RZ, R199 ;  /* 0x000000ffffae7224 */ /* 0x000fe200078e00c7 */
[----:B------:R-:W-:Y:S02]  /*104e0*/  HMMA.1688.F32.TF32 R216, R236, R26, R212 ;  /* 0x0000001aecd8723c */ /* 0x000fe400000810d4 */
[----:B------:R-:W3:Y:S01]  /*104f0*/  LDL.LU R197, [R1+0x144] ;  /* 0x0001440001c57983 */ /* 0x000ee20000300800 */
[----:B------:R-:W-:-:S03]  /*10500*/  IMAD.MOV.U32 R248, RZ, RZ, R175 ;  /* 0x000000fffff87224 */ /* 0x000fc600078e00af */
[----:B------:R-:W3:Y:S01]  /*10510*/  LDL.LU R198, [R1+0x148] ;  /* 0x0001480001c67983 */ /* 0x000ee20000300800 */
[----:B------:R-:W-:Y:S02]  /*10520*/  IMAD.MOV.U32 R215, RZ, RZ, R200 ;  /* 0x000000ffffd77224 */ /* 0x000fe400078e00c8 */
[----:B------:R-:W-:Y:S01]  /*10530*/  IMAD.MOV.U32 R214, RZ, RZ, R201 ;  /* 0x000000ffffd67224 */ /* 0x000fe200078e00c9 */
[----:B------:R-:W3:Y:S01]  /*10540*/  LDL.LU R199, [R1+0x14c] ;  /* 0x00014c0001c77983 */ /* 0x000ee20000300800 */
[----:B------:R-:W-:Y:S01]  /*10550*/  IMAD.MOV.U32 R213, RZ, RZ, R202 ;  /* 0x000000ffffd57224 */ /* 0x000fe200078e00ca */
[----:B------:R-:W-:Y:S02]  /*10560*/  MOV R42, R222 ;  /* 0x000000de002a7202 */ /* 0x000fe40000000f00 */
[----:B------:R-:W2:Y:S01]  /*10570*/  LDL.LU R200, [R1+0x180] ;  /* 0x0001800001c87983 */ /* 0x000ea20000300800 */
[----:B------:R-:W-:Y:S02]  /*10580*/  IMAD.MOV.U32 R175, RZ, RZ, R220 ;  /* 0x000000ffffaf7224 */ /* 0x000fe400078e00dc */
[----:B------:R-:W-:Y:S01]  /*10590*/  IMAD.MOV.U32 R179, RZ, RZ, R221 ;  /* 0x000000ffffb37224 */ /* 0x000fe200078e00dd */
[----:B------:R-:W2:Y:S01]  /*105a0*/  LDL.LU R201, [R1+0x184] ;  /* 0x0001840001c97983 */ /* 0x000ea20000300800 */
[----:B------:R-:W-:-:S02]  /*105b0*/  IMAD.MOV.U32 R43, RZ, RZ, R223 ;  /* 0x000000ffff2b7224 */ /* 0x000fc400078e00df */
[----:B------:R-:W-:Y:S01]  /*105c0*/  IMAD.MOV.U32 R212, RZ, RZ, R203 ;  /* 0x000000ffffd47224 */ /* 0x000fe200078e00cb */
[----:B------:R-:W2:Y:S01]  /*105d0*/  LDL.LU R202, [R1+0x188] ;  /* 0x0001880001ca7983 */ /* 0x000ea20000300800 */
[----:B------:R-:W-:Y:S03]  /*105e0*/  HMMA.1688.F32.TF32 R220, R224, R6, R204 ;  /* 0x00000006e0dc723c */ /* 0x000fe600000810cc */
[----:B------:R-:W2:Y:S01]  /*105f0*/  LDL.LU R203, [R1+0x18c] ;  /* 0x00018c0001cb7983 */ /* 0x000ea20000300800 */
[----:B-1----:R-:W-:-:S03]  /*10600*/  IMAD.MOV.U32 R188, RZ, RZ, R20 ;  /* 0x000000ffffbc7224 */ /* 0x002fc600078e0014 */
[----:B------:R-:W2:Y:S01]  /*10610*/  LDL.LU R204, [R1+0x1a0] ;  /* 0x0001a00001cc7983 */ /* 0x000ea20000300800 */
[----:B------:R-:W-:-:S03]  /*10620*/  IMAD.MOV.U32 R189, RZ, RZ, R21 ;  /* 0x000000ffffbd7224 */ /* 0x000fc600078e0015 */
[----:B------:R-:W2:Y:S01]  /*10630*/  LDL.LU R205, [R1+0x1a4] ;  /* 0x0001a40001cd7983 */ /* 0x000ea20000300800 */
[----:B-----5:R-:W-:-:S03]  /*10640*/  MOV R190, R0 ;  /* 0x0000000000be7202 */ /* 0x020fc60000000f00 */
[----:B------:R-:W2:Y:S01]  /*10650*/  LDL.LU R206, [R1+0x1a8] ;  /* 0x0001a80001ce7983 */ /* 0x000ea20000300800 */
[----:B------:R-:W-:-:S03]  /*10660*/  IMAD.MOV.U32 R191, RZ, RZ, R4 ;  /* 0x000000ffffbf7224 */ /* 0x000fc600078e0004 */
[----:B------:R-:W2:Y:S04]  /*10670*/  LDL.LU R207, [R1+0x1ac] ;  /* 0x0001ac0001cf7983 */ /* 0x000ea80000300800 */
[----:B------:R-:W5:Y:S04]  /*10680*/  LDL.LU R20, [R1+0xc08] ;  /* 0x000c080001147983 */ /* 0x000f680000300800 */
[----:B------:R-:W2:Y:S04]  /*10690*/  LDL.LU R21, [R1+0xc04] ;  /* 0x000c040001157983 */ /* 0x000ea80000300800 */
[----:B------:R-:W2:Y:S04]  /*106a0*/  LDL.LU R0, [R1+0xc00] ;  /* 0x000c000001007983 */ /* 0x000ea80000300800 */
[----:B------:R-:W3:Y:S01]  /*106b0*/  LDL.LU R4, [R1+0xbfc] ;  /* 0x000bfc0001047983 */ /* 0x000ee20000300800 */
[----:B------:R-:W-:Y:S01]  /*106c0*/  HMMA.1688.F32.TF32 R180, R224, R30, R180 ;  /* 0x0000001ee0b4723c */ /* 0x000fe200000810b4 */
[----:B------:R-:W-:-:S02]  /*106d0*/  IMAD.MOV.U32 R132, RZ, RZ, R8 ;  /* 0x000000ffff847224 */ /* 0x000fc400078e0008 */
[----:B------:R-:W4:Y:S01]  /*106e0*/  LDL.LU R8, [R1+0xbf8] ;  /* 0x000bf80001087983 */ /* 0x000f220000300800 */
[----:B------:R-:W-:Y:S02]  /*106f0*/  IMAD.MOV.U32 R133, RZ, RZ, R9 ;  /* 0x000000ffff857224 */ /* 0x000fe400078e0009 */
[----:B------:R-:W-:Y:S02]  /*10700*/  IMAD.MOV.U32 R134, RZ, RZ, R2 ;  /* 0x000000ffff867224 */ /* 0x000fe400078e0002 */
[----:B------:R-:W-:Y:S11]  /*10710*/  IMAD.MOV.U32 R135, RZ, RZ, R5 ;  /* 0x000000ffff877224 */ /* 0x000ff600078e0005 */
[----:B------:R-:W-:Y:S04]  /*10720*/  @!UPT UIADD3 URZ, URZ, URZ, URZ ;  /* 0x0000003f3f3ff290 */ /* 0x000fe8000fffe03f */
[----:B------:R2:W-:Y:S04]  /*10730*/  STL.64 [R1+0x100], R180 ;  /* 0x000100b401007387 */ /* 0x0005e80000100a00 */
[----:B------:R-:W-:Y:S04]  /*10740*/  STL.64 [R1+0x108], R182 ;  /* 0x000108b601007387 */ /* 0x000fe80000100a00 */
[----:B------:R-:W4:Y:S04]  /*10750*/  LDL.LU R9, [R1+0xbf4] ;  /* 0x000bf40001097983 */ /* 0x000f280000300800 */
[----:B------:R-:W4:Y:S04]  /*10760*/  LDL.LU R2, [R1+0xbf0] ;  /* 0x000bf00001027983 */ /* 0x000f280000300800 */
[----:B------:R-:W5:Y:S01]  /*10770*/  LDL.LU R5, [R1+0xbec] ;  /* 0x000bec0001057983 */ /* 0x000f620000300800 */
[----:B--2---:R-:W-:Y:S01]  /*10780*/  IMAD.MOV.U32 R181, RZ, RZ, R0 ;  /* 0x000000ffffb57224 */ /* 0x004fe200078e0000 */
[----:B---3--:R-:W-:-:S02]  /*10790*/  MOV R180, R4 ;  /* 0x0000000400b47202 */ /* 0x008fc40000000f00 */
[----:B------:R-:W2:Y:S04]  /*107a0*/  LDL.LU R4, [R1+0xbe8] ;  /* 0x000be80001047983 */ /* 0x000ea80000300800 */
[----:B------:R-:W3:Y:S01]  /*107b0*/  LDL.LU R0, [R1+0xbe4] ;  /* 0x000be40001007983 */ /* 0x000ee20000300800 */
[----:B------:R-:W-:Y:S08]  /*107c0*/  HMMA.1688.F32.TF32 R224, R224, R26, R184 ;  /* 0x0000001ae0e0723c */ /* 0x000ff000000810b8 */
[C---:B------:R-:W-:Y:S08]  /*107d0*/  HMMA.1688.F32.TF32 R204, R228.reuse, R6, R204 ;  /* 0x00000006e4cc723c */ /* 0x040ff000000810cc */
[C---:B------:R-:W-:Y:S08]  /*107e0*/  HMMA.1688.F32.TF32 R200, R228.reuse, R10, R200 ;  /* 0x0000000ae4c8723c */ /* 0x040ff000000810c8 */
[C---:B------:R-:W-:Y:S08]  /*107f0*/  HMMA.1688.F32.TF32 R196, R228.reuse, R22, R196 ;  /* 0x00000016e4c4723c */ /* 0x040ff000000810c4 */
[----:B----4-:R-:W-:Y:S01]  /*10800*/  HMMA.1688.F32.TF32 R192, R228, R18, R192 ;  /* 0x00000012e4c0723c */ /* 0x010fe200000810c0 */
[----:B-----5:R-:W-:-:S02]  /*10810*/  IMAD.MOV.U32 R184, RZ, RZ, R5 ;  /* 0x000000ffffb87224 */ /* 0x020fc400078e0005 */
[----:B------:R-:W4:Y:S01]  /*10820*/  LDL.LU R5, [R1+0xbe0] ;  /* 0x000be00001057983 */ /* 0x000f220000300800 */
[----:B------:R-:W-:-:S03]  /*10830*/  IMAD.MOV.U32 R185, RZ, RZ, R2 ;  /* 0x000000ffffb97224 */ /* 0x000fc600078e0002 */
[----:B------:R-:W5:Y:S01]  /*10840*/  LDL.LU R2, [R1+0xbdc] ;  /* 0x000bdc0001027983 */ /* 0x000f620000300800 */
[----:B------:R-:W-:Y:S03]  /*10850*/  HMMA.1688.F32.TF32 R188, R228, R14, R188 ;  /* 0x0000000ee4bc723c */ /* 0x000fe600000810bc */
[----:B------:R3:W-:Y:S04]  /*10860*/  STL [R1+0xb64], R224 ;  /* 0x000b64e001007387 */ /* 0x0007e80000100800 */
[----:B------:R-:W-:Y:S04]  /*10870*/  STL [R1+0xb60], R225 ;  /* 0x000b60e101007387 */ /* 0x000fe80000100800 */
[----:B------:R-:W-:Y:S04]  /*10880*/  STL [R1+0xb5c], R226 ;  /* 0x000b5ce201007387 */ /* 0x000fe80000100800 */
[----:B------:R-:W-:Y:S01]  /*10890*/  STL [R1+0xb58], R227 ;  /* 0x000b58e301007387 */ /* 0x000fe20000100800 */
[----:B---3--:R-:W-:-:S03]  /*108a0*/  MOV R224, R0 ;  /* 0x0000000000e07202 */ /* 0x008fc60000000f00 */
[----:B------:R-:W3:Y:S04]  /*108b0*/  LDL.LU R0, [R1+0xbd8] ;  /* 0x000bd80001007983 */ /* 0x000ee80000300800 */
[----:B------:R-:W-:Y:S04]  /*108c0*/  STL.64 [R1+0xf0], R204 ;  /* 0x0000f0cc01007387 */ /* 0x000fe80000100a00 */
[----:B------:R1:W-:Y:S04]  /*108d0*/  STL.64 [R1+0xf8], R206 ;  /* 0x0000f8ce01007387 */ /* 0x0003e80000100a00 */
[----:B-1----:R-:W3:Y:S04]  /*108e0*/  LDL.LU.64 R206, [R1+0xbd0] ;  /* 0x000bd00001ce7983 */ /* 0x002ee80000300a00 */
[----:B------:R-:W3:Y:S04]  /*108f0*/  LDL.LU.64 R204, [R1+0xbc8] ;  /* 0x000bc80001cc7983 */ /* 0x000ee80000300a00 */
        /* <DEDUP_REMOVED lines=15> */
[----:B------:R-:W3:Y:S01]  /*109f0*/  LDL.LU.64 R188, [R1+0xb88] ;  /* 0x000b880001bc7983 */ /* 0x000ee20000300a00 */
[----:B----4-:R-:W-:-:S02]  /*10a00*/  IMAD.MOV.U32 R225, RZ, RZ, R5 ;  /* 0x000000ffffe17224 */ /* 0x010fc400078e0005 */
[----:B--2---:R-:W-:Y:S02]  /*10a10*/  IMAD.MOV.U32 R226, RZ, RZ, R4 ;  /* 0x000000ffffe27224 */ /* 0x004fe400078e0004 */
[----:B-----5:R-:W-:-:S07]  /*10a20*/  IMAD.MOV.U32 R227, RZ, RZ, R2 ;  /* 0x000000ffffe37224 */ /* 0x020fce00078e0002 */
[----:B------:R-:W-:Y:S01]  /*10a30*/  HMMA.1688.F32.TF32 R4, R232, R6, R224 ;  /* 0x00000006e804723c */ /* 0x000fe200000810e0 */
[----:B------:R-:W-:Y:S02]  /*10a40*/  IMAD.MOV.U32 R186, RZ, RZ, R9 ;  /* 0x000000ffffba7224 */ /* 0x000fe400078e0009 */
[----:B------:R-:W-:Y:S02]  /*10a50*/  IMAD.MOV.U32 R187, RZ, RZ, R8 ;  /* 0x000000ffffbb7224 */ /* 0x000fe400078e0008 */
[----:B------:R-:W-:Y:S02]  /*10a60*/  IMAD.MOV.U32 R182, RZ, RZ, R21 ;  /* 0x000000ffffb67224 */ /* 0x000fe400078e0015 */
[----:B------:R-:W-:Y:S01]  /*10a70*/  IMAD.MOV.U32 R183, RZ, RZ, R20 ;  /* 0x000000ffffb77224 */ /* 0x000fe200078e0014 */
[C---:B------:R-:W-:Y:S08]  /*10a80*/  HMMA.1688.F32.TF32 R124, R236.reuse, R10, R124 ;  /* 0x0000000aec7c723c */ /* 0x040ff0000008107c */
[C---:B------:R-:W-:Y:S08]  /*10a90*/  HMMA.1688.F32.TF32 R128, R236.reuse, R22, R128 ;  /* 0x00000016ec80723c */ /* 0x040ff00000081080 */
[----:B------:R-:W-:Y:S07]  /*10aa0*/  HMMA.1688.F32.TF32 R240, R236, R18, R240 ;  /* 0x00000012ecf0723c */ /* 0x000fee00000810f0 */
[----:B------:R-:W-:Y:S01]  /*10ab0*/  IMAD.MOV.U32 R236, RZ, RZ, R17 ;  /* 0x000000ffffec7224 */ /* 0x000fe200078e0011 */
[----:B------:R-:W-:Y:S01]  /*10ac0*/  MOV R238, R13 ;  /* 0x0000000d00ee7202 */ /* 0x000fe20000000f00 */
[----:B------:R-:W-:-:S02]  /*10ad0*/  IMAD.MOV.U32 R237, RZ, RZ, R16 ;  /* 0x000000ffffed7224 */ /* 0x000fc400078e0010 */
[----:B------:R-:W-:-:S07]  /*10ae0*/  IMAD.MOV.U32 R239, RZ, RZ, R12 ;  /* 0x000000ffffef7224 */ /* 0x000fce00078e000c */
[C---:B------:R-:W-:Y:S08]  /*10af0*/  HMMA.1688.F32.TF32 R12, R232.reuse, R14, R236 ;  /* 0x0000000ee80c723c */ /* 0x040ff000000810ec */
[----:B------:R-:W-:Y:S08]  /*10b00*/  HMMA.1688.F32.TF32 R236, R232, R26, R208 ;  /* 0x0000001ae8ec723c */ /* 0x000ff000000810d0 */
[C---:B---3--:R-:W-:Y:S11]  /*10b10*/  HMMA.1688.F32.TF32 R188, R228.reuse, R34, R188 ;  /* 0x00000022e4bc723c */ /* 0x048ff600000810bc */
[----:B------:R-:W-:Y:S11]  /*10b20*/  @!UPT UIADD3 URZ, URZ, URZ, URZ ;  /* 0x0000003f3f3ff290 */ /* 0x000ff6000fffe03f */
[----:B------:R-:W-:Y:S01]  /*10b30*/  @!UPT UIADD3 URZ, URZ, URZ, URZ ;  /* 0x0000003f3f3ff290 */ /* 0x000fe2000fffe03f */
[----:B------:R-:W-:Y:S04]  /*10b40*/  STL.64 [R1+0x1d0], R188 ;  /* 0x0001d0bc01007387 */ /* 0x000fe80000100a00 */
[----:B------:R1:W-:Y:S02]  /*10b50*/  STL.64 [R1+0x1d8], R190 ;  /* 0x0001d8be01007387 */ /* 0x0003e40000100a00 */
[----:B-1----:R-:W-:Y:S02]  /*10b60*/  HMMA.1688.F32.TF32 R188, R228, R26, R196 ;  /* 0x0000001ae4bc723c */ /* 0x002fe400000810c4 */
[----:B------:R-:W-:Y:S05]  /*10b70*/  LDSM.16.M88.4 R24, [R0+0x25080] ;  /* 0x025080000018783b */ /* 0x000fea0000000200 */
[----:B------:R-:W-:-:S02]  /*10b80*/  IMAD.MOV.U32 R199, RZ, RZ, R4 ;  /* 0x000000ffffc77224 */ /* 0x000fc400078e0004 */
[----:B------:R-:W-:Y:S02]  /*10b90*/  IMAD.MOV.U32 R198, RZ, RZ, R5 ;  /* 0x000000ffffc67224 */ /* 0x000fe400078e0005 */
[----:B------:R-:W-:Y:S02]  /*10ba0*/  IMAD.MOV.U32 R197, RZ, RZ, R6 ;  /* 0x000000ffffc57224 */ /* 0x000fe400078e0006 */
[----:B------:R-:W-:Y:S02]  /*10bb0*/  IMAD.MOV.U32 R196, RZ, RZ, R7 ;  /* 0x000000ffffc47224 */ /* 0x000fe400078e0007 */
[----:B------:R-:W-:Y:S01]  /*10bc0*/  HMMA.1688.F32.TF32 R4, R232, R10, R184 ;  /* 0x0000000ae804723c */ /* 0x000fe200000810b8 */
[----:B------:R-:W-:Y:S04]  /*10bd0*/  LDS R184, [R252+0x8080] ;  /* 0x00808000fcb87984 */ /* 0x000fe80000000800 */
[----:B------:R-:W-:Y:S03]  /*10be0*/  LDS R186, [R252+0x9080] ;  /* 0x00908000fcba7984 */ /* 0x000fe60000000800 */
[----:B------:R-:W-:Y:S01]  /*10bf0*/  HMMA.1688.F32.TF32 R192, R228, R30, R192 ;  /* 0x0000001ee4c0723c */ /* 0x000fe200000810c0 */
[----:B------:R-:W-:Y:S04]  /*10c00*/  LDS R185, [R3+0x8080] ;  /* 0x0080800003b97984 */ /* 0x000fe80000000800 */
[----:B------:R-:W-:Y:S03]  /*10c10*/  LDS R187, [R3+0x9080] ;  /* 0x0090800003bb7984 */ /* 0x000fe60000000800 */
[----:B------:R-:W-:Y:S01]  /*10c20*/  HMMA.1688.F32.TF32 R228, R232, R18, R132 ;  /* 0x00000012e8e4723c */ /* 0x000fe20000081084 */
[----:B------:R-:W-:Y:S01]  /*10c30*/  LDSM.16.M88.4 R16, [R0+0x23080] ;  /* 0x023080000010783b */ /* 0x000fe20000000200 */
[----:B------:R-:W-:Y:S01]  /*10c40*/  MOV R208, R175 ;  /* 0x000000af00d07202 */ /* 0x000fe20000000f00 */
[----:B------:R-:W-:-:S02]  /*10c50*/  IMAD.MOV.U32 R209, RZ, RZ, R179 ;  /* 0x000000ffffd17224 */ /* 0x000fc400078e00b3 */
[----:B------:R-:W-:Y:S01]  /*10c60*/  IMAD.MOV.U32 R210, RZ, RZ, R42 ;  /* 0x000000ffffd27224 */ /* 0x000fe200078e002a */
[----:B------:R-:W-:Y:S02]  /*10c70*/  LDS R132, [R252+0x8180] ;  /* 0x00818000fc847984 */ /* 0x000fe40000000800 */
[----:B------:R-:W-:Y:S01]  /*10c80*/  MOV R224, R4 ;  /* 0x0000000400e07202 */ /* 0x000fe20000000f00 */
[----:B------:R-:W-:Y:S01]  /*10c90*/  IMAD.MOV.U32 R225, RZ, RZ, R5 ;  /* 0x000000ffffe17224 */ /* 0x000fe200078e0005 */
[----:B------:R-:W-:Y:S01]  /*10ca0*/  HMMA.1688.F32.TF32 R8, R232, R34, R200 ;  /* 0x00000022e808723c */ /* 0x000fe200000810c8 */
[----:B------:R-:W-:Y:S01]  /*10cb0*/  IMAD.MOV.U32 R226, RZ, RZ, R6 ;  /* 0x000000ffffe27224 */ /* 0x000fe200078e0006 */
[----:B------:R-:W-:Y:S01]  /*10cc0*/  LDSM.16.M88.4 R32, [R0+0x27080] ;  /* 0x027080000020783b */ /* 0x000fe20000000200 */
[----:B------:R-:W-:-:S03]  /*10cd0*/  IMAD.MOV.U32 R227, RZ, RZ, R7 ;  /* 0x000000ffffe37224 */ /* 0x000fc600078e0007 */
[----:B------:R1:W-:Y:S02]  /*10ce0*/  STL.64 [R1+0x1c0], R192 ;  /* 0x0001c0c001007387 */ /* 0x0003e40000100a00 */
[----:B------:R-:W-:Y:S02]  /*10cf0*/  HMMA.1688.F32.TF32 R4, R232, R22, R180 ;  /* 0x00000016e804723c */ /* 0x000fe400000810b4 */
[----:B------:R2:W-:Y:S04]  /*10d00*/  STL.64 [R1+0x1c8], R194 ;  /* 0x0001c8c201007387 */ /* 0x0005e80000100a00 */
[----:B------:R-:W-:Y:S01]  /*10d10*/  STL [R1+0xb54], R228 ;  /* 0x000b54e401007387 */ /* 0x000fe20000100800 */
[----:B-1----:R-:W-:Y:S01]  /*10d20*/  MOV R193, R190 ;  /* 0x000000be00c17202 */ /* 0x002fe20000000f00 */
[----:B------:R-:W-:-:S02]  /*10d30*/  IMAD.MOV.U32 R192, RZ, RZ, R191 ;  /* 0x000000ffffc07224 */ /* 0x000fc400078e00bf */
[----:B------:R-:W-:Y:S01]  /*10d40*/  LDS R190, [R252+0x9000] ;  /* 0x00900000fcbe7984 */ /* 0x000fe20000000800 */
[----:B--2---:R-:W-:Y:S02]  /*10d50*/  IMAD.MOV.U32 R195, RZ, RZ, R188 ;  /* 0x000000ffffc37224 */ /* 0x004fe400078e00bc */
[----:B------:R-:W-:Y:S01]  /*10d60*/  IMAD.MOV.U32 R194, RZ, RZ, R189 ;  /* 0x000000ffffc27224 */ /* 0x000fe200078e00bd */
[----:B------:R-:W-:Y:S04]  /*10d70*/  LDS R188, [R252+0x8000] ;  /* 0x00800000fcbc7984 */ /* 0x000fe80000000800 */
[----:B------:R-:W-:Y:S05]  /*10d80*/  LDS R189, [R3+0x8000] ;  /* 0x0080000003bd7984 */ /* 0x000fea0000000800 */
[----:B------:R-:W-:Y:S04]  /*10d90*/  STL.64 [R1+0x170], R4 ;  /* 0x0001700401007387 */ /* 0x000fe80000100a00 */
[----:B------:R1:W-:Y:S04]  /*10da0*/  STL.64 [R1+0x178], R6 ;  /* 0x0001780601007387 */ /* 0x0003e80000100a00 */
[----:B------:R-:W-:Y:S04]  /*10db0*/  LDS R191, [R3+0x9000] ;  /* 0x0090000003bf7984 */ /* 0x000fe80000000800 */
[----:B------:R-:W-:Y:S01]  /*10dc0*/  LDSM.16.M88.4 R20, [R0+0x24080] ;  /* 0x024080000014783b */ /* 0x000fe20000000200 */
[----:B-1----:R-:W-:Y:S03]  /*10dd0*/  HMMA.1688.F32.TF32 R4, R232, R30, R204 ;  /* 0x0000001ee804723c */ /* 0x002fe600000810cc */
[----:B------:R-:W-:Y:S04]  /*10de0*/  STL [R1+0xb50], R229 ;  /* 0x000b50e501007387 */ /* 0x000fe80000100800 */
[----:B------:R1:W-:Y:S04]  /*10df0*/  STL [R1+0xb4c], R230 ;  /* 0x000b4ce601007387 */ /* 0x0003e80000100800 */
[----:B------:R2:W-:Y:S04]  /*10e00*/  STL [R1+0xb48], R231 ;  /* 0x000b48e701007387 */ /* 0x0005e80000100800 */
[----:B------:R-:W-:Y:S04]  /*10e10*/  STL.64 [R1+0x160], R12 ;  /* 0x0001600c01007387 */ /* 0x000fe80000100a00 */
[----:B------:R-:W-:Y:S04]  /*10e20*/  STL.64 [R1+0x168], R14 ;  /* 0x0001680e01007387 */ /* 0x000fe80000100a00 */
[----:B------:R-:W-:Y:S01]  /*10e30*/  STL.64 [R1+0x140], R8 ;  /* 0x0001400801007387 */ /* 0x000fe20000100a00 */
[----:B------:R-:W-:Y:S01]  /*10e40*/  IMAD.MOV.U32 R228, RZ, RZ, R4 ;  /* 0x000000ffffe47224 */ /* 0x000fe200078e0004 */
[----:B-1----:R-:W-:Y:S01]  /*10e50*/  MOV R230, R6 ;  /* 0x0000000600e67202 */ /* 0x002fe20000000f00 */
[----:B------:R-:W-:Y:S01]  /*10e60*/  IMAD.MOV.U32 R229, RZ, RZ, R5 ;  /* 0x000000ffffe57224 */ /* 0x000fe200078e0005 */
[----:B------:R-:W-:Y:S01]  /*10e70*/  STL.64 [R1+0x148], R10 ;  /* 0x0001480a01007387 */ /* 0x000fe20000100a00 */
[----:B--2---:R-:W-:-:S03]  /*10e80*/  IMAD.MOV.U32 R231, RZ, RZ, R7 ;  /* 0x000000ffffe77224 */ /* 0x004fc600078e0007 */
[----:B------:R-:W1:Y:S04]  /*10e90*/  LDSM.16.M88.4 R4, [R0+0x20080] ;  /* 0x020080000004783b */ /* 0x000e680000000200 */
[----:B------:R-:W2:Y:S04]  /*10ea0*/  LDSM.16.M88.4 R8, [R0+0x21080] ;  /* 0x021080000008783b */ /* 0x000ea80000000200 */
[----:B------:R-:W3:Y:S04]  /*10eb0*/  LDSM.16.M88.4 R12, [R0+0x22080] ;  /* 0x02208000000c783b */ /* 0x000ee80000000200 */
[----:B------:R-:W4:Y:S01]  /*10ec0*/  LDSM.16.M88.4 R28, [R0+0x26080] ;  /* 0x02608000001c783b */ /* 0x000f220000000200 */
[----:B------:R-:W-:Y:S01]  /*10ed0*/  IMAD.MOV.U32 R200, RZ, RZ, R178 ;  /* 0x000000ffffc87224 */ /* 0x000fe200078e00b2 */
[----:B------:R-:W-:Y:S01]  /*10ee0*/  MOV R202, R173 ;  /* 0x000000ad00ca7202 */ /* 0x000fe20000000f00 */
[----:B------:R-:W-:Y:S01]  /*10ef0*/  IMAD.MOV.U32 R201, RZ, RZ, R172 ;  /* 0x000000ffffc97224 */ /* 0x000fe200078e00ac */
[----:B------:R-:W-:Y:S01]  /*10f00*/  LDS R180, [R252+0x8100] ;  /* 0x00810000fcb47984 */ /* 0x000fe20000000800 */
[----:B------:R-:W-:-:S02]  /*10f10*/  IMAD.MOV.U32 R203, RZ, RZ, R174 ;  /* 0x000000ffffcb7224 */ /* 0x000fc400078e00ae */
[----:B------:R-:W-:Y:S01]  /*10f20*/  IMAD.MOV.U32 R211, RZ, RZ, R43 ;  /* 0x000000ffffd37224 */ /* 0x000fe200078e002b */
[----:B------:R-:W-:Y:S04]  /*10f30*/  LDS R182, [R252+0x9100] ;  /* 0x00910000fcb67984 */ /* 0x000fe80000000800 */
[----:B------:R-:W-:Y:S04]  /*10f40*/  LDS R181, [R3+0x8100] ;  /* 0x0081000003b57984 */ /* 0x000fe80000000800 */
[----:B------:R-:W5:Y:S04]  /*10f50*/  LDS R183, [R3+0x9100] ;  /* 0x0091000003b77984 */ /* 0x000f680000000800 */
[----:B------:R-:W-:Y:S04]  /*10f60*/  LDS R134, [R252+0x9180] ;  /* 0x00918000fc867984 */ /* 0x000fe80000000800 */
[----:B------:R-:W-:Y:S01]  /*10f70*/  LDS R133, [R3+0x8180] ;  /* 0x0081800003857984 */ /* 0x000fe20000000800 */
[C---:B-1----:R-:W-:Y:S03]  /*10f80*/  HMMA.1688.F32.TF32 R36, R188.reuse, R4, R36 ;  /* 0x00000004bc24723c */ /* 0x042fe60000081024 */
[----:B------:R-:W-:Y:S04]  /*10f90*/  STL [R1+0xb40], R6 ;  /* 0x000b400601007387 */ /* 0x000fe80000100800 */
[----:B------:R-:W-:Y:S01]  /*10fa0*/  LDS R135, [R3+0x9180] ;  /* 0x0091800003877984 */ /* 0x000fe20000000800 */
[----:B--2---:R-:W-:Y:S03]  /*10fb0*/  HMMA.1688.F32.TF32 R136, R188, R8, R136 ;  /* 0x00000008bc88723c */ /* 0x004fe60000081088 */
[----:B------:R-:W-:Y:S04]  /*10fc0*/  STL [R1+0xb3c], R7 ;  /* 0x000b3c0701007387 */ /* 0x000fe80000100800 */
[----:B------:R1:W-:Y:S04]  /*10fd0*/  STL [R1+0xb44], R10 ;  /* 0x000b440a01007387 */ /* 0x0003e80000100800 */
[----:B------:R-:W-:Y:S04]  /*10fe0*/  STL [R1+0xb38], R11 ;  /* 0x000b380b01007387 */ /* 0x000fe80000100800 */
[----:B---3--:R-:W-:Y:S04]  /*10ff0*/  STL [R1+0xb34], R14 ;  /* 0x000b340e01007387 */ /* 0x008fe80000100800 */
[----:B------:R-:W-:Y:S04]  /*11000*/  STL [R1+0xb30], R15 ;  /* 0x000b300f01007387 */ /* 0x000fe80000100800 */
[----:B------:R-:W-:Y:S04]  /*11010*/  STL [R1+0xb2c], R18 ;  /* 0x000b2c1201007387 */ /* 0x000fe80000100800 */
[----:B------:R-:W-:Y:S04]  /*11020*/  STL [R1+0xb28], R19 ;  /* 0x000b281301007387 */ /* 0x000fe80000100800 */
[----:B------:R-:W-:Y:S04]  /*11030*/  STL [R1+0xb18], R22 ;  /* 0x000b181601007387 */ /* 0x000fe80000100800 */
[----:B------:R-:W-:Y:S04]  /*11040*/  STL [R1+0xb14], R23 ;  /* 0x000b141701007387 */ /* 0x000fe80000100800 */
[----:B------:R-:W-:Y:S04]  /*11050*/  STL [R1+0xb0c], R26 ;  /* 0x000b0c1a01007387 */ /* 0x000fe80000100800 */
[----:B------:R-:W-:Y:S04]  /*11060*/  STL [R1+0xb08], R27 ;  /* 0x000b081b01007387 */ /* 0x000fe80000100800 */
[----:B----4-:R-:W-:Y:S04]  /*11070*/  STL [R1+0xb1c], R30 ;  /* 0x000b1c1e01007387 */ /* 0x010fe80000100800 */
[----:B------:R-:W-:Y:S04]  /*11080*/  STL [R1+0xb10], R31 ;  /* 0x000b101f01007387 */ /* 0x000fe80000100800 */
[----:B------:R-:W-:Y:S01]  /*11090*/  STL [R1+0xae4], R34 ;  /* 0x000ae42201007387 */ /* 0x000fe20000100800 */
[----:B-1----:R-:W-:-:S03]  /*110a0*/  IMAD.MOV.U32 R10, RZ, RZ, R137 ;  /* 0x000000ffff0a7224 */ /* 0x002fc600078e0089 */
[----:B------:R-:W-:Y:S01]  /*110b0*/  STL [R1+0xae0], R35 ;  /* 0x000ae02301007387 */ /* 0x000fe20000100800 */
[----:B------:R-:W-:-:S03]  /*110c0*/  IMAD.MOV.U32 R6, RZ, RZ, R138 ;  /* 0x000000ffff067224 */ /* 0x000fc600078e008a */
[----:B------:R-:W-:Y:S01]  /*110d0*/  STL.64 [R1+0xd0], R36 ;  /* 0x0000d02401007387 */ /* 0x000fe20000100a00 */
[----:B------:R-:W-:-:S03]  /*110e0*/  IMAD.MOV.U32 R7, RZ, RZ, R139 ;  /* 0x000000ffff077224 */ /* 0x000fc600078e008b */
[----:B------:R-:W-:Y:S04]  /*110f0*/  STL.64 [R1+0xd8], R38 ;  /* 0x0000d82601007387 */ /* 0x000fe80000100a00 */
[----:B------:R1:W-:Y:S01]  /*11100*/  STL [R1+0xb0], R136 ;  /* 0x0000b08801007387 */ /* 0x0003e20000100800 */
[----:B------:R-:W-:Y:S03]  /*11110*/  HMMA.1688.F32.TF32 R44, R184, R24, R44 ;  /* 0x00000018b82c723c */ /* 0x000fe6000008102c */
[----:B------:R-:W-:Y:S04]  /*11120*/  LDS R232, [R252+0x8380] ;  /* 0x00838000fce87984 */ /* 0x000fe80000000800 */
[----:B------:R-:W-:Y:S01]  /*11130*/  LDS R234, [R252+0x9380] ;  /* 0x00938000fcea7984 */ /* 0x000fe20000000800 */
[C---:B-1----:R-:W-:Y:S03]  /*11140*/  HMMA.1688.F32.TF32 R136, R188.reuse, R12, R140 ;  /* 0x0000000cbc88723c */ /* 0x042fe6000008108c */
[----:B------:R-:W-:Y:S04]  /*11150*/  LDS R233, [R3+0x8380] ;  /* 0x0083800003e97984 */ /* 0x000fe80000000800 */
[----:B------:R-:W-:Y:S01]  /*11160*/  LDS R235, [R3+0x9380] ;  /* 0x0093800003eb7984 */ /* 0x000fe20000000800 */
[----:B------:R-:W-:Y:S11]  /*11170*/  HMMA.1688.F32.TF32 R36, R188, R16, R144 ;  /* 0x00000010bc24723c */ /* 0x000ff60000081090 */
[----:B------:R-:W-:Y:S04]  /*11180*/  @!UPT UIADD3 URZ, URZ, URZ, URZ ;  /* 0x0000003f3f3ff290 */ /* 0x000fe8000fffe03f */
[----:B------:R-:W-:Y:S04]  /*11190*/  STL.64 [R1+0x90], R136 ;  /* 0x0000908801007387 */ /* 0x000fe80000100a00 */
[----:B------:R-:W-:Y:S04]  /*111a0*/  STL.64 [R1+0x98], R138 ;  /* 0x0000988a01007387 */ /* 0x000fe80000100a00 */
[----:B------:R-:W-:Y:S01]  /*111b0*/  STL [R1+0x64], R37 ;  /* 0x0000642501007387 */ /* 0x000fe20000100800 */
[----:B------:R-:W-:Y:S01]  /*111c0*/  IMAD.MOV.U32 R11, RZ, RZ, R36 ;  /* 0x000000ffff0b7224 */ /* 0x000fe200078e0024 */
[----:B------:R-:W-:-:S02]  /*111d0*/  MOV R14, R39 ;  /* 0x00000027000e7202 */ /* 0x000fc40000000f00 */
[----:B------:R1:W-:Y:S02]  /*111e0*/  STL [R1+0x68], R38 ;  /* 0x0000682601007387 */ /* 0x0003e40000100800 */
[----:B-1----:R-:W-:Y:S08]  /*111f0*/  HMMA.1688.F32.TF32 R36, R188, R20, R148 ;  /* 0x00000014bc24723c */ /* 0x002ff00000081094 */
[C---:B-----5:R-:W-:Y:S08]  /*11200*/  HMMA.1688.F32.TF32 R56, R180.reuse, R4, R56 ;  /* 0x00000004b438723c */ /* 0x060ff00000081038 */
[C---:B------:R-:W-:Y:S08]  /*11210*/  HMMA.1688.F32.TF32 R60, R180.reuse, R8, R60 ;  /* 0x00000008b43c723c */ /* 0x040ff0000008103c */
[----:B------:R-:W-:Y:S01]  /*11220*/  HMMA.1688.F32.TF32 R64, R180, R12, R64 ;  /* 0x0000000cb440723c */ /* 0x000fe20000081040 */
[----:B------:R-:W-:Y:S01]  /*11230*/  STL [R1+0x54], R37 ;  /* 0x0000542501007387 */ /* 0x000fe20000100800 */
[----:B------:R-:W-:-:S02]  /*11240*/  IMAD.MOV.U32 R15, RZ, RZ, R36 ;  /* 0x000000ffff0f7224 */ /* 0x000fc400078e0024 */
[----:B------:R-:W-:Y:S01]  /*11250*/  IMAD.MOV.U32 R18, RZ, RZ, R39 ;  /* 0x000000ffff127224 */ /* 0x000fe200078e0027 */
[----:B------:R1:W-:Y:S03]  /*11260*/  STL [R1+0x58], R38 ;  /* 0x0000582601007387 */ /* 0x0003e60000100800 */
[C---:B------:R-:W-:Y:S08]  /*11270*/  HMMA.1688.F32.TF32 R68, R180.reuse, R16, R68 ;  /* 0x00000010b444723c */ /* 0x040ff00000081044 */
[C---:B------:R-:W-:Y:S08]  /*11280*/  HMMA.1688.F32.TF32 R72, R180.reuse, R20, R72 ;  /* 0x00000014b448723c */ /* 0x040ff00000081048 */
[C---:B------:R-:W-:Y:S08]  /*11290*/  HMMA.1688.F32.TF32 R76, R180.reuse, R24, R76 ;  /* 0x00000018b44c723c */ /* 0x040ff0000008104c */
[C---:B------:R-:W-:Y:S08]  /*112a0*/  HMMA.1688.F32.TF32 R80, R180.reuse, R28, R80 ;  /* 0x0000001cb450723c */ /* 0x040ff00000081050 */
[----:B------:R-:W-:Y:S01]  /*112b0*/  HMMA.1688.F32.TF32 R84, R180, R32, R84 ;  /* 0x00000020b454723c */ /* 0x000fe20000081054 */
[----:B------:R-:W-:Y:S04]  /*112c0*/  LDS R180, [R252+0x8280] ;  /* 0x00828000fcb47984 */ /* 0x000fe80000000800 */
[----:B------:R-:W-:Y:S03]  /*112d0*/  LDS R182, [R252+0x9280] ;  /* 0x00928000fcb67984 */ /* 0x000fe60000000800 */
[----:B-1----:R-:W-:Y:S01]  /*112e0*/  HMMA.1688.F32.TF32 R36, R188, R24, R152 ;  /* 0x00000018bc24723c */ /* 0x002fe20000081098 */
[----:B------:R-:W-:Y:S04]  /*112f0*/  LDS R181, [R3+0x8280] ;  /* 0x0082800003b57984 */ /* 0x000fe80000000800 */
[----:B------:R-:W1:Y:S01]  /*11300*/  LDS R183, [R3+0x9280] ;  /* 0x0092800003b77984 */ /* 0x000e620000000800 */
[----:B------:R-:W-:Y:S01]  /*11310*/  IMAD.MOV.U32 R136, RZ, RZ, R251 ;  /* 0x000000ffff887224 */ /* 0x000fe200078e00fb */
[----:B------:R-:W-:Y:S01]  /*11320*/  MOV R138, R249 ;  /* 0x000000f9008a7202 */ /* 0x000fe20000000f00 */
[----:B------:R-:W-:Y:S01]  /*11330*/  IMAD.MOV.U32 R137, RZ, RZ, R250 ;  /* 0x000000ffff897224 */ /* 0x000fe200078e00fa */
[----:B------:R-:W-:Y:S01]  /*11340*/  LDS R148, [R252+0x8200] ;  /* 0x00820000fc947984 */ /* 0x000fe20000000800 */
[----:B------:R-:W-:-:S03]  /*11350*/  IMAD.MOV.U32 R139, RZ, RZ, R248 ;  /* 0x000000ffff8b7224 */ /* 0x000fc600078e00f8 */
[----:B------:R-:W-:Y:S04]  /*11360*/  LDS R150, [R252+0x9200] ;  /* 0x00920000fc967984 */ /* 0x000fe80000000800 */
[----:B------:R-:W-:Y:S04]  /*11370*/  LDS R149, [R3+0x8200] ;  /* 0x0082000003957984 */ /* 0x000fe80000000800 */
[----:B------:R-:W2:Y:S03]  /*11380*/  LDS R151, [R3+0x9200] ;  /* 0x0092000003977984 */ /* 0x000ea60000000800 */
[----:B------:R-:W-:Y:S01]  /*11390*/  IMAD.MOV.U32 R19, RZ, RZ, R36 ;  /* 0x000000ffff137224 */ /* 0x000fe200078e0024 */
[----:B------:R-:W-:Y:S04]  /*113a0*/  STL [R1+0x44], R37 ;  /* 0x0000442501007387 */ /* 0x000fe80000100800 */
[----:B------:R3:W-:Y:S02]  /*113b0*/  STL.64 [R1+0x48], R38 ;  /* 0x0000482601007387 */ /* 0x0007e40000100a00 */
[C---:B---3--:R-:W-:Y:S11]  /*113c0*/  HMMA.1688.F32.TF32 R36, R188.reuse, R28, R156 ;  /* 0x0000001cbc24723c */ /* 0x048ff6000008109c */
[----:B------:R-:W-:Y:S11]  /*113d0*/  @!UPT UIADD3 URZ, URZ, URZ, URZ ;  /* 0x0000003f3f3ff290 */ /* 0x000ff6000fffe03f */
[----:B------:R-:W-:Y:S01]  /*113e0*/  @!UPT UIADD3 URZ, URZ, URZ, URZ ;  /* 0x0000003f3f3ff290 */ /* 0x000fe2000fffe03f */
[----:B------:R3:W-:Y:S01]  /*113f0*/  STL.64 [R1+0x30], R36 ;  /* 0x0000302401007387 */ /* 0x0007e20000100a00 */
[----:B------:R-:W-:Y:S02]  /*11400*/  IMAD.MOV.U32 R30, RZ, RZ, R38 ;  /* 0x000000ffff1e7224 */ /* 0x000fe400078e0026 */
[----:B------:R-:W-:Y:S02]  /*11410*/  IMAD.MOV.U32 R22, RZ, RZ, R39 ;  /* 0x000000ffff167224 */ /* 0x000fe400078e0027 */
[----:B---3--:R-:W-:Y:S01]  /*11420*/  HMMA.1688.F32.TF32 R36, R188, R32, R160 ;  /* 0x00000020bc24723c */ /* 0x008fe200000810a0 */
[----:B------:R3:W-:Y:S11]  /*11430*/  STL [R1+0xb24], R30 ;  /* 0x000b241e01007387 */ /* 0x0007f60000100800 */
[----:B------:R-:W-:Y:S11]  /*11440*/  @!UPT UIADD3 URZ, URZ, URZ, URZ ;  /* 0x0000003f3f3ff290 */ /* 0x000ff6000fffe03f */
[----:B------:R-:W-:Y:S01]  /*11450*/  @!UPT UIADD3 URZ, URZ, URZ, URZ ;  /* 0x0000003f3f3ff290 */ /* 0x000fe2000fffe03f */
[----:B------:R-:W-:Y:S01]  /*11460*/  MOV R23, R36 ;  /* 0x0000002400177202 */ /* 0x000fe20000000f00 */
[----:B------:R-:W-:Y:S02]  /*11470*/  IMAD.MOV.U32 R31, RZ, RZ, R37 ;  /* 0x000000ffff1f7224 */ /* 0x000fe400078e0025 */
[----:B------:R-:W-:Y:S02]  /*11480*/  IMAD.MOV.U32 R26, RZ, RZ, R38 ;  /* 0x000000ffff1a7224 */ /* 0x000fe400078e0026 */
[----:B------:R-:W-:Y:S02]  /*11490*/  IMAD.MOV.U32 R27, RZ, RZ, R39 ;  /* 0x000000ffff1b7224 */ /* 0x000fe400078e0027 */
[----:B------:R-:W-:Y:S01]  /*114a0*/  HMMA.1688.F32.TF32 R36, R184, R4, R164 ;  /* 0x00000004b824723c */ /* 0x000fe200000810a4 */
[----:B------:R4:W-:Y:S11]  /*114b0*/  STL [R1+0xb20], R22 ;  /* 0x000b201601007387 */ /* 0x0009f60000100800 */
[----:B------:R-:W-:Y:S11]  /*114c0*/  @!UPT UIADD3 URZ, URZ, URZ, URZ ;  /* 0x0000003f3f3ff290 */ /* 0x000ff6000fffe03f */
[----:B------:R5:W-:Y:S04]  /*114d0*/  STL.64 [R1+0x18], R38 ;  /* 0x0000182601007387 */ /* 0x000be80000100a00 */
[----:B------:R-:W2:Y:S04]  /*114e0*/  LDL.LU R178, [R1+0xb84] ;  /* 0x000b840001b27983 */ /* 0x000ea80000300800 */
[----:B------:R-:W2:Y:S04]  /*114f0*/  LDL.LU R172, [R1+0xb80] ;  /* 0x000b800001ac7983 */ /* 0x000ea80000300800 */
[----:B------:R-:W2:Y:S04]  /*11500*/  LDL.LU R173, [R1+0xb7c] ;  /* 0x000b7c0001ad7983 */ /* 0x000ea80000300800 */
[----:B------:R-:W2:Y:S04]  /*11510*/  LDL.LU R174, [R1+0xb78] ;  /* 0x000b780001ae7983 */ /* 0x000ea80000300800 */
[----:B------:R-:W2:Y:S04]  /*11520*/  LDL.LU R175, [R1+0xb74] ;  /* 0x000b740001af7983 */ /* 0x000ea80000300800 */
[----:B------:R-:W2:Y:S04]  /*11530*/  LDL.LU R179, [R1+0xb70] ;  /* 0x000b700001b37983 */ /* 0x000ea80000300800 */
[----:B------:R-:W2:Y:S04]  /*11540*/  LDL.LU R42, [R1+0xb6c] ;  /* 0x000b6c00012a7983 */ /* 0x000ea80000300800 */
[----:B------:R-:W2:Y:S01]  /*11550*/  LDL.LU R43, [R1+0xb68] ;  /* 0x000b6800012b7983 */ /* 0x000ea20000300800 */
[----:B---3--:R-:W-:-:S02]  /*11560*/  IMAD.MOV.U32 R30, RZ, RZ, R36 ;  /* 0x000000ffff1e7224 */ /* 0x008fc400078e0024 */
[----:B----4-:R-:W-:Y:S02]  /*11570*/  IMAD.MOV.U32 R22, RZ, RZ, R37 ;  /* 0x000000ffff167224 */ /* 0x010fe400078e0025 */
[----:B-----5:R-:W-:Y:S11]  /*11580*/  HMMA.1688.F32.TF32 R36, R184, R8, R168 ;  /* 0x00000008b824723c */ /* 0x020ff600000810a8 */
[----:B------:R-:W-:Y:S11]  /*11590*/  @!UPT UIADD3 URZ, URZ, URZ, URZ ;  /* 0x0000003f3f3ff290 */ /* 0x000ff6000fffe03f */
[----:B------:R-:W-:Y:S02]  /*115a0*/  @!UPT UIADD3 URZ, URZ, URZ, URZ ;  /* 0x0000003f3f3ff290 */ /* 0x000fe4000fffe03f */
[----:B------:R-:W-:Y:S01]  /*115b0*/  MOV R34, R36 ;  /* 0x0000002400227202 */ /* 0x000fe20000000f00 */
[----:B------:R-:W-:Y:S02]  /*115c0*/  IMAD.MOV.U32 R35, RZ, RZ, R37 ;  /* 0x000000ffff237224 */ /* 0x000fe400078e0025 */
[----:B------:R-:W-:Y:S02]  /*115d0*/  IMAD.MOV.U32 R2, RZ, RZ, R38 ;  /* 0x000000ffff027224 */ /* 0x000fe400078e0026 */
[----:B------:R-:W-:Y:S01]  /*115e0*/  IMAD.MOV.U32 R0, RZ, RZ, R39 ;  /* 0x000000ffff007224 */ /* 0x000fe200078e0027 */
[-C--:B-1----:R-:W-:Y:S08]  /*115f0*/  HMMA.1688.F32.TF32 R160, R180, R12.reuse, R200 ;  /* 0x0000000cb4a0723c */ /* 0x082ff000000810c8 */
[C---:B--2---:R-:W-:Y:S08]  /*11600*/  HMMA.1688.F32.TF32 R248, R184.reuse, R12, R172 ;  /* 0x0000000cb8f8723c */ /* 0x044ff000000810ac */
[C---:B------:R-:W-:Y:S08]  /*11610*/  HMMA.1688.F32.TF32 R36, R184.reuse, R16, R176 ;  /* 0x00000010b824723c */ /* 0x040ff000000810b0 */
[----:B------:R-:W-:Y:S07]  /*11620*/  HMMA.1688.F32.TF32 R40, R184, R20, R40 ;  /* 0x00000014b828723c */ /* 0x000fee0000081028 */
[----:B------:R-:W-:Y:S04]  /*11630*/  STL.64 [R1+0xad8], R250 ;  /* 0x000ad8fa01007387 */ /* 0x000fe80000100a00 */
[----:B------:R1:W-:Y:S04]  /*11640*/  STL.64 [R1+0xad0], R248 ;  /* 0x000ad0f801007387 */ /* 0x0003e80000100a00 */
[----:B------:R-:W-:Y:S04]  /*11650*/  STL.64 [R1+0xaf0], R38 ;  /* 0x000af02601007387 */ /* 0x000fe80000100a00 */
[----:B------:R-:W-:Y:S04]  /*11660*/  STL.64 [R1+0xae8], R36 ;  /* 0x000ae82401007387 */ /* 0x000fe80000100a00 */
[----:B------:R-:W-:Y:S04]  /*11670*/  STL.64 [R1+0xb00], R42 ;  /* 0x000b002a01007387 */ /* 0x000fe80000100a00 */
[----:B------:R2:W-:Y:S04]  /*11680*/  STL.64 [R1+0xaf8], R40 ;  /* 0x000af82801007387 */ /* 0x0005e80000100a00 */
[----:B------:R-:W3:Y:S04]  /*11690*/  LDL.LU R200, [R1+0x1e0] ;  /* 0x0001e00001c87983 */ /* 0x000ee80000300800 */
[----:B------:R-:W3:Y:S04]  /*116a0*/  LDL.LU R201, [R1+0x1e4] ;  /* 0x0001e40001c97983 */ /* 0x000ee80000300800 */
[----:B------:R-:W3:Y:S04]  /*116b0*/  LDL.LU R202, [R1+0x1e8] ;  /* 0x0001e80001ca7983 */ /* 0x000ee80000300800 */
[----:B------:R-:W3:Y:S04]  /*116c0*/  LDL.LU R203, [R1+0x1ec] ;  /* 0x0001ec0001cb7983 */ /* 0x000ee80000300800 */
[----:B-1----:R-:W4:Y:S04]  /*116d0*/  LDL.LU R248, [R1+0xf0] ;  /* 0x0000f00001f87983 */ /* 0x002f280000300800 */
[----:B------:R-:W4:Y:S04]  /*116e0*/  LDL.LU R249, [R1+0xf4] ;  /* 0x0000f40001f97983 */ /* 0x000f280000300800 */
[----:B------:R-:W4:Y:S04]  /*116f0*/  LDL.LU R250, [R1+0xf8] ;  /* 0x0000f80001fa7983 */ /* 0x000f280000300800 */
[----:B------:R-:W4:Y:S04]  /*11700*/  LDL.LU R251, [R1+0xfc] ;  /* 0x0000fc0001fb7983 */ /* 0x000f280000300800 */
[----:B------:R-:W3:Y:S04]  /*11710*/  LDL.LU R176, [R1+0x100] ;  /* 0x0001000001b07983 */ /* 0x000ee80000300800 */
[----:B------:R-:W3:Y:S04]  /*11720*/  LDL.LU R177, [R1+0x104] ;  /* 0x0001040001b17983 */ /* 0x000ee80000300800 */
[----:B------:R-:W3:Y:S04]  /*11730*/  LDL.LU R178, [R1+0x108] ;  /* 0x0001080001b27983 */ /* 0x000ee80000300800 */
[----:B------:R-:W3:Y:S04]  /*11740*/  LDL.LU R179, [R1+0x10c] ;  /* 0x00010c0001b37983 */ /* 0x000ee80000300800 */
[----:B------:R-:W3:Y:S04]  /*11750*/  LDL.LU R164, [R1+0x130] ;  /* 0x0001300001a47983 */ /* 0x000ee80000300800 */
[----:B------:R-:W3:Y:S04]  /*11760*/  LDL.LU R165, [R1+0x134] ;  /* 0x0001340001a57983 */ /* 0x000ee80000300800 */
[----:B------:R-:W3:Y:S04]  /*11770*/  LDL.LU R166, [R1+0x138] ;  /* 0x0001380001a67983 */ /* 0x000ee80000300800 */
[----:B------:R-:W3:Y:S04]  /*11780*/  LDL.LU R167, [R1+0x13c] ;  /* 0x00013c0001a77983 */ /* 0x000ee80000300800 */
[----:B------:R-:W3:Y:S01]  /*11790*/  LDL.LU R168, [R1+0x120] ;  /* 0x0001200001a87983 */ /* 0x000ee20000300800 */
[C---:B------:R-:W-:Y:S03]  /*117a0*/  HMMA.1688.F32.TF32 R88, R132.reuse, R4, R88 ;  /* 0x000000048458723c */ /* 0x040fe60000081058 */
        /* <DEDUP_REMOVED lines=9> */
[----:B------:R-:W3:Y:S05]  /*11840*/  LDL.LU R175, [R1+0x11c] ;  /* 0x00011c0001af7983 */ /* 0x000eea0000300800 */
[C---:B------:R-:W-:Y:S08]  /*11850*/  HMMA.1688.F32.TF32 R104, R132.reuse, R20, R104 ;  /* 0x000000148468723c */ /* 0x040ff00000081068 */
[C---:B------:R-:W-:Y:S08]  /*11860*/  HMMA.1688.F32.TF32 R108, R132.reuse, R24, R108 ;  /* 0x00000018846c723c */ /* 0x040ff0000008106c */
[C---:B------:R-:W-:Y:S08]  /*11870*/  HMMA.1688.F32.TF32 R112, R132.reuse, R28, R112 ;  /* 0x0000001c8470723c */ /* 0x040ff00000081070 */
[----:B------:R-:W-:Y:S01]  /*11880*/  HMMA.1688.F32.TF32 R116, R132, R32, R116 ;  /* 0x000000208474723c */ /* 0x000fe20000081074 */
[----:B------:R-:W-:-:S02]  /*11890*/  IMAD.MOV.U32 R204, RZ, RZ, R215 ;  /* 0x000000ffffcc7224 */ /* 0x000fc400078e00d7 */
[----:B------:R-:W-:Y:S01]  /*118a0*/  IMAD.MOV.U32 R205, RZ, RZ, R214 ;  /* 0x000000ffffcd7224 */ /* 0x000fe200078e00d6 */
[----:B------:R-:W-:Y:S04]  /*118b0*/  LDS R215, [R3+0x9300] ;  /* 0x0093000003d77984 */ /* 0x000fe80000000800 */
[----:B------:R-:W-:Y:S01]  /*118c0*/  HMMA.1688.F32.TF32 R120, R148, R4, R120 ;  /* 0x000000049478723c */ /* 0x000fe20000081078 */
[----:B------:R-:W-:Y:S01]  /*118d0*/  IMAD.MOV.U32 R206, RZ, RZ, R213 ;  /* 0x000000ffffce7224 */ /* 0x000fe200078e00d5 */
[----:B------:R-:W-:Y:S01]  /*118e0*/  LDS R214, [R252+0x9300] ;  /* 0x00930000fcd67984 */ /* 0x000fe20000000800 */
[----:B------:R-:W-:-:S03]  /*118f0*/  IMAD.MOV.U32 R207, RZ, RZ, R212 ;  /* 0x000000ffffcf7224 */ /* 0x000fc600078e00d4 */
[----:B------:R-:W-:Y:S02]  /*11900*/  LDS R212, [R252+0x8300] ;  /* 0x00830000fcd47984 */ /* 0x000fe40000000800 */
[C---:B------:R-:W-:Y:S02]  /*11910*/  HMMA.1688.F32.TF32 R124, R148.reuse, R8, R124 ;  /* 0x00000008947c723c */ /* 0x040fe4000008107c */
[----:B------:R-:W4:Y:S06]  /*11920*/  LDS R213, [R3+0x8300] ;  /* 0x0083000003d57984 */ /* 0x000f2c0000000800 */
[C---:B------:R-:W-:Y:S08]  /*11930*/  HMMA.1688.F32.TF32 R128, R148.reuse, R12, R128 ;  /* 0x0000000c9480723c */ /* 0x040ff00000081080 */
[C---:B------:R-:W-:Y:S08]  /*11940*/  HMMA.1688.F32.TF32 R132, R148.reuse, R16, R240 ;  /* 0x000000109484723c */ /* 0x040ff000000810f0 */
[C---:B------:R-:W-:Y:S08]  /*11950*/  HMMA.1688.F32.TF32 R136, R148.reuse, R20, R136 ;  /* 0x000000149488723c */ /* 0x040ff00000081088 */
[C---:B------:R-:W-:Y:S08]  /*11960*/  HMMA.1688.F32.TF32 R140, R148.reuse, R24, R208 ;  /* 0x00000018948c723c */ /* 0x040ff000000810d0 */
[C---:B------:R-:W-:Y:S08]  /*11970*/  HMMA.1688.F32.TF32 R144, R148.reuse, R28, R244 ;  /* 0x0000001c9490723c */ /* 0x040ff000000810f4 */
[----:B------:R-:W-:Y:S07]  /*11980*/  HMMA.1688.F32.TF32 R148, R148, R32, R216 ;  /* 0x000000209494723c */ /* 0x000fee00000810d8 */
[----:B------:R-:W-:-:S02]  /*11990*/  IMAD.MOV.U32 R219, RZ, RZ, R196 ;  /* 0x000000ffffdb7224 */ /* 0x000fc400078e00c4 */
[----:B------:R-:W-:Y:S01]  /*119a0*/  IMAD.MOV.U32 R218, RZ, RZ, R197 ;  /* 0x000000ffffda7224 */ /* 0x000fe200078e00c5 */
[----:B------:R-:W5:Y:S01]  /*119b0*/  LDL.LU R196, [R1+0x1f0] ;  /* 0x0001f00001c47983 */ /* 0x000f620000300800 */
[----:B------:R-:W-:Y:S01]  /*119c0*/  IMAD.MOV.U32 R217, RZ, RZ, R198 ;  /* 0x000000ffffd97224 */ /* 0x000fe200078e00c6 */
[----:B------:R-:W-:Y:S01]  /*119d0*/  HMMA.1688.F32.TF32 R152, R180, R4, R220 ;  /* 0x00000004b498723c */ /* 0x000fe200000810dc */
[----:B------:R-:W-:Y:S01]  /*119e0*/  IMAD.MOV.U32 R216, RZ, RZ, R199 ;  /* 0x000000ffffd87224 */ /* 0x000fe200078e00c7 */
[----:B------:R-:W5:Y:S04]  /*119f0*/  LDL.LU R197, [R1+0x1f4] ;  /* 0x0001f40001c57983 */ /* 0x000f680000300800 */
[----:B------:R-:W5:Y:S01]  /*11a00*/  LDL.LU R198, [R1+0x1f8] ;  /* 0x0001f80001c67983 */ /* 0x000f620000300800 */
[----:B------:R-:W-:-:S02]  /*11a10*/  IMAD.MOV.U32 R223, RZ, RZ, R192 ;  /* 0x000000ffffdf7224 */ /* 0x000fc400078e00c0 */
[----:B------:R-:W-:Y:S01]  /*11a20*/  IMAD.MOV.U32 R222, RZ, RZ, R193 ;  /* 0x000000ffffde7224 */ /* 0x000fe200078e00c1 */
[----:B------:R-:W5:Y:S01]  /*11a30*/  LDL.LU R199, [R1+0x1fc] ;  /* 0x0001fc0001c77983 */ /* 0x000f620000300800 */
[----:B------:R-:W-:Y:S01]  /*11a40*/  IMAD.MOV.U32 R221, RZ, RZ, R194 ;  /* 0x000000ffffdd7224 */ /* 0x000fe200078e00c2 */
[----:B------:R-:W-:Y:S02]  /*11a50*/  MOV R220, R195 ;  /* 0x000000c300dc7202 */ /* 0x000fe40000000f00 */
[----:B------:R-:W5:Y:S04]  /*11a60*/  LDL.LU R192, [R1+0x1b0] ;  /* 0x0001b00001c07983 */ /* 0x000f680000300800 */
[----:B------:R-:W5:Y:S04]  /*11a70*/  LDL.LU R193, [R1+0x1b4] ;  /* 0x0001b40001c17983 */ /* 0x000f680000300800 */
[----:B------:R-:W5:Y:S04]  /*11a80*/  LDL.LU R194, [R1+0x1b8] ;  /* 0x0001b80001c27983 */ /* 0x000f680000300800 */
[----:B------:R-:W5:Y:S01]  /*11a90*/  LDL.LU R195, [R1+0x1bc] ;  /* 0x0001bc0001c37983 */ /* 0x000f620000300800 */
[----:B------:R-:W-:Y:S03]  /*11aa0*/  HMMA.1688.F32.TF32 R156, R180, R8, R204 ;  /* 0x00000008b49c723c */ /* 0x000fe600000810cc */
        /* <DEDUP_REMOVED lines=12> */
[----:B------:R-:W-:-:S03]  /*11b70*/  MOV R246, R226 ;  /* 0x000000e200f67202 */ /* 0x000fc60000000f00 */
[----:B------:R-:W5:Y:S01]  /*11b80*/  LDL.LU R210, [R1+0x1c8] ;  /* 0x0001c80001d27983 */ /* 0x000f620000300800 */
[----:B------:R-:W-:-:S03]  /*11b90*/  IMAD.MOV.U32 R247, RZ, RZ, R227 ;  /* 0x000000fffff77224 */ /* 0x000fc600078e00e3 */
        /* <DEDUP_REMOVED lines=9> */
[----:B--2---:R-:W2:Y:S04]  /*11c30*/  LDL.LU R40, [R1+0x160] ;  /* 0x0001600001287983 */ /* 0x004ea80000300800 */
[----:B------:R-:W2:Y:S04]  /*11c40*/  LDL.LU R41, [R1+0x164] ;  /* 0x0001640001297983 */ /* 0x000ea80000300800 */
[----:B------:R-:W2:Y:S04]  /*11c50*/  LDL.LU R42, [R1+0x168] ;  /* 0x00016800012a7983 */ /* 0x000ea80000300800 */
[----:B------:R-:W2:Y:S04]  /*11c60*/  LDL.LU R43, [R1+0x16c] ;  /* 0x00016c00012b7983 */ /* 0x000ea80000300800 */
[----:B------:R-:W2:Y:S04]  /*11c70*/  LDL.LU R36, [R1+0x140] ;  /* 0x0001400001247983 */ /* 0x000ea80000300800 */
[----:B------:R-:W2:Y:S04]  /*11c80*/  LDL.LU R37, [R1+0x144] ;  /* 0x0001440001257983 */ /* 0x000ea80000300800 */
[----:B------:R-:W2:Y:S04]  /*11c90*/  LDL.LU R38, [R1+0x148] ;  /* 0x0001480001267983 */ /* 0x000ea80000300800 */
[----:B------:R-:W2:Y:S01]  /*11ca0*/  LDL.LU R39, [R1+0x14c] ;  /* 0x00014c0001277983 */ /* 0x000ea20000300800 */
[C---:B------:R-:W-:Y:S08]  /*11cb0*/  HMMA.1688.F32.TF32 R48, R184.reuse, R28, R48 ;  /* 0x0000001cb830723c */ /* 0x040ff00000081030 */
[----:B------:R-:W-:Y:S08]  /*11cc0*/  HMMA.1688.F32.TF32 R52, R184, R32, R52 ;  /* 0x00000020b834723c */ /* 0x000ff00000081034 */
[----:B----4-:R-:W-:Y:S07]  /*11cd0*/  HMMA.1688.F32.TF32 R184, R212, R4, R248 ;  /* 0x00000004d4b8723c */ /* 0x010fee00000810f8 */
[----:B------:R-:W-:-:S02]  /*11ce0*/  IMAD.MOV.U32 R248, RZ, RZ, R228 ;  /* 0x000000fffff87224 */ /* 0x000fc400078e00e4 */
[----:B------:R-:W4:Y:S01]  /*11cf0*/  LDL.LU R228, [R1+0xb54] ;  /* 0x000b540001e47983 */ /* 0x000f220000300800 */
[----:B------:R-:W-:Y:S02]  /*11d00*/  IMAD.MOV.U32 R249, RZ, RZ, R229 ;  /* 0x000000fffff97224 */ /* 0x000fe400078e00e5 */
[----:B------:R-:W-:Y:S01]  /*11d10*/  IMAD.MOV.U32 R250, RZ, RZ, R230 ;  /* 0x000000fffffa7224 */ /* 0x000fe200078e00e6 */
[----:B------:R-:W4:Y:S01]  /*11d20*/  LDL.LU R229, [R1+0xb50] ;  /* 0x000b500001e57983 */ /* 0x000f220000300800 */
[----:B------:R-:W-:-:S03]  /*11d30*/  IMAD.MOV.U32 R251, RZ, RZ, R231 ;  /* 0x000000fffffb7224 */ /* 0x000fc600078e00e7 */
[----:B------:R-:W4:Y:S04]  /*11d40*/  LDL.LU R230, [R1+0xb4c] ;  /* 0x000b4c0001e67983 */ /* 0x000f280000300800 */
[----:B------:R-:W4:Y:S01]  /*11d50*/  LDL.LU R231, [R1+0xb48] ;  /* 0x000b480001e77983 */ /* 0x000f220000300800 */
[----:B---3--:R-:W-:Y:S08]  /*11d60*/  HMMA.1688.F32.TF32 R200, R212, R20, R200 ;  /* 0x00000014d4c8723c */ /* 0x008ff000000810c8 */
[C---:B------:R-:W-:Y:S08]  /*11d70*/  HMMA.1688.F32.TF32 R164, R180.reuse, R16, R164 ;  /* 0x00000010b4a4723c */ /* 0x040ff000000810a4 */
[C---:B------:R-:W-:Y:S08]  /*11d80*/  HMMA.1688.F32.TF32 R172, R180.reuse, R24, R172 ;  /* 0x00000018b4ac723c */ /* 0x040ff000000810ac */
[C---:B------:R-:W-:Y:S08]  /*11d90*/  HMMA.1688.F32.TF32 R168, R180.reuse, R20, R168 ;  /* 0x00000014b4a8723c */ /* 0x040ff000000810a8 */
[----:B------:R-:W-:Y:S08]  /*11da0*/  HMMA.1688.F32.TF32 R176, R180, R28, R176 ;  /* 0x0000001cb4b0723c */ /* 0x000ff000000810b0 */
[C---:B-----5:R-:W-:Y:S08]  /*11db0*/  HMMA.1688.F32.TF32 R196, R212.reuse, R16, R196 ;  /* 0x00000010d4c4723c */ /* 0x060ff000000810c4 */
[C---:B------:R-:W-:Y:S08]  /*11dc0*/  HMMA.1688.F32.TF32 R192, R212.reuse, R12, R192 ;  /* 0x0000000cd4c0723c */ /* 0x040ff000000810c0 */
[C---:B------:R-:W-:Y:S08]  /*11dd0*/  HMMA.1688.F32.TF32 R188, R212.reuse, R8, R188 ;  /* 0x00000008d4bc723c */ /* 0x040ff000000810bc */
[C---:B------:R-:W-:Y:S08]  /*11de0*/  HMMA.1688.F32.TF32 R204, R212.reuse, R24, R204 ;  /* 0x00000018d4cc723c */ /* 0x040ff000000810cc */
[C---:B------:R-:W-:Y:S08]  /*11df0*/  HMMA.1688.F32.TF32 R208, R212.reuse, R28, R208 ;  /* 0x0000001cd4d0723c */ /* 0x040ff000000810d0 */
[----:B------:R-:W-:Y:S08]  /*11e00*/  HMMA.1688.F32.TF32 R212, R212, R32, R220 ;  /* 0x00000020d4d4723c */ /* 0x000ff000000810dc */
[----:B------:R-:W-:Y:S01]  /*11e10*/  HMMA.1688.F32.TF32 R220, R232, R8, R244 ;  /* 0x00000008e8dc723c */ /* 0x000fe200000810f4 */
[----:B------:R-:W-:Y:S04]  /*11e20*/  LDS R244, [R252+0xa180] ;  /* 0x00a18000fcf47984 */ /* 0x000fe80000000800 */
[----:B------:R-:W-:Y:S03]  /*11e30*/  LDS R246, [R252+0xb180] ;  /* 0x00b18000fcf67984 */ /* 0x000fe60000000800 */
[----:B------:R-:W-:Y:S01]  /*11e40*/  HMMA.1688.F32.TF32 R180, R180, R32, R224 ;  /* 0x00000020b4b4723c */ /* 0x000fe200000810e0 */
[----:B------:R-:W-:Y:S04]  /*11e50*/  LDS R245, [R3+0xa180] ;  /* 0x00a1800003f57984 */ /* 0x000fe80000000800 */
[----:B------:R-:W-:Y:S10]  /*11e60*/  LDS R247, [R3+0xb180] ;  /* 0x00b1800003f77984 */ /* 0x000ff40000000800 */
[----:B------:R-:W-:Y:S04]  /*11e70*/  STL [R1+0xa0c], R220 ;  /* 0x000a0cdc01007387 */ /* 0x000fe80000100800 */
[----:B------:R-:W-:Y:S01]  /*11e80*/  STL [R1+0xa08], R221 ;  /* 0x000a08dd01007387 */ /* 0x000fe20000100800 */
[C---:B--2---:R-:W-:Y:S03]  /*11e90*/  HMMA.1688.F32.TF32 R36, R232.reuse, R24, R36 ;  /* 0x00000018e824723c */ /* 0x044fe60000081024 */
[----:B------:R1:W-:Y:S04]  /*11ea0*/  STL [R1+0xa04], R222 ;  /* 0x000a04de01007387 */ /* 0x0003e80000100800 */
[----:B------:R2:W-:Y:S01]  /*11eb0*/  STL [R1+0xa00], R223 ;  /* 0x000a00df01007387 */ /* 0x0005e20000100800 */
[C---:B------:R-:W-:Y:S03]  /*11ec0*/  HMMA.1688.F32.TF32 R224, R232.reuse, R12, R240 ;  /* 0x0000000ce8e0723c */ /* 0x040fe600000810f0 */
[----:B------:R-:W-:Y:S04]  /*11ed0*/  LDS R240, [R252+0xa100] ;  /* 0x00a10000fcf07984 */ /* 0x000fe80000000800 */
[----:B------:R-:W-:Y:S01]  /*11ee0*/  LDS R242, [R252+0xb100] ;  /* 0x00b10000fcf27984 */ /* 0x000fe20000000800 */
[----:B------:R-:W-:Y:S03]  /*11ef0*/  HMMA.1688.F32.TF32 R40, R232, R20, R40 ;  /* 0x00000014e828723c */ /* 0x000fe60000081028 */
[----:B------:R-:W-:Y:S04]  /*11f00*/  LDS R241, [R3+0xa100] ;  /* 0x00a1000003f17984 */ /* 0x000fe80000000800 */
[----:B------:R-:W-:Y:S01]  /*11f10*/  LDS R243, [R3+0xb100] ;  /* 0x00b1000003f37984 */ /* 0x000fe20000000800 */
[----:B-1----:R-:W-:-:S02]  /*11f20*/  IMAD.MOV.U32 R222, RZ, RZ, R36 ;  /* 0x000000ffffde7224 */ /* 0x002fc400078e0024 */
[----:B--2---:R-:W-:Y:S02]  /*11f30*/  IMAD.MOV.U32 R223, RZ, RZ, R37 ;  /* 0x000000ffffdf7224 */ /* 0x004fe400078e0025 */
[----:B------:R-:W-:Y:S02]  /*11f40*/  IMAD.MOV.U32 R25, RZ, RZ, R38 ;  /* 0x000000ffff197224 */ /* 0x000fe400078e0026 */
[----:B------:R-:W-:Y:S02]  /*11f50*/  IMAD.MOV.U32 R24, RZ, RZ, R39 ;  /* 0x000000ffff187224 */ /* 0x000fe400078e0027 */
[C---:B------:R-:W-:Y:S08]  /*11f60*/  HMMA.1688.F32.TF32 R36, R232.reuse, R28, R248 ;  /* 0x0000001ce824723c */ /* 0x040ff000000810f8 */
[----:B----4-:R-:W-:Y:S01]  /*11f70*/  HMMA.1688.F32.TF32 R228, R232, R16, R228 ;  /* 0x00000010e8e4723c */ /* 0x010fe200000810e4 */
[----:B------:R-:W-:Y:S04]  /*11f80*/  STL [R1+0xa1c], R224 ;  /* 0x000a1ce001007387 */ /* 0x000fe80000100800 */
[----:B------:R-:W-:Y:S01]  /*11f90*/  STL [R1+0xa18], R225 ;  /* 0x000a18e101007387 */ /* 0x000fe20000100800 */
[----:B------:R-:W-:-:S03]  /*11fa0*/  MOV R21, R43 ;  /* 0x0000002b00157202 */ /* 0x000fc60000000f00 */
[----:B------:R-:W-:Y:S07]  /*11fb0*/  STL [R1+0xa14], R226 ;  /* 0x000a14e201007387 */ /* 0x000fee0000100800 */
[----:B------:R-:W-:Y:S01]  /*11fc0*/  IMAD.MOV.U32 R220, RZ, RZ, R36 ;  /* 0x000000ffffdc7224 */ /* 0x000fe200078e0024 */
[----:B------:R-:W-:Y:S01]  /*11fd0*/  MOV R221, R37 ;  /* 0x0000002500dd7202 */ /* 0x000fe20000000f00 */
[----:B------:R-:W-:Y:S02]  /*11fe0*/  IMAD.MOV.U32 R29, RZ, RZ, R38 ;  /* 0x000000ffff1d7224 */ /* 0x000fe400078e0026 */
[----:B------:R-:W-:-:S02]  /*11ff0*/  IMAD.MOV.U32 R28, RZ, RZ, R39 ;  /* 0x000000ffff1c7224 */ /* 0x000fc400078e0027 */
[----:B------:R-:W-:Y:S01]  /*12000*/  HMMA.1688.F32.TF32 R36, R232, R32, R236 ;  /* 0x00000020e824723c */ /* 0x000fe200000810ec */
[----:B------:R-:W-:Y:S04]  /*12010*/  STL [R1+0xa10], R227 ;  /* 0x000a10e301007387 */ /* 0x000fe80000100800 */
[----:B------:R-:W-:Y:S04]  /*12020*/  STL [R1+0xa2c], R228 ;  /* 0x000a2ce401007387 */ /* 0x000fe80000100800 */
[----:B------:R-:W-:Y:S04]  /*12030*/  STL [R1+0xa28], R229 ;  /* 0x000a28e501007387 */ /* 0x000fe80000100800 */
[----:B------:R-:W-:Y:S04]  /*12040*/  STL [R1+0xa24], R230 ;  /* 0x000a24e601007387 */ /* 0x000fe80000100800 */
[----:B------:R-:W-:Y:S04]  /*12050*/  STL [R1+0xa20], R231 ;  /* 0x000a20e701007387 */ /* 0x000fe80000100800 */
[----:B------:R1:W-:Y:S04]  /*12060*/  STL.64 [R1+0x298], R40 ;  /* 0x0002982801007387 */ /* 0x0003e80000100a00 */
[----:B------:R2:W-:Y:S04]  /*12070*/  STL [R1+0x2a0], R42 ;  /* 0x0002a02a01007387 */ /* 0x0005e80000100800 */
[----:B------:R-:W-:Y:S04]  /*12080*/  STL [R1+0xa30], R21 ;  /* 0x000a301501007387 */ /* 0x000fe80000100800 */
[----:B------:R-:W-:Y:S04]  /*12090*/  STL [R1+0xa40], R24 ;  /* 0x000a401801007387 */ /* 0x000fe80000100800 */
[----:B------:R-:W-:Y:S04]  /*120a0*/  STL [R1+0xa3c], R25 ;  /* 0x000a3c1901007387 */ /* 0x000fe80000100800 */
[----:B------:R-:W-:Y:S04]  /*120b0*/  STL [R1+0xa38], R223 ;  /* 0x000a38df01007387 */ /* 0x000fe80000100800 */
[----:B------:R-:W-:Y:S04]  /*120c0*/  STL [R1+0xa34], R222 ;  /* 0x000a34de01007387 */ /* 0x000fe80000100800 */
[----:B------:R-:W3:Y:S04]  /*120d0*/  LDL.LU R248, [R1+0xd0] ;  /* 0x0000d00001f87983 */ /* 0x000ee80000300800 */
[----:B------:R-:W3:Y:S04]  /*120e0*/  LDL.LU R249, [R1+0xd4] ;  /* 0x0000d40001f97983 */ /* 0x000ee80000300800 */
[----:B------:R-:W3:Y:S04]  /*120f0*/  LDL.LU R250, [R1+0xd8] ;  /* 0x0000d80001fa7983 */ /* 0x000ee80000300800 */
[----:B------:R-:W3:Y:S01]  /*12100*/  LDL.LU R251, [R1+0xdc] ;  /* 0x0000dc0001fb7983 */ /* 0x000ee20000300800 */
[----:B------:R-:W-:-:S03]  /*12110*/  IMAD.MOV.U32 R20, RZ, RZ, R36 ;  /* 0x000000ffff147224 */ /* 0x000fc600078e0024 */
[----:B------:R-:W-:Y:S01]  /*12120*/  STL [R1+0xa50], R28 ;  /* 0x000a501c01007387 */ /* 0x000fe20000100800 */
[----:B------:R-:W-:-:S03]  /*12130*/  IMAD.MOV.U32 R17, RZ, RZ, R37 ;  /* 0x000000ffff117224 */ /* 0x000fc600078e0025 */
[----:B------:R-:W-:Y:S01]  /*12140*/  STL [R1+0xa4c], R29 ;  /* 0x000a4c1d01007387 */ /* 0x000fe20000100800 */
[----:B------:R-:W-:-:S03]  /*12150*/  IMAD.MOV.U32 R16, RZ, RZ, R38 ;  /* 0x000000ffff107224 */ /* 0x000fc600078e0026 */
[----:B------:R-:W-:Y:S01]  /*12160*/  STL [R1+0xa48], R221 ;  /* 0x000a48dd01007387 */ /* 0x000fe20000100800 */
[----:B------:R-:W-:-:S03]  /*12170*/  MOV R13, R39 ;  /* 0x00000027000d7202 */ /* 0x000fc60000000f00 */
[----:B------:R-:W-:Y:S04]  /*12180*/  STL [R1+0xa44], R220 ;  /* 0x000a44dc01007387 */ /* 0x000fe80000100800 */
[----:B------:R-:W4:Y:S01]  /*12190*/  LDL.LU R36, [R1+0x90] ;  /* 0x0000900001247983 */ /* 0x000f220000300800 */
[----:B-1----:R-:W-:-:S03]  /*121a0*/  IMAD.MOV.U32 R41, RZ, RZ, R10 ;  /* 0x000000ffff297224 */ /* 0x002fc600078e000a */
[----:B------:R-:W4:Y:S01]  /*121b0*/  LDL.LU R37, [R1+0x94] ;  /* 0x0000940001257983 */ /* 0x000f220000300800 */
[----:B--2---:R-:W-:-:S03]  /*121c0*/  IMAD.MOV.U32 R42, RZ, RZ, R6 ;  /* 0x000000ffff2a7224 */ /* 0x004fc600078e0006 */
[----:B------:R-:W4:Y:S01]  /*121d0*/  LDL.LU R38, [R1+0x98] ;  /* 0x0000980001267983 */ /* 0x000f220000300800 */
[----:B------:R-:W-:-:S03]  /*121e0*/  IMAD.MOV.U32 R43, RZ, RZ, R7 ;  /* 0x000000ffff2b7224 */ /* 0x000fc600078e0007 */
[----:B------:R-:W4:Y:S04]  /*121f0*/  LDL.LU R39, [R1+0x9c] ;  /* 0x00009c0001277983 */ /* 0x000f280000300800 */
[----:B------:R-:W2:Y:S04]  /*12200*/  LDL.LU R40, [R1+0xb0] ;  /* 0x0000b00001287983 */ /* 0x000ea80000300800 */
[----:B------:R-:W2:Y:S04]  /*12210*/  LDL.LU R10, [R1+0xb44] ;  /* 0x000b4400010a7983 */ /* 0x000ea80000300800 */
[----:B------:R-:W3:Y:S04]  /*12220*/  LDL.LU R6, [R1+0xb40] ;  /* 0x000b400001067983 */ /* 0x000ee80000300800 */
[----:B------:R-:W3:Y:S01]  /*12230*/  LDL.LU R7, [R1+0xb3c] ;  /* 0x000b3c0001077983 */ /* 0x000ee20000300800 */
[----:B------:R-:W-:Y:S03]  /*12240*/  HMMA.1688.F32.TF32 R216, R232, R4, R216 ;  /* 0x00000004e8d8723c */ /* 0x000fe600000810d8 */
[----:B------:R-:W-:Y:S04]  /*12250*/  LDS R232, [R252+0xa000] ;  /* 0x00a00000fce87984 */ /* 0x000fe80000000800 */
[----:B------:R-:W-:Y:S04]  /*12260*/  LDS R234, [R252+0xb000] ;  /* 0x00b00000fcea7984 */ /* 0x000fe80000000800 */
[----:B------:R-:W-:Y:S04]  /*12270*/  LDS R233, [R3+0xa000] ;  /* 0x00a0000003e97984 */ /* 0x000fe80000000800 */
[----:B------:R-:W3:Y:S04]  /*12280*/  LDS R235, [R3+0xb000] ;  /* 0x00b0000003eb7984 */ /* 0x000ee80000000800 */
[----:B------:R-:W-:Y:S04]  /*12290*/  STL [R1+0xa60], R13 ;  /* 0x000a600d01007387 */ /* 0x000fe80000100800 */
[----:B------:R-:W-:Y:S04]  /*122a0*/  STL [R1+0xa5c], R16 ;  /* 0x000a5c1001007387 */ /* 0x000fe80000100800 */
[----:B------:R-:W-:Y:S04]  /*122b0*/  STL [R1+0xa58], R17 ;  /* 0x000a581101007387 */ /* 0x000fe80000100800 */
[----:B------:R-:W-:Y:S04]  /*122c0*/  STL [R1+0xa54], R20 ;  /* 0x000a541401007387 */ /* 0x000fe80000100800 */
[----:B------:R-:W-:Y:S04]  /*122d0*/  LDS R236, [R252+0xa080] ;  /* 0x00a08000fcec7984 */ /* 0x000fe80000000800 */
[----:B------:R-:W-:Y:S04]  /*122e0*/  LDS R238, [R252+0xb080] ;  /* 0x00b08000fcee7984 */ /* 0x000fe80000000800 */
[----:B------:R-:W-:Y:S04]  /*122f0*/  LDS R237, [R3+0xa080] ;  /* 0x00a0800003ed7984 */ /* 0x000fe80000000800 */
[----:B------:R-:W1:Y:S01]  /*12300*/  LDS R239, [R3+0xb080] ;  /* 0x00b0800003ef7984 */ /* 0x000e620000000800 */
[----:B---3--:R-:W-:Y:S07]  /*12310*/  HMMA.1688.F32.TF32 R220, R232, R6, R248 ;  /* 0x00000006e8dc723c */ /* 0x008fee00000810f8 */
[----:B------:R-:W-:-:S02]  /*12320*/  IMAD.MOV.U32 R248, RZ, RZ, R11 ;  /* 0x000000fffff87224 */ /* 0x000fc400078e000b */
[----:B------:R-:W2:Y:S01]  /*12330*/  LDL.LU R11, [R1+0xb38] ;  /* 0x000b3800010b7983 */ /* 0x000ea20000300800 */
[----:B------:R-:W-:-:S03]  /*12340*/  IMAD.MOV.U32 R251, RZ, RZ, R14 ;  /* 0x000000fffffb7224 */ /* 0x000fc600078e000e */
[----:B------:R-:W3:Y:S04]  /*12350*/  LDL.LU R249, [R1+0x64] ;  /* 0x0000640001f97983 */ /* 0x000ee80000300800 */
[----:B------:R-:W3:Y:S04]  /*12360*/  LDL.LU R250, [R1+0x68] ;  /* 0x0000680001fa7983 */ /* 0x000ee80000300800 */
[----:B------:R-:W4:Y:S03]  /*12370*/  LDL.LU R14, [R1+0xb34] ;  /* 0x000b3400010e7983 */ /* 0x000f260000300800 */
[----:B------:R-:W-:Y:S01]  /*12380*/  IMAD.MOV.U32 R5, RZ, RZ, R223 ;  /* 0x000000ffff057224 */ /* 0x000fe200078e00df */
[----:B------:R-:W-:Y:S01]  /*12390*/  MOV R32, R222 ;  /* 0x000000de00207202 */ /* 0x000fe20000000f00 */
[----:B------:R-:W-:-:S02]  /*123a0*/  IMAD.MOV.U32 R33, RZ, RZ, R221 ;  /* 0x000000ffff217224 */ /* 0x000fc400078e00dd */
[----:B------:R-:W-:Y:S01]  /*123b0*/  IMAD.MOV.U32 R227, RZ, RZ, R220 ;  /* 0x000000ffffe37224 */ /* 0x000fe200078e00dc */
[----:B------:R-:W-:Y:S04]  /*123c0*/  STL [R1+0xa70], R5 ;  /* 0x000a700501007387 */ /* 0x000fe80000100800 */
[----:B------:R-:W-:Y:S04]  /*123d0*/  STL [R1+0xa6c], R32 ;  /* 0x000a6c2001007387 */ /* 0x000fe80000100800 */
[----:B------:R-:W-:Y:S04]  /*123e0*/  STL [R1+0xa68], R33 ;  /* 0x000a682101007387 */ /* 0x000fe80000100800 */
[----:B------:R-:W-:Y:S01]  /*123f0*/  STL [R1+0xa64], R227 ;  /* 0x000a64e301007387 */ /* 0x000fe20000100800 */
[----:B--2---:R-:W-:Y:S11]  /*12400*/  HMMA.1688.F32.TF32 R40, R232, R10, R40 ;  /* 0x0000000ae828723c */ /* 0x004ff60000081028 */
[----:B------:R-:W-:Y:S11]  /*12410*/  @!UPT UIADD3 URZ, URZ, URZ, URZ ;  /* 0x0000003f3f3ff290 */ /* 0x000ff6000fffe03f */
[----:B------:R-:W-:Y:S02]  /*12420*/  @!UPT UIADD3 URZ, URZ, URZ, URZ ;  /* 0x0000003f3f3ff290 */ /* 0x000fe4000fffe03f */
[----:B------:R-:W-:Y:S02]  /*12430*/  IMAD.MOV.U32 R231, RZ, RZ, R40 ;  /* 0x000000ffffe77224 */ /* 0x000fe400078e0028 */
[----:B------:R-:W-:Y:S02]  /*12440*/  IMAD.MOV.U32 R40, RZ, RZ, R15 ;  /* 0x000000ffff287224 */ /* 0x000fe400078e000f */
[----:B------:R-:W4:Y:S01]  /*12450*/  LDL.LU R15, [R1+0xb30] ;  /* 0x000b3000010f7983 */ /* 0x000f220000300800 */
[----:B------:R-:W-:Y:S01]  /*12460*/  IMAD.MOV.U32 R226, RZ, RZ, R43 ;  /* 0x000000ffffe27224 */ /* 0x000fe200078e002b */
[----:B------:R-:W-:Y:S01]  /*12470*/  MOV R225, R42 ;  /* 0x0000002a00e17202 */ /* 0x000fe20000000f00 */
[----:B------:R-:W-:Y:S02]  /*12480*/  IMAD.MOV.U32 R224, RZ, RZ, R41 ;  /* 0x000000ffffe07224 */ /* 0x000fe400078e0029 */
[----:B------:R-:W2:Y:S01]  /*12490*/  LDL.LU R41, [R1+0x54] ;  /* 0x0000540001297983 */ /* 0x000ea20000300800 */
[----:B------:R-:W-:-:S03]  /*124a0*/  IMAD.MOV.U32 R43, RZ, RZ, R18 ;  /* 0x000000ffff2b7224 */ /* 0x000fc600078e0012 */
[----:B------:R-:W2:Y:S04]  /*124b0*/  LDL.LU R42, [R1+0x58] ;  /* 0x00005800012a7983 */ /* 0x000ea80000300800 */
[----:B------:R-:W3:Y:S04]  /*124c0*/  LDL.LU R18, [R1+0xb2c] ;  /* 0x000b2c0001127983 */ /* 0x000ee80000300800 */
[----:B------:R-:W-:Y:S04]  /*124d0*/  STL [R1+0xa80], R226 ;  /* 0x000a80e201007387 */ /* 0x000fe80000100800 */
[----:B------:R-:W-:Y:S04]  /*124e0*/  STL [R1+0xa7c], R225 ;  /* 0x000a7ce101007387 */ /* 0x000fe80000100800 */
[----:B------:R-:W-:Y:S04]  /*124f0*/  STL [R1+0xa78], R224 ;  /* 0x000a78e001007387 */ /* 0x000fe80000100800 */
[----:B------:R-:W-:Y:S01]  /*12500*/  STL [R1+0xa74], R231 ;  /* 0x000a74e701007387 */ /* 0x000fe20000100800 */
[----:B----4-:R-:W-:Y:S11]  /*12510*/  HMMA.1688.F32.TF32 R36, R232, R14, R36 ;  /* 0x0000000ee824723c */ /* 0x010ff60000081024 */
[----:B------:R-:W-:Y:S11]  /*12520*/  @!UPT UIADD3 URZ, URZ, URZ, URZ ;  /* 0x0000003f3f3ff290 */ /* 0x000ff6000fffe03f */
[----:B------:R-:W-:Y:S02]  /*12530*/  @!UPT UIADD3 URZ, URZ, URZ, URZ ;  /* 0x0000003f3f3ff290 */ /* 0x000fe4000fffe03f */
[----:B------:R-:W-:Y:S01]  /*12540*/  IMAD.MOV.U32 R21, RZ, RZ, R36 ;  /* 0x000000ffff157224 */ /* 0x000fe200078e0024 */
[----:B------:R-:W-:Y:S01]  /*12550*/  MOV R229, R38 ;  /* 0x0000002600e57202 */ /* 0x000fe20000000f00 */
[----:B------:R-:W-:Y:S02]  /*12560*/  IMAD.MOV.U32 R230, RZ, RZ, R39 ;  /* 0x000000ffffe67224 */ /* 0x000fe400078e0027 */
[----:B------:R-:W-:Y:S02]  /*12570*/  IMAD.MOV.U32 R36, RZ, RZ, R19 ;  /* 0x000000ffff247224 */ /* 0x000fe400078e0013 */
[----:B------:R-:W-:Y:S01]  /*12580*/  IMAD.MOV.U32 R228, RZ, RZ, R37 ;  /* 0x000000ffffe47224 */ /* 0x000fe200078e0025 */
[----:B------:R-:W3:Y:S04]  /*12590*/  LDL.LU R19, [R1+0xb28] ;  /* 0x000b280001137983 */ /* 0x000ee80000300800 */
[----:B------:R-:W4:Y:S04]  /*125a0*/  LDL.LU R37, [R1+0x44] ;  /* 0x0000440001257983 */ /* 0x000f280000300800 */
[----:B------:R-:W4:Y:S04]  /*125b0*/  LDL.LU R38, [R1+0x48] ;  /* 0x0000480001267983 */ /* 0x000f280000300800 */
[----:B------:R-:W4:Y:S04]  /*125c0*/  LDL.LU R39, [R1+0x4c] ;  /* 0x00004c0001277983 */ /* 0x000f280000300800 */
[----:B------:R-:W-:Y:S04]  /*125d0*/  STL [R1+0xa90], R230 ;  /* 0x000a90e601007387 */ /* 0x000fe80000100800 */
[----:B------:R5:W-:Y:S04]  /*125e0*/  STL [R1+0xa8c], R229 ;  /* 0x000a8ce501007387 */ /* 0x000be80000100800 */
[----:B------:R1:W-:Y:S04]  /*125f0*/  STL [R1+0xa88], R228 ;  /* 0x000a88e401007387 */ /* 0x0003e80000100800 */
[----:B------:R-:W-:Y:S01]  /*12600*/  STL [R1+0xa84], R21 ;  /* 0x000a841501007387 */ /* 0x000fe20000100800 */
[----:B-----5:R-:W-:-:S02]  /*12610*/  IMAD.MOV.U32 R229, RZ, RZ, R22 ;  /* 0x000000ffffe57224 */ /* 0x020fc400078e0016 */
[----:B-1----:R-:W-:Y:S02]  /*12620*/  IMAD.MOV.U32 R228, RZ, RZ, R30 ;  /* 0x000000ffffe47224 */ /* 0x002fe400078e001e */
[----:B------:R-:W5:Y:S04]  /*12630*/  LDL.LU R30, [R1+0xb24] ;  /* 0x000b2400011e7983 */ /* 0x000f680000300800 */
[----:B------:R-:W2:Y:S04]  /*12640*/  LDL.LU R22, [R1+0xb20] ;  /* 0x000b200001167983 */ /* 0x000ea80000300800 */
[----:B------:R-:W4:Y:S04]  /*12650*/  LDL.LU R230, [R1+0x18] ;  /* 0x0000180001e67983 */ /* 0x000f280000300800 */
[----:B------:R-:W4:Y:S01]  /*12660*/  LDL.LU R231, [R1+0x1c] ;  /* 0x00001c0001e77983 */ /* 0x000f220000300800 */
[----:B------:R-:W-:Y:S01]  /*12670*/  IMAD.MOV.U32 R224, RZ, RZ, R23 ;  /* 0x000000ffffe07224 */ /* 0x000fe200078e0017 */
[----:B------:R-:W-:Y:S01]  /*12680*/  MOV R225, R31 ;  /* 0x0000001f00e17202 */ /* 0x000fe20000000f00 */
[----:B------:R-:W-:-:S02]  /*12690*/  IMAD.MOV.U32 R226, RZ, RZ, R26 ;  /* 0x000000ffffe27224 */ /* 0x000fc400078e001a */
[----:B------:R-:W-:Y:S01]  /*126a0*/  IMAD.MOV.U32 R227, RZ, RZ, R27 ;  /* 0x000000ffffe37224 */ /* 0x000fe200078e001b */
[----:B---3--:R-:W-:Y:S01]  /*126b0*/  HMMA.1688.F32.TF32 R220, R232, R18, R248 ;  /* 0x00000012e8dc723c */ /* 0x008fe200000810f8 */
[----:B------:R-:W3:Y:S04]  /*126c0*/  LDL.LU R248, [R1+0x30] ;  /* 0x0000300001f87983 */ /* 0x000ee80000300800 */
[----:B------:R-:W3:Y:S02]  /*126d0*/  LDL.LU R249, [R1+0x34] ;  /* 0x0000340001f97983 */ /* 0x000ee40000300800 */
[----:B-----5:R-:W-:Y:S02]  /*126e0*/  IMAD.MOV.U32 R250, RZ, RZ, R30 ;  /* 0x000000fffffa7224 */ /* 0x020fe400078e001e */
[----:B------:R-:W3:Y:S01]  /*126f0*/  LDL.LU R30, [R1+0xb1c] ;  /* 0x000b1c00011e7983 */ /* 0x000ee20000300800 */
[----:B--2---:R-:W-:-:S03]  /*12700*/  IMAD.MOV.U32 R251, RZ, RZ, R22 ;  /* 0x000000fffffb7224 */ /* 0x004fc600078e0016 */
[----:B------:R-:W2:Y:S04]  /*12710*/  LDL.LU R22, [R1+0xb18] ;  /* 0x000b180001167983 */ /* 0x000ea80000300800 */
[----:B------:R-:W2:Y:S04]  /*12720*/  LDL.LU R23, [R1+0xb14] ;  /* 0x000b140001177983 */ /* 0x000ea80000300800 */
[----:B------:R-:W3:Y:S04]  /*12730*/  LDL.LU R31, [R1+0xb10] ;  /* 0x000b1000011f7983 */ /* 0x000ee80000300800 */
[----:B------:R-:W4:Y:S04]  /*12740*/  LDL.LU R26, [R1+0xb0c] ;  /* 0x000b0c00011a7983 */ /* 0x000f280000300800 */
[----:B------:R-:W4:Y:S01]  /*12750*/  LDL.LU R27, [R1+0xb08] ;  /* 0x000b0800011b7983 */ /* 0x000f220000300800 */
[----:B------:R-:W-:Y:S01]  /*12760*/  MOV R4, R223 ;  /* 0x000000df00047202 */ /* 0x000fe20000000f00 */
[----:B------:R-:W-:-:S02]  /*12770*/  IMAD.MOV.U32 R8, RZ, RZ, R222 ;  /* 0x000000ffff087224 */ /* 0x000fc400078e00de */
[----:B------:R-:W-:Y:S02]  /*12780*/  IMAD.MOV.U32 R9, RZ, RZ, R221 ;  /* 0x000000ffff097224 */ /* 0x000fe400078e00dd */
[----:B------:R-:W-:Y:S01]  /*12790*/  IMAD.MOV.U32 R12, RZ, RZ, R220 ;  /* 0x000000ffff0c7224 */ /* 0x000fe200078e00dc */
[----:B------:R-:W-:Y:S04]  /*127a0*/  STL [R1+0xaa0], R4 ;  /* 0x000aa00401007387 */ /* 0x000fe80000100800 */
[----:B------:R-:W-:Y:S04]  /*127b0*/  STL [R1+0xa9c], R8 ;  /* 0x000a9c0801007387 */ /* 0x000fe80000100800 */
[----:B------:R-:W-:Y:S04]  /*127c0*/  STL [R1+0xa98], R9 ;  /* 0x000a980901007387 */ /* 0x000fe80000100800 */
[----:B------:R-:W-:Y:S01]  /*127d0*/  STL [R1+0xa94], R12 ;  /* 0x000a940c01007387 */ /* 0x000fe20000100800 */
[C---:B--2---:R-:W-:Y:S08]  /*127e0*/  HMMA.1688.F32.TF32 R40, R232.reuse, R22, R40 ;  /* 0x00000016e828723c */ /* 0x044ff00000081028 */
[----:B----4-:R-:W-:Y:S11]  /*127f0*/  HMMA.1688.F32.TF32 R36, R232, R26, R36 ;  /* 0x0000001ae824723c */ /* 0x010ff60000081024 */
[----:B------:R-:W-:Y:S05]  /*12800*/  @!UPT UIADD3 URZ, URZ, URZ, URZ ;  /* 0x0000003f3f3ff290 */ /* 0x000fea000fffe03f */
[----:B------:R-:W-:Y:S01]  /*12810*/  MOV R222, R43 ;  /* 0x0000002b00de7202 */ /* 0x000fe20000000f00 */
[----:B------:R-:W-:Y:S02]  /*12820*/  IMAD.MOV.U32 R223, RZ, RZ, R42 ;  /* 0x000000ffffdf7224 */ /* 0x000fe400078e002a */
[----:B------:R-:W-:Y:S01]  /*12830*/  IMAD.MOV.U32 R25, RZ, RZ, R41 ;  /* 0x000000ffff197224 */ /* 0x000fe200078e0029 */
[----:B------:R-:W2:Y:S01]  /*12840*/  LDL.LU.64 R42, [R1+0xb00] ;  /* 0x000b0000012a7983 */ /* 0x000ea20000300a00 */
[----:B------:R-:W-:-:S03]  /*12850*/  IMAD.MOV.U32 R24, RZ, RZ, R40 ;  /* 0x000000ffff187224 */ /* 0x000fc600078e0028 */
[----:B------:R-:W2:Y:S04]  /*12860*/  LDL.LU.64 R40, [R1+0xaf8] ;  /* 0x000af80001287983 */ /* 0x000ea80000300a00 */
[----:B------:R-:W-:Y:S01]  /*12870*/  STL [R1+0xab0], R222 ;  /* 0x000ab0de01007387 */ /* 0x000fe20000100800 */
[----:B------:R-:W-:Y:S02]  /*12880*/  IMAD.MOV.U32 R220, RZ, RZ, R39 ;  /* 0x000000ffffdc7224 */ /* 0x000fe400078e0027 */
[----:B------:R-:W-:Y:S01]  /*12890*/  IMAD.MOV.U32 R221, RZ, RZ, R38 ;  /* 0x000000ffffdd7224 */ /* 0x000fe200078e0026 */
[----:B------:R-:W-:Y:S01]  /*128a0*/  STL [R1+0xaac], R223 ;  /* 0x000aacdf01007387 */ /* 0x000fe20000100800 */
[----:B------:R-:W-:-:S03]  /*128b0*/  IMAD.MOV.U32 R28, RZ, RZ, R36 ;  /* 0x000000ffff1c7224 */ /* 0x000fc600078e0024 */
[----:B------:R-:W-:Y:S01]  /*128c0*/  STL [R1+0xaa8], R25 ;  /* 0x000aa81901007387 */ /* 0x000fe20000100800 */
[----:B------:R-:W-:-:S03]  /*128d0*/  IMAD.MOV.U32 R29, RZ, RZ, R37 ;  /* 0x000000ffff1d7224 */ /* 0x000fc600078e0025 */
[----:B------:R-:W-:Y:S04]  /*128e0*/  STL [R1+0xaa4], R24 ;  /* 0x000aa41801007387 */ /* 0x000fe80000100800 */
[----:B------:R-:W4:Y:S04]  /*128f0*/  LDL.LU.64 R38, [R1+0xaf0] ;  /* 0x000af00001267983 */ /* 0x000f280000300a00 */
[----:B------:R-:W4:Y:S04]  /*12900*/  LDL.LU.64 R36, [R1+0xae8] ;  /* 0x000ae80001247983 */ /* 0x000f280000300a00 */
[----:B------:R1:W-:Y:S01]  /*12910*/  STL [R1+0xac0], R220 ;  /* 0x000ac0dc01007387 */ /* 0x0003e20000100800 */
[----:B---3--:R-:W-:Y:S03]  /*12920*/  HMMA.1688.F32.TF32 R248, R232, R30, R248 ;  /* 0x0000001ee8f8723c */ /* 0x008fe600000810f8 */
[----:B------:R3:W-:Y:S01]  /*12930*/  STL [R1+0xabc], R221 ;  /* 0x000abcdd01007387 */ /* 0x0007e20000100800 */
[----:B-1----:R-:W-:-:S03]  /*12940*/  IMAD.MOV.U32 R220, RZ, RZ, R34 ;  /* 0x000000ffffdc7224 */ /* 0x002fc600078e0022 */
[----:B------:R-:W5:Y:S01]  /*12950*/  LDL.LU R34, [R1+0xae4] ;  /* 0x000ae40001227983 */ /* 0x000f620000300800 */
[----:B---3--:R-:W-:-:S03]  /*12960*/  MOV R221, R35 ;  /* 0x0000002300dd7202 */ /* 0x008fc60000000f00 */
[----:B------:R-:W5:Y:S04]  /*12970*/  LDL.LU R35, [R1+0xae0] ;  /* 0x000ae00001237983 */ /* 0x000f680000300800 */
[----:B------:R-:W-:Y:S04]  /*12980*/  STL [R1+0xab8], R29 ;  /* 0x000ab81d01007387 */ /* 0x000fe80000100800 */
[----:B------:R-:W-:Y:S05]  /*12990*/  STL [R1+0xab4], R28 ;  /* 0x000ab41c01007387 */ /* 0x000fea0000100800 */
[----:B------:R-:W-:Y:S01]  /*129a0*/  IMAD.MOV.U32 R17, RZ, RZ, R250 ;  /* 0x000000ffff117224 */ /* 0x000fe200078e00fa */
[----:B------:R-:W-:Y:S01]  /*129b0*/  MOV R20, R251 ;  /* 0x000000fb00147202 */ /* 0x000fe20000000f00 */
[----:B------:R-:W-:Y:S01]  /*129c0*/  IMAD.MOV.U32 R13, RZ, RZ, R248 ;  /* 0x000000ffff0d7224 */ /* 0x000fe200078e00f8 */
[----:B------:R-:W3:Y:S01]  /*129d0*/  LDL.LU.64 R250, [R1+0xad8] ;  /* 0x000ad80001fa7983 */ /* 0x000ee20000300a00 */
[----:B------:R-:W-:-:S03]  /*129e0*/  IMAD.MOV.U32 R16, RZ, RZ, R249 ;  /* 0x000000ffff107224 */ /* 0x000fc600078e00f9 */
[----:B------:R-:W3:Y:S01]  /*129f0*/  LDL.LU.64 R248, [R1+0xad0] ;  /* 0x000ad00001f87983 */ /* 0x000ee20000300a00 */
[----:B------:R-:W-:Y:S02]  /*12a00*/  IMAD.MOV.U32 R222, RZ, RZ, R2 ;  /* 0x000000ffffde7224 */ /* 0x000fe400078e0002 */
[----:B------:R-:W-:Y:S01]  /*12a10*/  IMAD.MOV.U32 R223, RZ, RZ, R0 ;  /* 0x000000ffffdf7224 */ /* 0x000fe200078e0000 */
[C---:B------:R-:W-:Y:S08]  /*12a20*/  HMMA.1688.F32.TF32 R228, R236.reuse, R6, R228 ;  /* 0x00000006ece4723c */ /* 0x040ff000000810e4 */
[----:B------:R-:W-:Y:S11]  /*12a30*/  HMMA.1688.F32.TF32 R220, R236, R10, R220 ;  /* 0x0000000aecdc723c */ /* 0x000ff600000810dc */
[----:B------:R-:W-:Y:S11]  /*12a40*/  @!UPT UIADD3 URZ, URZ, URZ, URZ ;  /* 0x0000003f3f3ff290 */ /* 0x000ff6000fffe03f */
[----:B------:R-:W-:Y:S02]  /*12a50*/  @!UPT UIADD3 URZ, URZ, URZ, URZ ;  /* 0x0000003f3f3ff290 */ /* 0x000fe4000fffe03f */
[----:B------:R-:W-:Y:S01]  /*12a60*/  IMAD.MOV.U32 R21, RZ, RZ, R223 ;  /* 0x000000ffff157224 */ /* 0x000fe200078e00df */
[----:B------:R1:W-:Y:S04]  /*12a70*/  STL [R1+0xac8], R16 ;  /* 0x000ac81001007387 */ /* 0x0003e80000100800 */
[----:B------:R1:W-:Y:S01]  /*12a80*/  STL [R1+0xac4], R13 ;  /* 0x000ac40d01007387 */ /* 0x0003e20000100800 */
[----:B-----5:R-:W-:Y:S08]  /*12a90*/  HMMA.1688.F32.TF32 R224, R232, R34, R224 ;  /* 0x00000022e8e0723c */ /* 0x020ff000000810e0 */
[----:B----4-:R-:W-:Y:S11]  /*12aa0*/  HMMA.1688.F32.TF32 R36, R236, R18, R36 ;  /* 0x00000012ec24723c */ /* 0x010ff60000081024 */
[----:B------:R-:W-:Y:S05]  /*12ab0*/  @!UPT UIADD3 URZ, URZ, URZ, URZ ;  /* 0x0000003f3f3ff290 */ /* 0x000fea000fffe03f */
        /* <DEDUP_REMOVED lines=9> */
[C---:B---3--:R-:W-:Y:S01]  /*12b50*/  HMMA.1688.F32.TF32 R220, R236.reuse, R14, R248 ;  /* 0x0000000eecdc723c */ /* 0x048fe200000810f8 */
[----:B------:R-:W-:Y:S01]  /*12b60*/  IMAD.MOV.U32 R25, RZ, RZ, R38 ;  /* 0x000000ffff197224 */ /* 0x000fe200078e0026 */
[----:B------:R-:W-:Y:S11]  /*12b70*/  MOV R24, R39 ;  /* 0x0000002700187202 */ /* 0x000ff60000000f00 */
[----:B------:R-:W-:Y:S11]  /*12b80*/  @!UPT UIADD3 URZ, URZ, URZ, URZ ;  /* 0x0000003f3f3ff290 */ /* 0x000ff6000fffe03f */
[----:B------:R-:W-:Y:S02]  /*12b90*/  IMAD.MOV.U32 R9, RZ, RZ, R222 ;  /* 0x000000ffff097224 */ /* 0x000fe400078e00de */
[----:B------:R-:W-:Y:S02]  /*12ba0*/  IMAD.MOV.U32 R12, RZ, RZ, R223 ;  /* 0x000000ffff0c7224 */ /* 0x000fe400078e00df */
[----:B------:R-:W-:Y:S02]  /*12bb0*/  IMAD.MOV.U32 R222, RZ, RZ, R36 ;  /* 0x000000ffffde7224 */ /* 0x000fe400078e0024 */
[----:B------:R-:W-:Y:S02]  /*12bc0*/  IMAD.MOV.U32 R223, RZ, RZ, R37 ;  /* 0x000000ffffdf7224 */ /* 0x000fe400078e0025 */
[C---:B--2---:R-:W-:Y:S08]  /*12bd0*/  HMMA.1688.F32.TF32 R36, R236.reuse, R22, R40 ;  /* 0x00000016ec24723c */ /* 0x044ff00000081028 */
[----:B------:R-:W-:Y:S01]  /*12be0*/  HMMA.1688.F32.TF32 R40, R236, R26, R44 ;  /* 0x0000001aec28723c */ /* 0x000fe2000008102c */
[----:B------:R-:W-:Y:S01]  /*12bf0*/  IMAD.MOV.U32 R4, RZ, RZ, R220 ;  /* 0x000000ffff047224 */ /* 0x000fe200078e00dc */
[----:B------:R-:W-:Y:S11]  /*12c00*/  MOV R8, R221 ;  /* 0x000000dd00087202 */ /* 0x000ff60000000f00 */
[----:B------:R-:W-:Y:S03]  /*12c10*/  @!UPT UIADD3 URZ, URZ, URZ, URZ ;  /* 0x0000003f3f3ff290 */ /* 0x000fe6000fffe03f */
[----:B------:R-:W-:Y:S02]  /*12c20*/  IMAD.MOV.U32 R220, RZ, RZ, R36 ;  /* 0x000000ffffdc7224 */ /* 0x000fe400078e0024 */
[----:B------:R-:W-:-:S06]  /*12c30*/  IMAD.MOV.U32 R221, RZ, RZ, R37 ;  /* 0x000000ffffdd7224 */ /* 0x000fcc00078e0025 */
[----:B------:R-:W-:Y:S01]  /*12c40*/  IMAD.MOV.U32 R37, RZ, RZ, R40 ;  /* 0x000000ffff257224 */ /* 0x000fe200078e0028 */
[----:B------:R-:W-:Y:S01]  /*12c50*/  MOV R36, R41 ;  /* 0x0000002900247202 */ /* 0x000fe20000000f00 */
[----:B-1----:R-:W-:Y:S02]  /*12c60*/  IMAD.MOV.U32 R16, RZ, RZ, R42 ;  /* 0x000000ffff107224 */ /* 0x002fe400078e002a */
[----:B------:R-:W-:Y:S02]  /*12c70*/  IMAD.MOV.U32 R13, RZ, RZ, R43 ;  /* 0x000000ffff0d7224 */ /* 0x000fe400078e002b */
[C---:B------:R-:W-:Y:S08]  /*12c80*/  HMMA.1688.F32.TF32 R40, R236.reuse, R30, R48 ;  /* 0x0000001eec28723c */ /* 0x040ff00000081030 */
[----:B------:R-:W-:Y:S11]  /*12c90*/  HMMA.1688.F32.TF32 R48, R236, R34, R52 ;  /* 0x00000022ec30723c */ /* 0x000ff60000081034 */
[----:B------:R-:W-:Y:S05]  /*12ca0*/  @!UPT UIADD3 URZ, URZ, URZ, URZ ;  /* 0x0000003f3f3ff290 */ /* 0x000fea000fffe03f */
[----:B------:R-:W-:Y:S01]  /*12cb0*/  IMAD.MOV.U32 R47, RZ, RZ, R41 ;  /* 0x000000ffff2f7224 */ /* 0x000fe200078e0029 */
[----:B------:R-:W-:Y:S01]  /*12cc0*/  MOV R44, R40 ;  /* 0x00000028002c7202 */ /* 0x000fe20000000f00 */
[----:B------:R-:W-:Y:S02]  /*12cd0*/  IMAD.MOV.U32 R46, RZ, RZ, R42 ;  /* 0x000000ffff2e7224 */ /* 0x000fe400078e002a */
[----:B------:R-:W-:-:S04]  /*12ce0*/  IMAD.MOV.U32 R45, RZ, RZ, R43 ;  /* 0x000000ffff2d7224 */ /* 0x000fc800078e002b */
[----:B------:R-:W-:Y:S02]  /*12cf0*/  IMAD.MOV.U32 R43, RZ, RZ, R49 ;  /* 0x000000ffff2b7224 */ /* 0x000fe400078e0031 */
[----:B------:R-:W-:Y:S02]  /*12d00*/  IMAD.MOV.U32 R42, RZ, RZ, R50 ;  /* 0x000000ffff2a7224 */ /* 0x000fe400078e0032 */
[----:B------:R-:W-:Y:S02]  /*12d10*/  IMAD.MOV.U32 R41, RZ, RZ, R51 ;  /* 0x000000ffff297224 */ /* 0x000fe400078e0033 */
[----:B------:R-:W-:Y:S02]  /*12d20*/  IMAD.MOV.U32 R40, RZ, RZ, R48 ;  /* 0x000000ffff287224 */ /* 0x000fe400078e0030 */
[C---:B------:R-:W-:Y:S11]  /*12d30*/  HMMA.1688.F32.TF32 R48, R240.reuse, R6, R56 ;  /* 0x00000006f030723c */ /* 0x040ff60000081038 */
[----:B------:R-:W-:Y:S11]  /*12d40*/  @!UPT UIADD3 URZ, URZ, URZ, URZ ;  /* 0x0000003f3f3ff290 */ /* 0x000ff6000fffe03f */
[----:B------:R-:W-:Y:S02]  /*12d50*/  @!UPT UIADD3 URZ, URZ, URZ, URZ ;  /* 0x0000003f3f3ff290 */ /* 0x000fe4000fffe03f */
[----:B------:R-:W-:Y:S01]  /*12d60*/  IMAD.MOV.U32 R233, RZ, RZ, R48 ;  /* 0x000000ffffe97224 */ /* 0x000fe200078e0030 */
[----:B------:R-:W-:Y:S01]  /*12d70*/  MOV R232, R49 ;  /* 0x0000003100e87202 */ /* 0x000fe20000000f00 */
[----:B------:R-:W-:Y:S02]  /*12d80*/  IMAD.MOV.U32 R2, RZ, RZ, R50 ;  /* 0x000000ffff027224 */ /* 0x000fe400078e0032 */
[----:B------:R-:W-:Y:S02]  /*12d90*/  IMAD.MOV.U32 R0, RZ, RZ, R51 ;  /* 0x000000ffff007224 */ /* 0x000fe400078e0033 */
[C---:B------:R-:W-:Y:S01]  /*12da0*/  HMMA.1688.F32.TF32 R48, R240.reuse, R10, R60 ;  /* 0x0000000af030723c */ /* 0x040fe2000008103c */
[----:B------:R-:W-:Y:S02]  /*12db0*/  IMAD.MOV.U32 R29, RZ, RZ, R38 ;  /* 0x000000ffff1d7224 */ /* 0x000fe400078e0026 */
[----:B------:R-:W-:Y:S11]  /*12dc0*/  IMAD.MOV.U32 R28, RZ, RZ, R39 ;  /* 0x000000ffff1c7224 */ /* 0x000ff600078e0027 */
[----:B------:R-:W-:Y:S10]  /*12dd0*/  @!UPT UIADD3 URZ, URZ, URZ, URZ ;  /* 0x0000003f3f3ff290 */ /* 0x000ff4000fffe03f */
[----:B------:R-:W-:Y:S02]  /*12de0*/  IMAD.MOV.U32 R62, RZ, RZ, R50 ;  /* 0x000000ffff3e7224 */ /* 0x000fe400078e0032 */
        /* <DEDUP_REMOVED lines=10> */
[----:B------:R-:W-:Y:S01]  /*12e90*/  HMMA.1688.F32.TF32 R36, R240, R18, R68 ;  /* 0x00000012f024723c */ /* 0x000fe20000081044 */
[----:B------:R-:W-:-:S07]  /*12ea0*/  IMAD.MOV.U32 R60, RZ, RZ, R233 ;  /* 0x000000ffff3c7224 */ /* 0x000fce00078e00e9 */
[----:B------:R-:W-:Y:S01]  /*12eb0*/  HMMA.1688.F32.TF32 R248, R240, R26, R76 ;  /* 0x0000001af0f8723c */ /* 0x000fe2000008104c */
[----:B------:R-:W-:Y:S01]  /*12ec0*/  IMAD.MOV.U32 R61, RZ, RZ, R232 ;  /* 0x000000ffff3d7224 */ /* 0x000fe200078e00e8 */
[----:B------:R-:W-:Y:S01]  /*12ed0*/  MOV R58, R48 ;  /* 0x00000030003a7202 */ /* 0x000fe20000000f00 */
[----:B------:R-:W-:-:S05]  /*12ee0*/  IMAD.MOV.U32 R63, RZ, RZ, R49 ;  /* 0x000000ffff3f7224 */ /* 0x000fca00078e0031 */
[C---:B------:R-:W-:Y:S08]  /*12ef0*/  HMMA.1688.F32.TF32 R236, R240.reuse, R30, R80 ;  /* 0x0000001ef0ec723c */ /* 0x040ff00000081050 */
[----:B------:R-:W-:Y:S01]  /*12f00*/  HMMA.1688.F32.TF32 R232, R240, R34, R84 ;  /* 0x00000022f0e8723c */ /* 0x000fe20000081054 */
[----:B------:R-:W-:Y:S02]  /*12f10*/  IMAD.MOV.U32 R53, RZ, RZ, R37 ;  /* 0x000000ffff357224 */ /* 0x000fe400078e0025 */
[----:B------:R-:W-:Y:S01]  /*12f20*/  IMAD.MOV.U32 R52, RZ, RZ, R38 ;  /* 0x000000ffff347224 */ /* 0x000fe200078e0026 */
[----:B------:R-:W-:Y:S01]  /*12f30*/  MOV R38, R65 ;  /* 0x0000004100267202 */ /* 0x000fe20000000f00 */
[----:B------:R-:W-:-:S02]  /*12f40*/  IMAD.MOV.U32 R49, RZ, RZ, R39 ;  /* 0x000000ffff317224 */ /* 0x000fc400078e0027 */
[----:B------:R-:W-:Y:S02]  /*12f50*/  IMAD.MOV.U32 R48, RZ, RZ, R36 ;  /* 0x000000ffff307224 */ /* 0x000fe400078e0024 */
[----:B------:R-:W-:Y:S02]  /*12f60*/  IMAD.MOV.U32 R39, RZ, RZ, R64 ;  /* 0x000000ffff277224 */ /* 0x000fe400078e0040 */
[----:B------:R-:W-:Y:S02]  /*12f70*/  IMAD.MOV.U32 R37, RZ, RZ, R66 ;  /* 0x000000ffff257224 */ /* 0x000fe400078e0042 */
[----:B------:R-:W-:Y:S02]  /*12f80*/  IMAD.MOV.U32 R36, RZ, RZ, R67 ;  /* 0x000000ffff247224 */ /* 0x000fe400078e0043 */
[C---:B------:R-:W-:Y:S01]  /*12f90*/  HMMA.1688.F32.TF32 R64, R244.reuse, R6, R88 ;  /* 0x00000006f440723c */ /* 0x040fe20000081058 */
[----:B------:R-:W-:Y:S04]  /*12fa0*/  STL [R1+0x9e0], R248 ;  /* 0x0009e0f801007387 */ /* 0x000fe80000100800 */
[----:B------:R-:W-:Y:S03]  /*12fb0*/  STL [R1+0x9dc], R249 ;  /* 0x0009dcf901007387 */ /* 0x000fe60000100800 */
[C---:B------:R-:W-:Y:S01]  /*12fc0*/  HMMA.1688.F32.TF32 R68, R244.reuse, R14, R96 ;  /* 0x0000000ef444723c */ /* 0x040fe20000081060 */
        /* <DEDUP_REMOVED lines=10> */
[----:B------:R-:W-:Y:S04]  /*13070*/  STL.64 [R1+0x288], R64 ;  /* 0x0002884001007387 */ /* 0x000fe80000100a00 */
[----:B------:R1:W-:Y:S01]  /*13080*/  STL.64 [R1+0x290], R66 ;  /* 0x0002904201007387 */ /* 0x0003e20000100a00 */
[C---:B------:R-:W-:Y:S03]  /*13090*/  HMMA.1688.F32.TF32 R72, R244.reuse, R26, R108 ;  /* 0x0000001af448723c */ /* 0x040fe6000008106c */
[----:B------:R-:W-:Y:S05]  /*130a0*/  STL.64 [R1+0x278], R68 ;  /* 0x0002784401007387 */ /* 0x000fea0000100a00 */
[C---:B-1----:R-:W-:Y:S01]  /*130b0*/  HMMA.1688.F32.TF32 R64, R244.reuse, R10, R92 ;  /* 0x0000000af440723c */ /* 0x042fe2000008105c */
[----:B------:R1:W-:Y:S07]  /*130c0*/  STL.64 [R1+0x280], R70 ;  /* 0x0002804601007387 */ /* 0x0003ee0000100a00 */
[----:B-1----:R-:W-:Y:S07]  /*130d0*/  HMMA.1688.F32.TF32 R68, R244, R30, R112 ;  /* 0x0000001ef444723c */ /* 0x002fee0000081070 */
[----:B------:R1:W-:Y:S09]  /*130e0*/  STL.64 [R1+0x248], R72 ;  /* 0x0002484801007387 */ /* 0x0003f20000100a00 */
[----:B------:R-:W-:Y:S01]  /*130f0*/  IMAD.MOV.U32 R237, RZ, RZ, R64 ;  /* 0x000000ffffed7224 */ /* 0x000fe200078e0040 */
[----:B------:R-:W-:Y:S01]  /*13100*/  MOV R238, R65 ;  /* 0x0000004100ee7202 */ /* 0x000fe20000000f00 */
[----:B------:R-:W-:-:S02]  /*13110*/  IMAD.MOV.U32 R239, RZ, RZ, R66 ;  /* 0x000000ffffef7224 */ /* 0x000fc400078e0042 */
[----:B------:R-:W-:Y:S01]  /*13120*/  IMAD.MOV.U32 R248, RZ, RZ, R67 ;  /* 0x000000fffff87224 */ /* 0x000fe200078e0043 */
[----:B------:R-:W-:Y:S01]  /*13130*/  MOV R79, R36 ;  /* 0x00000024004f7202 */ /* 0x000fe20000000f00 */
[----:B------:R-:W-:Y:S01]  /*13140*/  HMMA.1688.F32.TF32 R64, R244, R18, R100 ;  /* 0x00000012f440723c */ /* 0x000fe20000081064 */
[----:B------:R2:W-:Y:S01]  /*13150*/  STL.64 [R1+0x250], R74 ;  /* 0x0002504a01007387 */ /* 0x0005e20000100a00 */
[----:B-1----:R-:W-:-:S03]  /*13160*/  IMAD.MOV.U32 R72, RZ, RZ, R48 ;  /* 0x000000ffff487224 */ /* 0x002fc600078e0030 */
[----:B------:R-:W-:Y:S04]  /*13170*/  LDS R48, [R252+0xa200] ;  /* 0x00a20000fc307984 */ /* 0x000fe80000000800 */
[----:B------:R1:W-:Y:S04]  /*13180*/  STL.64 [R1+0x238], R68 ;  /* 0x0002384401007387 */ /* 0x0003e80000100a00 */
[----:B------:R3:W-:Y:S01]  /*13190*/  STL.64 [R1+0x240], R70 ;  /* 0x0002404601007387 */ /* 0x0007e20000100a00 */
[----:B--2---:R-:W-:-:S03]  /*131a0*/  IMAD.MOV.U32 R75, RZ, RZ, R49 ;  /* 0x000000ffff4b7224 */ /* 0x004fc600078e0031 */
[----:B------:R-:W-:Y:S01]  /*131b0*/  LDS R49, [R3+0xa200] ;  /* 0x00a2000003317984 */ /* 0x000fe20000000800 */
[----:B-1----:R-:W-:Y:S01]  /*131c0*/  MOV R68, R54 ;  /* 0x0000003600447202 */ /* 0x002fe20000000f00 */
[----:B------:R-:W-:Y:S02]  /*131d0*/  IMAD.MOV.U32 R54, RZ, RZ, R50 ;  /* 0x000000ffff367224 */ /* 0x000fe400078e0032 */
[----:B------:R-:W-:Y:S01]  /*131e0*/  LDS R36, [R252+0xa380] ;  /* 0x00a38000fc247984 */ /* 0x000fe20000000800 */
[----:B---3--:R-:W-:Y:S01]  /*131f0*/  IMAD.MOV.U32 R71, RZ, RZ, R55 ;  /* 0x000000ffff477224 */ /* 0x008fe200078e0037 */
[----:B------:R-:W-:Y:S02]  /*13200*/  MOV R55, R51 ;  /* 0x0000003300377202 */ /* 0x000fe40000000f00 */
[----:B------:R-:W-:Y:S04]  /*13210*/  LDS R50, [R252+0xb200] ;  /* 0x00b20000fc327984 */ /* 0x000fe80000000800 */
[----:B------:R-:W1:Y:S01]  /*13220*/  LDS R51, [R3+0xb200] ;  /* 0x00b2000003337984 */ /* 0x000e620000000800 */
[----:B------:R-:W-:Y:S01]  /*13230*/  IMAD.MOV.U32 R249, RZ, RZ, R64 ;  /* 0x000000fffff97224 */ /* 0x000fe200078e0040 */
[----:B------:R-:W-:Y:S01]  /*13240*/  MOV R235, R67 ;  /* 0x0000004300eb7202 */ /* 0x000fe20000000f00 */
[----:B------:R-:W-:-:S02]  /*13250*/  IMAD.MOV.U32 R250, RZ, RZ, R65 ;  /* 0x000000fffffa7224 */ /* 0x000fc400078e0041 */
[----:B------:R-:W-:Y:S02]  /*13260*/  IMAD.MOV.U32 R76, RZ, RZ, R39 ;  /* 0x000000ffff4c7224 */ /* 0x000fe400078e0027 */
[----:B------:R-:W-:Y:S01]  /*13270*/  IMAD.MOV.U32 R77, RZ, RZ, R38 ;  /* 0x000000ffff4d7224 */ /* 0x000fe200078e0026 */
[----:B------:R-:W-:Y:S01]  /*13280*/  LDS R39, [R3+0xb380] ;  /* 0x00b3800003277984 */ /* 0x000fe20000000800 */
[----:B------:R-:W-:Y:S02]  /*13290*/  IMAD.MOV.U32 R251, RZ, RZ, R66 ;  /* 0x000000fffffb7224 */ /* 0x000fe400078e0042 */
[----:B------:R-:W-:Y:S01]  /*132a0*/  HMMA.1688.F32.TF32 R64, R244, R22, R104 ;  /* 0x00000016f440723c */ /* 0x000fe20000081068 */
[----:B------:R-:W-:Y:S01]  /*132b0*/  IMAD.MOV.U32 R73, RZ, RZ, R53 ;  /* 0x000000ffff497224 */ /* 0x000fe200078e0035 */
[----:B------:R-:W-:Y:S01]  /*132c0*/  LDS R38, [R252+0xb380] ;  /* 0x00b38000fc267984 */ /* 0x000fe20000000800 */
[----:B------:R-:W-:Y:S01]  /*132d0*/  IMAD.MOV.U32 R78, RZ, RZ, R37 ;  /* 0x000000ffff4e7224 */ /* 0x000fe200078e0025 */
[----:B------:R-:W-:Y:S01]  /*132e0*/  MOV R97, R223 ;  /* 0x000000df00617202 */ /* 0x000fe20000000f00 */
[----:B------:R-:W-:Y:S01]  /*132f0*/  IMAD.MOV.U32 R96, RZ, RZ, R222 ;  /* 0x000000ffff607224 */ /* 0x000fe200078e00de */
[----:B------:R-:W-:Y:S01]  /*13300*/  LDS R37, [R3+0xa380] ;  /* 0x00a3800003257984 */ /* 0x000fe20000000800 */
[----:B------:R-:W-:-:S02]  /*13310*/  IMAD.MOV.U32 R98, RZ, RZ, R25 ;  /* 0x000000ffff627224 */ /* 0x000fc400078e0019 */
[----:B------:R-:W-:Y:S02]  /*13320*/  IMAD.MOV.U32 R99, RZ, RZ, R24 ;  /* 0x000000ffff637224 */ /* 0x000fe400078e0018 */
[----:B------:R-:W-:Y:S02]  /*13330*/  IMAD.MOV.U32 R92, RZ, RZ, R4 ;  /* 0x000000ffff5c7224 */ /* 0x000fe400078e0004 */
[----:B------:R-:W-:Y:S01]  /*13340*/  IMAD.MOV.U32 R93, RZ, RZ, R8 ;  /* 0x000000ffff5d7224 */ /* 0x000fe200078e0008 */
[----:B------:R-:W-:Y:S01]  /*13350*/  MOV R95, R12 ;  /* 0x0000000c005f7202 */ /* 0x000fe20000000f00 */
[----:B------:R-:W-:Y:S01]  /*13360*/  IMAD.MOV.U32 R94, RZ, RZ, R9 ;  /* 0x000000ffff5e7224 */ /* 0x000fe200078e0009 */
[----:B------:R-:W-:Y:S04]  /*13370*/  LDS R112, [R252+0xc080] ;  /* 0x00c08000fc707984 */ /* 0x000fe80000000800 */
[----:B------:R-:W-:Y:S04]  /*13380*/  LDS R114, [R252+0xd080] ;  /* 0x00d08000fc727984 */ /* 0x000fe80000000800 */
[----:B------:R-:W-:Y:S01]  /*13390*/  IMAD.MOV.U32 R232, RZ, RZ, R64 ;  /* 0x000000ffffe87224 */ /* 0x000fe200078e0040 */
[----:B------:R-:W-:Y:S01]  /*133a0*/  LDS R113, [R3+0xc080] ;  /* 0x00c0800003717984 */ /* 0x000fe20000000800 */
[----:B------:R-:W-:-:S02]  /*133b0*/  IMAD.MOV.U32 R233, RZ, RZ, R65 ;  /* 0x000000ffffe97224 */ /* 0x000fc400078e0041 */
[----:B------:R-:W-:Y:S01]  /*133c0*/  IMAD.MOV.U32 R234, RZ, RZ, R66 ;  /* 0x000000ffffea7224 */ /* 0x000fe200078e0042 */
[----:B------:R-:W-:Y:S01]  /*133d0*/  LDS R115, [R3+0xd080] ;  /* 0x00d0800003737984 */ /* 0x000fe20000000800 */
[----:B------:R-:W-:Y:S02]  /*133e0*/  IMAD.MOV.U32 R236, RZ, RZ, R67 ;  /* 0x000000ffffec7224 */ /* 0x000fe400078e0043 */
[----:B------:R-:W-:Y:S08]  /*133f0*/  HMMA.1688.F32.TF32 R64, R244, R34, R116 ;  /* 0x00000022f440723c */ /* 0x000ff00000081074 */
[C---:B-1----:R-:W-:Y:S08]  /*13400*/  HMMA.1688.F32.TF32 R80, R48.reuse, R6, R120 ;  /* 0x000000063050723c */ /* 0x042ff00000081078 */
[C---:B------:R-:W-:Y:S07]  /*13410*/  HMMA.1688.F32.TF32 R88, R48.reuse, R10, R124 ;  /* 0x0000000a3058723c */ /* 0x040fee000008107c */
[----:B------:R1:W-:Y:S01]  /*13420*/  STL.64 [R1+0x1b0], R64 ;  /* 0x0001b04001007387 */ /* 0x0003e20000100a00 */
[----:B------:R-:W-:Y:S03]  /*13430*/  HMMA.1688.F32.TF32 R84, R48, R14, R128 ;  /* 0x0000000e3054723c */ /* 0x000fe60000081080 */
[----:B------:R-:W-:Y:S04]  /*13440*/  STL.64 [R1+0x1b8], R66 ;  /* 0x0001b84201007387 */ /* 0x000fe80000100a00 */
[----:B------:R-:W-:Y:S04]  /*13450*/  STL.64 [R1+0x1a0], R80 ;  /* 0x0001a05001007387 */ /* 0x000fe80000100a00 */
[----:B------:R2:W-:Y:S01]  /*13460*/  STL.64 [R1+0x1a8], R82 ;  /* 0x0001a85201007387 */ /* 0x0005e20000100a00 */
[----:B-1----:R-:W-:-:S02]  /*13470*/  IMAD.MOV.U32 R64, RZ, RZ, R58 ;  /* 0x000000ffff407224 */ /* 0x002fc400078e003a */
[----:B------:R-:W-:Y:S01]  /*13480*/  IMAD.MOV.U32 R74, RZ, RZ, R52 ;  /* 0x000000ffff4a7224 */ /* 0x000fe200078e0034 */
[C---:B--2---:R-:W-:Y:S01]  /*13490*/  HMMA.1688.F32.TF32 R80, R48.reuse, R18, R132 ;  /* 0x000000123050723c */ /* 0x044fe20000081084 */
[----:B------:R-:W-:Y:S02]  /*134a0*/  IMAD.MOV.U32 R67, RZ, RZ, R59 ;  /* 0x000000ffff437224 */ /* 0x000fe400078e003b */
[----:B------:R-:W-:Y:S02]  /*134b0*/  IMAD.MOV.U32 R59, RZ, RZ, R47 ;  /* 0x000000ffff3b7224 */ /* 0x000fe400078e002f */
[----:B------:R-:W-:Y:S01]  /*134c0*/  IMAD.MOV.U32 R52, RZ, RZ, R46 ;  /* 0x000000ffff347224 */ /* 0x000fe200078e002e */
[----:B------:R-:W-:Y:S01]  /*134d0*/  LDS R47, [R3+0xb280] ;  /* 0x00b28000032f7984 */ /* 0x000fe20000000800 */
[----:B------:R-:W-:Y:S02]  /*134e0*/  IMAD.MOV.U32 R53, RZ, RZ, R45 ;  /* 0x000000ffff357224 */ /* 0x000fe400078e002d */
[----:B------:R-:W-:Y:S01]  /*134f0*/  IMAD.MOV.U32 R58, RZ, RZ, R44 ;  /* 0x000000ffff3a7224 */ /* 0x000fe200078e002c */
[----:B------:R-:W-:Y:S04]  /*13500*/  LDS R46, [R252+0xb280] ;  /* 0x00b28000fc2e7984 */ /* 0x000fe80000000800 */
[----:B------:R-:W-:Y:S04]  /*13510*/  LDS R44, [R252+0xa280] ;  /* 0x00a28000fc2c7984 */ /* 0x000fe80000000800 */
[----:B------:R-:W1:Y:S04]  /*13520*/  LDS R45, [R3+0xa280] ;  /* 0x00a28000032d7984 */ /* 0x000e680000000800 */
[----:B------:R-:W-:Y:S04]  /*13530*/  STL.64 [R1+0x190], R88 ;  /* 0x0001905801007387 */ /* 0x000fe80000100a00 */
[----:B------:R2:W-:Y:S04]  /*13540*/  STL.64 [R1+0x198], R90 ;  /* 0x0001985a01007387 */ /* 0x0005e80000100a00 */
[----:B------:R-:W-:Y:S04]  /*13550*/  STL.64 [R1+0x180], R84 ;  /* 0x0001805401007387 */ /* 0x000fe80000100a00 */
[----:B------:R3:W-:Y:S01]  /*13560*/  STL.64 [R1+0x188], R86 ;  /* 0x0001885601007387 */ /* 0x0007e20000100a00 */
[C---:B--2---:R-:W-:Y:S03]  /*13570*/  HMMA.1688.F32.TF32 R88, R48.reuse, R22, R136 ;  /* 0x000000163058723c */ /* 0x044fe60000081088 */
[----:B------:R-:W-:Y:S04]  /*13580*/  STL.64 [R1+0x170], R80 ;  /* 0x0001705001007387 */ /* 0x000fe80000100a00 */
[----:B------:R2:W-:Y:S01]  /*13590*/  STL.64 [R1+0x178], R82 ;  /* 0x0001785201007387 */ /* 0x0005e20000100a00 */
[C---:B---3--:R-:W-:Y:S08]  /*135a0*/  HMMA.1688.F32.TF32 R84, R48.reuse, R26, R140 ;  /* 0x0000001a3054723c */ /* 0x048ff0000008108c */
[----:B--2---:R-:W-:Y:S07]  /*135b0*/  HMMA.1688.F32.TF32 R80, R48, R30, R144 ;  /* 0x0000001e3050723c */ /* 0x004fee0000081090 */
[----:B------:R-:W-:Y:S04]  /*135c0*/  STL.64 [R1+0x160], R88 ;  /* 0x0001605801007387 */ /* 0x000fe80000100a00 */
[----:B------:R-:W-:Y:S04]  /*135d0*/  STL.64 [R1+0x168], R90 ;  /* 0x0001685a01007387 */ /* 0x000fe80000100a00 */
[----:B------:R-:W-:Y:S04]  /*135e0*/  STL.64 [R1+0x140], R84 ;  /* 0x0001405401007387 */ /* 0x000fe80000100a00 */
[----:B------:R2:W-:Y:S01]  /*135f0*/  STL.64 [R1+0x148], R86 ;  /* 0x0001485601007387 */ /* 0x0005e20000100a00 */
[----:B------:R-:W-:Y:S01]  /*13600*/  IMAD.MOV.U32 R65, RZ, RZ, R63 ;  /* 0x000000ffff417224 */ /* 0x000fe200078e003f */
[----:B------:R-:W-:Y:S01]  /*13610*/  MOV R66, R62 ;  /* 0x0000003e00427202 */ /* 0x000fe20000000f00 */
[----:B------:R-:W-:-:S02]  /*13620*/  IMAD.MOV.U32 R69, RZ, RZ, R57 ;  /* 0x000000ffff457224 */ /* 0x000fc400078e0039 */
[----:B------:R-:W-:Y:S01]  /*13630*/  IMAD.MOV.U32 R70, RZ, RZ, R56 ;  /* 0x000000ffff467224 */ /* 0x000fe200078e0038 */
[----:B------:R-:W-:Y:S04]  /*13640*/  STL.64 [R1+0x130], R80 ;  /* 0x0001305001007387 */ /* 0x000fe80000100a00 */
[----:B------:R3:W-:Y:S01]  /*13650*/  STL.64 [R1+0x138], R82 ;  /* 0x0001385201007387 */ /* 0x0007e20000100a00 */
[----:B--2---:R-:W-:Y:S01]  /*13660*/  HMMA.1688.F32.TF32 R84, R48, R34, R148 ;  /* 0x000000223054723c */ /* 0x004fe20000081094 */
[----:B------:R-:W-:Y:S01]  /*13670*/  IMAD.MOV.U32 R106, RZ, RZ, R16 ;  /* 0x000000ffff6a7224 */ /* 0x000fe200078e0010 */
[----:B------:R-:W-:Y:S01]  /*13680*/  MOV R107, R13 ;  /* 0x0000000d006b7202 */ /* 0x000fe20000000f00 */
[----:B------:R-:W-:Y:S02]  /*13690*/  IMAD.MOV.U32 R100, RZ, RZ, R220 ;  /* 0x000000ffff647224 */ /* 0x000fe400078e00dc */
[----:B------:R-:W-:-:S02]  /*136a0*/  IMAD.MOV.U32 R101, RZ, RZ, R221 ;  /* 0x000000ffff657224 */ /* 0x000fc400078e00dd */
[----:B------:R-:W-:Y:S01]  /*136b0*/  IMAD.MOV.U32 R102, RZ, RZ, R29 ;  /* 0x000000ffff667224 */ /* 0x000fe200078e001d */
[C---:B-1----:R-:W-:Y:S01]  /*136c0*/  HMMA.1688.F32.TF32 R48, R44.reuse, R10, R156 ;  /* 0x0000000a2c30723c */ /* 0x042fe2000008109c */
[----:B------:R-:W-:Y:S02]  /*136d0*/  IMAD.MOV.U32 R103, RZ, RZ, R28 ;  /* 0x000000ffff677224 */ /* 0x000fe400078e001c */
[----:B------:R-:W-:Y:S02]  /*136e0*/  IMAD.MOV.U32 R140, RZ, RZ, R5 ;  /* 0x000000ffff8c7224 */ /* 0x000fe400078e0005 */
[----:B------:R-:W-:Y:S01]  /*136f0*/  IMAD.MOV.U32 R141, RZ, RZ, R32 ;  /* 0x000000ffff8d7224 */ /* 0x000fe200078e0020 */
[----:B------:R-:W-:Y:S01]  /*13700*/  MOV R143, R227 ;  /* 0x000000e3008f7202 */ /* 0x000fe20000000f00 */
[----:B------:R-:W-:Y:S01]  /*13710*/  IMAD.MOV.U32 R142, RZ, RZ, R33 ;  /* 0x000000ffff8e7224 */ /* 0x000fe200078e0021 */
[----:B---3--:R-:W-:Y:S01]  /*13720*/  HMMA.1688.F32.TF32 R80, R44, R6, R152 ;  /* 0x000000062c50723c */ /* 0x008fe20000081098 */
[----:B------:R-:W-:Y:S01]  /*13730*/  IMAD.MOV.U32 R63, RZ, RZ, R43 ;  /* 0x000000ffff3f7224 */ /* 0x000fe200078e002b */
[----:B------:R-:W-:Y:S01]  /*13740*/  MOV R56, R42 ;  /* 0x0000002a00387202 */ /* 0x000fe20000000f00 */
[----:B------:R-:W-:Y:S01]  /*13750*/  IMAD.MOV.U32 R57, RZ, RZ, R41 ;  /* 0x000000ffff397224 */ /* 0x000fe200078e0029 */
[----:B------:R-:W-:Y:S01]  /*13760*/  LDS R42, [R252+0xb300] ;  /* 0x00b30000fc2a7984 */ /* 0x000fe20000000800 */
[----:B------:R-:W-:-:S03]  /*13770*/  IMAD.MOV.U32 R62, RZ, RZ, R40 ;  /* 0x000000ffff3e7224 */ /* 0x000fc600078e0028 */
[----:B------:R-:W-:Y:S04]  /*13780*/  LDS R40, [R252+0xa300] ;  /* 0x00a30000fc287984 */ /* 0x000fe80000000800 */
[----:B------:R-:W-:Y:S04]  /*13790*/  LDS R41, [R3+0xa300] ;  /* 0x00a3000003297984 */ /* 0x000fe80000000800 */
[----:B------:R-:W1:Y:S04]  /*137a0*/  LDS R43, [R3+0xb300] ;  /* 0x00b30000032b7984 */ /* 0x000e680000000800 */
[----:B------:R-:W-:Y:S04]  /*137b0*/  STL.64 [R1+0x120], R84 ;  /* 0x0001205401007387 */ /* 0x000fe80000100a00 */
[----:B------:R-:W-:Y:S04]  /*137c0*/  STL.64 [R1+0x128], R86 ;  /* 0x0001285601007387 */ /* 0x000fe80000100a00 */
[----:B------:R-:W-:Y:S04]  /*137d0*/  STL.64 [R1+0x110], R80 ;  /* 0x0001105001007387 */ /* 0x000fe80000100a00 */
[----:B------:R-:W-:Y:S04]  /*137e0*/  STL.64 [R1+0x118], R82 ;  /* 0x0001185201007387 */ /* 0x000fe80000100a00 */
[----:B------:R-:W-:Y:S04]  /*137f0*/  STL.64 [R1+0x100], R48 ;  /* 0x0001003001007387 */ /* 0x000fe80000100a00 */
[----:B------:R2:W-:Y:S01]  /*13800*/  STL.64 [R1+0x108], R50 ;  /* 0x0001083201007387 */ /* 0x0005e20000100a00 */
[----:B------:R-:W-:Y:S01]  /*13810*/  IMAD.MOV.U32 R108, RZ, RZ, R58 ;  /* 0x000000ffff6c7224 */ /* 0x000fe200078e003a */
[----:B------:R-:W-:Y:S01]  /*13820*/  MOV R109, R59 ;  /* 0x0000003b006d7202 */ /* 0x000fe20000000f00 */
[----:B------:R-:W-:Y:S01]  /*13830*/  HMMA.1688.F32.TF32 R240, R44, R26, R172 ;  /* 0x0000001a2cf0723c */ /* 0x000fe200000810ac */
[----:B------:R-:W-:Y:S01]  /*13840*/  IMAD.MOV.U32 R110, RZ, RZ, R52 ;  /* 0x000000ffff6e7224 */ /* 0x000fe200078e0034 */
[----:B------:R-:W-:Y:S01]  /*13850*/  LDS R144, [R252+0xc100] ;  /* 0x00c10000fc907984 */ /* 0x000fe20000000800 */
[----:B------:R-:W-:-:S02]  /*13860*/  IMAD.MOV.U32 R111, RZ, RZ, R53 ;  /* 0x000000ffff6f7224 */ /* 0x000fc400078e0035 */
[----:B------:R-:W-:Y:S01]  /*13870*/  IMAD.MOV.U32 R104, RZ, RZ, R54 ;  /* 0x000000ffff687224 */ /* 0x000fe200078e0036 */
[----:B------:R-:W-:Y:S02]  /*13880*/  LDS R146, [R252+0xd100] ;  /* 0x00d10000fc927984 */ /* 0x000fe40000000800 */
[----:B--2---:R-:W-:Y:S01]  /*13890*/  HMMA.1688.F32.TF32 R48, R44, R14, R160 ;  /* 0x0000000e2c30723c */ /* 0x004fe200000810a0 */
[----:B------:R-:W-:Y:S01]  /*138a0*/  IMAD.MOV.U32 R82, RZ, RZ, R76 ;  /* 0x000000ffff527224 */ /* 0x000fe200078e004c */
[----:B------:R-:W-:Y:S01]  /*138b0*/  LDS R145, [R3+0xc100] ;  /* 0x00c1000003917984 */ /* 0x000fe20000000800 */
[----:B------:R-:W-:Y:S02]  /*138c0*/  IMAD.MOV.U32 R83, RZ, RZ, R77 ;  /* 0x000000ffff537224 */ /* 0x000fe400078e004d */
[----:B------:R-:W-:Y:S01]  /*138d0*/  IMAD.MOV.U32 R76, RZ, RZ, R78 ;  /* 0x000000ffff4c7224 */ /* 0x000fe200078e004e */
[----:B------:R-:W-:Y:S01]  /*138e0*/  LDS R147, [R3+0xd100] ;  /* 0x00d1000003937984 */ /* 0x000fe20000000800 */
[----:B------:R-:W-:Y:S01]  /*138f0*/  IMAD.MOV.U32 R77, RZ, RZ, R79 ;  /* 0x000000ffff4d7224 */ /* 0x000fe200078e004f */
[----:B------:R-:W-:Y:S01]  /*13900*/  MOV R79, R73 ;  /* 0x00000049004f7202 */ /* 0x000fe20000000f00 */
[----:B------:R-:W-:Y:S01]  /*13910*/  IMAD.MOV.U32 R78, RZ, RZ, R72 ;  /* 0x000000ffff4e7224 */ /* 0x000fe200078e0048 */
[----:B-1----:R-:W-:Y:S01]  /*13920*/  HMMA.1688.F32.TF32 R184, R40, R6, R184 ;  /* 0x0000000628b8723c */ /* 0x002fe200000810b8 */
[----:B------:R-:W-:-:S07]  /*13930*/  IMAD.MOV.U32 R72, RZ, RZ, R74 ;  /* 0x000000ffff487224 */ /* 0x000fce00078e004a */
[----:B------:R-:W-:Y:S01]  /*13940*/  HMMA.1688.F32.TF32 R188, R40, R10, R188 ;  /* 0x0000000a28bc723c */ /* 0x000fe200000810bc */
[----:B------:R-:W-:-:S07]  /*13950*/  IMAD.MOV.U32 R73, RZ, RZ, R75 ;  /* 0x000000ffff497224 */ /* 0x000fce00078e004b */
[----:B------:R-:W-:Y:S01]  /*13960*/  HMMA.1688.F32.TF32 R192, R40, R14, R192 ;  /* 0x0000000e28c0723c */ /* 0x000fe200000810c0 */
[----:B------:R-:W-:-:S07]  /*13970*/  IMAD.MOV.U32 R74, RZ, RZ, R68 ;  /* 0x000000ffff4a7224 */ /* 0x000fce00078e0044 */
[----:B------:R-:W-:Y:S01]  /*13980*/  HMMA.1688.F32.TF32 R196, R40, R18, R196 ;  /* 0x0000001228c4723c */ /* 0x000fe200000810c4 */
[----:B------:R-:W-:Y:S01]  /*13990*/  IMAD.MOV.U32 R75, RZ, RZ, R69 ;  /* 0x000000ffff4b7224 */ /* 0x000fe200078e0045 */
[----:B------:R-:W-:Y:S01]  /*139a0*/  MOV R69, R71 ;  /* 0x0000004700457202 */ /* 0x000fe20000000f00 */
[----:B------:R-:W-:-:S05]  /*139b0*/  IMAD.MOV.U32 R68, RZ, RZ, R70 ;  /* 0x000000ffff447224 */ /* 0x000fca00078e0046 */
[----:B------:R-:W-:Y:S01]  /*139c0*/  HMMA.1688.F32.TF32 R200, R40, R22, R200 ;  /* 0x0000001628c8723c */ /* 0x000fe200000810c8 */
        /* <DEDUP_REMOVED lines=8> */
[----:B------:R-:W-:Y:S01]  /*13a50*/  IMAD.MOV.U32 R66, RZ, RZ, R60 ;  /* 0x000000ffff427224 */ /* 0x000fe200078e003c */
[----:B------:R1:W-:Y:S01]  /*13a60*/  STL.64 [R1+0xf0], R48 ;  /* 0x0000f03001007387 */ /* 0x0003e20000100a00 */
[----:B------:R-:W-:Y:S02]  /*13a70*/  IMAD.MOV.U32 R60, RZ, RZ, R2 ;  /* 0x000000ffff3c7224 */ /* 0x000fe400078e0002 */
[----:B------:R-:W-:Y:S02]  /*13a80*/  IMAD.MOV.U32 R61, RZ, RZ, R0 ;  /* 0x000000ffff3d7224 */ /* 0x000fe400078e0000 */
[----:B------:R-:W-:Y:S02]  /*13a90*/  IMAD.MOV.U32 R88, RZ, RZ, R230 ;  /* 0x000000ffff587224 */ /* 0x000fe400078e00e6 */
[----:B------:R-:W-:-:S02]  /*13aa0*/  IMAD.MOV.U32 R89, RZ, RZ, R229 ;  /* 0x000000ffff597224 */ /* 0x000fc400078e00e5 */
[----:B------:R-:W-:Y:S02]  /*13ab0*/  IMAD.MOV.U32 R90, RZ, RZ, R228 ;  /* 0x000000ffff5a7224 */ /* 0x000fe400078e00e4 */
[----:B------:R-:W-:Y:S01]  /*13ac0*/  IMAD.MOV.U32 R91, RZ, RZ, R21 ;  /* 0x000000ffff5b7224 */ /* 0x000fe200078e0015 */
[----:B------:R-:W-:Y:S01]  /*13ad0*/  MOV R85, R225 ;  /* 0x000000e100557202 */ /* 0x000fe20000000f00 */
[----:B------:R-:W-:Y:S01]  /*13ae0*/  IMAD.MOV.U32 R2, RZ, RZ, R50 ;  /* 0x000000ffff027224 */ /* 0x000fe200078e0032 */
[C---:B------:R-:W-:Y:S01]  /*13af0*/  HMMA.1688.F32.TF32 R244, R44.reuse, R22, R168 ;  /* 0x000000162cf4723c */ /* 0x040fe200000810a8 */
[----:B------:R-:W-:Y:S01]  /*13b00*/  IMAD.MOV.U32 R0, RZ, RZ, R51 ;  /* 0x000000ffff007224 */ /* 0x000fe200078e0033 */
[----:B------:R-:W-:Y:S01]  /*13b10*/  LDS R80, [R252+0xc000] ;  /* 0x00c00000fc507984 */ /* 0x000fe20000000800 */
[----:B------:R-:W-:Y:S02]  /*13b20*/  IMAD.MOV.U32 R84, RZ, RZ, R226 ;  /* 0x000000ffff547224 */ /* 0x000fe400078e00e2 */
[----:B------:R-:W-:Y:S01]  /*13b30*/  IMAD.MOV.U32 R86, RZ, RZ, R224 ;  /* 0x000000ffff567224 */ /* 0x000fe200078e00e0 */
[----:B------:R-:W-:Y:S02]  /*13b40*/  LDS R81, [R3+0xc000] ;  /* 0x00c0000003517984 */ /* 0x000fe40000000800 */
[----:B-1----:R-:W-:Y:S08]  /*13b50*/  HMMA.1688.F32.TF32 R48, R44, R18, R164 ;  /* 0x000000122c30723c */ /* 0x002ff000000810a4 */
[----:B------:R-:W-:Y:S11]  /*13b60*/  HMMA.1688.F32.TF32 R40, R36, R6, R216 ;  /* 0x000000062428723c */ /* 0x000ff600000810d8 */
[----:B------:R-:W-:Y:S04]  /*13b70*/  @!UPT UIADD3 URZ, URZ, URZ, URZ ;  /* 0x0000003f3f3ff290 */ /* 0x000fe8000fffe03f */
[----:B------:R-:W-:Y:S04]  /*13b80*/  STL.64 [R1+0xe0], R48 ;  /* 0x0000e03001007387 */ /* 0x000fe80000100a00 */
[----:B------:R-:W-:Y:S04]  /*13b90*/  STL.64 [R1+0xe8], R50 ;  /* 0x0000e83201007387 */ /* 0x000fe80000100a00 */
[----:B------:R-:W-:Y:S04]  /*13ba0*/  STL.64 [R1+0x150], R40 ;  /* 0x0001502801007387 */ /* 0x000fe80000100a00 */
[----:B------:R-:W-:Y:S04]  /*13bb0*/  STL.64 [R1+0x158], R42 ;  /* 0x0001582a01007387 */ /* 0x000fe80000100a00 */
[----:B------:R-:W2:Y:S04]  /*13bc0*/  LDL.LU R16, [R1+0xac8] ;  /* 0x000ac80001107983 */ /* 0x000ea80000300800 */
[----:B------:R-:W3:Y:S04]  /*13bd0*/  LDL.LU R13, [R1+0xac4] ;  /* 0x000ac400010d7983 */ /* 0x000ee80000300800 */
[----:B------:R-:W4:Y:S04]  /*13be0*/  LDL.LU R220, [R1+0xac0] ;  /* 0x000ac00001dc7983 */ /* 0x000f280000300800 */
[----:B------:R-:W5:Y:S04]  /*13bf0*/  LDL.LU R221, [R1+0xabc] ;  /* 0x000abc0001dd7983 */ /* 0x000f680000300800 */
        /* <DEDUP_REMOVED lines=13> */
[----:B------:R-:W-:-:S03]  /*13cd0*/  IMAD.MOV.U32 R87, RZ, RZ, R231 ;  /* 0x000000ffff577224 */ /* 0x000fc600078e00e7 */
[----:B------:R-:W4:Y:S04]  /*13ce0*/  LDL.LU R21, [R1+0xa84] ;  /* 0x000a840001157983 */ /* 0x000f280000300800 */
[----:B------:R-:W4:Y:S04]  /*13cf0*/  LDL.LU R226, [R1+0xa80] ;  /* 0x000a800001e27983 */ /* 0x000f280000300800 */
[----:B------:R-:W4:Y:S04]  /*13d00*/  LDL.LU R225, [R1+0xa7c] ;  /* 0x000a7c0001e17983 */ /* 0x000f280000300800 */
[----:B------:R-:W4:Y:S01]  /*13d10*/  LDL.LU R224, [R1+0xa78] ;  /* 0x000a780001e07983 */ /* 0x000f220000300800 */
[----:B------:R-:W-:-:S03]  /*13d20*/  IMAD.MOV.U32 R134, RZ, RZ, R76 ;  /* 0x000000ffff867224 */ /* 0x000fc600078e004c */
        /* <DEDUP_REMOVED lines=9> */
[----:B------:R-:W-:Y:S01]  /*13dc0*/  IMAD.MOV.U32 R130, RZ, RZ, R72 ;  /* 0x000000ffff827224 */ /* 0x000fe200078e0048 */
[----:B------:R-:W-:Y:S01]  /*13dd0*/  MOV R131, R73 ;  /* 0x0000004900837202 */ /* 0x000fe20000000f00 */
[----:B------:R-:W-:Y:S02]  /*13de0*/  IMAD.MOV.U32 R79, RZ, RZ, R20 ;  /* 0x000000ffff4f7224 */ /* 0x000fe400078e0014 */
[----:B------:R-:W-:Y:S02]  /*13df0*/  IMAD.MOV.U32 R124, RZ, RZ, R74 ;  /* 0x000000ffff7c7224 */ /* 0x000fe400078e004a */
[----:B------:R-:W-:Y:S02]  /*13e00*/  IMAD.MOV.U32 R125, RZ, RZ, R75 ;  /* 0x000000ffff7d7224 */ /* 0x000fe400078e004b */
[----:B------:R-:W-:Y:S02]  /*13e10*/  IMAD.MOV.U32 R126, RZ, RZ, R68 ;  /* 0x000000ffff7e7224 */ /* 0x000fe400078e0044 */
[----:B------:R-:W-:Y:S01]  /*13e20*/  IMAD.MOV.U32 R127, RZ, RZ, R69 ;  /* 0x000000ffff7f7224 */ /* 0x000fe200078e0045 */
[----:B------:R-:W-:Y:S01]  /*13e30*/  MOV R121, R71 ;  /* 0x0000004700797202 */ /* 0x000fe20000000f00 */
[----:B------:R-:W-:-:S02]  /*13e40*/  IMAD.MOV.U32 R120, RZ, RZ, R70 ;  /* 0x000000ffff787224 */ /* 0x000fc400078e0046 */
[----:B--2---:R-:W-:Y:S02]  /*13e50*/  IMAD.MOV.U32 R77, RZ, RZ, R16 ;  /* 0x000000ffff4d7224 */ /* 0x004fe400078e0010 */
[----:B---3--:R-:W-:Y:S02]  /*13e60*/  IMAD.MOV.U32 R76, RZ, RZ, R13 ;  /* 0x000000ffff4c7224 */ /* 0x008fe400078e000d */
[----:B------:R-:W2:Y:S04]  /*13e70*/  LDL.LU R13, [R1+0xa60] ;  /* 0x000a6000010d7983 */ /* 0x000ea80000300800 */
[----:B------:R-:W3:Y:S04]  /*13e80*/  LDL.LU R16, [R1+0xa5c] ;  /* 0x000a5c0001107983 */ /* 0x000ee80000300800 */
[----:B------:R-:W2:Y:S01]  /*13e90*/  LDL.LU R17, [R1+0xa58] ;  /* 0x000a580001117983 */ /* 0x000ea20000300800 */
[----:B-----5:R-:W-:Y:S01]  /*13ea0*/  IMAD.MOV.U32 R74, RZ, RZ, R221 ;  /* 0x000000ffff4a7224 */ /* 0x020fe200078e00dd */
[----:B----4-:R-:W-:-:S02]  /*13eb0*/  MOV R73, R29 ;  /* 0x0000001d00497202 */ /* 0x010fc40000000f00 */
[----:B------:R-:W4:Y:S01]  /*13ec0*/  LDL.LU R20, [R1+0xa54] ;  /* 0x000a540001147983 */ /* 0x000f220000300800 */
[----:B------:R-:W-:-:S03]  /*13ed0*/  IMAD.MOV.U32 R72, RZ, RZ, R28 ;  /* 0x000000ffff487224 */ /* 0x000fc600078e001c */
[----:B------:R-:W5:Y:S01]  /*13ee0*/  LDL.LU R28, [R1+0xa50] ;  /* 0x000a5000011c7983 */ /* 0x000f620000300800 */
[----:B------:R-:W-:-:S03]  /*13ef0*/  IMAD.MOV.U32 R75, RZ, RZ, R220 ;  /* 0x000000ffff4b7224 */ /* 0x000fc600078e00dc */
[----:B------:R-:W2:Y:S04]  /*13f00*/  LDL.LU R29, [R1+0xa4c] ;  /* 0x000a4c00011d7983 */ /* 0x000ea80000300800 */
[----:B------:R-:W2:Y:S01]  /*13f10*/  LDL.LU R221, [R1+0xa48] ;  /* 0x000a480001dd7983 */ /* 0x000ea20000300800 */
[----:B------:R-:W-:Y:S02]  /*13f20*/  IMAD.MOV.U32 R70, RZ, RZ, R223 ;  /* 0x000000ffff467224 */ /* 0x000fe400078e00df */
[----:B------:R-:W-:Y:S01]  /*13f30*/  IMAD.MOV.U32 R69, RZ, RZ, R25 ;  /* 0x000000ffff457224 */ /* 0x000fe200078e0019 */
[----:B------:R-:W3:Y:S01]  /*13f40*/  LDL.LU R220, [R1+0xa44] ;  /* 0x000a440001dc7983 */ /* 0x000ee20000300800 */
[----:B------:R-:W-:-:S03]  /*13f50*/  IMAD.MOV.U32 R68, RZ, RZ, R24 ;  /* 0x000000ffff447224 */ /* 0x000fc600078e0018 */
[----:B------:R-:W4:Y:S01]  /*13f60*/  LDL.LU R24, [R1+0xa40] ;  /* 0x000a400001187983 */ /* 0x000f220000300800 */
[----:B------:R-:W-:-:S03]  /*13f70*/  MOV R71, R222 ;  /* 0x000000de00477202 */ /* 0x000fc60000000f00 */
[----:B------:R-:W4:Y:S04]  /*13f80*/  LDL.LU R25, [R1+0xa3c] ;  /* 0x000a3c0001197983 */ /* 0x000f280000300800 */
[----:B------:R-:W4:Y:S04]  /*13f90*/  LDL.LU R223, [R1+0xa38] ;  /* 0x000a380001df7983 */ /* 0x000f280000300800 */
[----:B------:R-:W5:Y:S01]  /*13fa0*/  LDL.LU R222, [R1+0xa34] ;  /* 0x000a340001de7983 */ /* 0x000f620000300800 */
[----:B------:R-:W-:Y:S01]  /*13fb0*/  IMAD.MOV.U32 R118, RZ, RZ, R60 ;  /* 0x000000ffff767224 */ /* 0x000fe200078e003c */
[----:B------:R-:W-:Y:S01]  /*13fc0*/  MOV R119, R61 ;  /* 0x0000003d00777202 */ /* 0x000fe20000000f00 */
[----:B------:R-:W-:-:S02]  /*13fd0*/  IMAD.MOV.U32 R136, RZ, RZ, R62 ;  /* 0x000000ffff887224 */ /* 0x000fc400078e003e */
[----:B------:R-:W-:Y:S02]  /*13fe0*/  IMAD.MOV.U32 R137, RZ, RZ, R63 ;  /* 0x000000ffff897224 */ /* 0x000fe400078e003f */
[----:B------:R-:W-:Y:S02]  /*13ff0*/  IMAD.MOV.U32 R138, RZ, RZ, R56 ;  /* 0x000000ffff8a7224 */ /* 0x000fe400078e0038 */
[----:B------:R-:W-:Y:S02]  /*14000*/  IMAD.MOV.U32 R63, RZ, RZ, R230 ;  /* 0x000000ffff3f7224 */ /* 0x000fe400078e00e6 */
[----:B------:R-:W-:Y:S02]  /*14010*/  IMAD.MOV.U32 R62, RZ, RZ, R229 ;  /* 0x000000ffff3e7224 */ /* 0x000fe400078e00e5 */
[----:B------:R-:W-:Y:S02]  /*14020*/  IMAD.MOV.U32 R61, RZ, RZ, R228 ;  /* 0x000000ffff3d7224 */ /* 0x000fe400078e00e4 */
[----:B------:R-:W-:-:S02]  /*14030*/  IMAD.MOV.U32 R60, RZ, RZ, R21 ;  /* 0x000000ffff3c7224 */ /* 0x000fc400078e0015 */
[----:B------:R-:W5:Y:S01]  /*14040*/  LDL.LU R21, [R1+0xa30] ;  /* 0x000a300001157983 */ /* 0x000f620000300800 */
[----:B------:R-:W-:-:S03]  /*14050*/  IMAD.MOV.U32 R139, RZ, RZ, R57 ;  /* 0x000000ffff8b7224 */ /* 0x000fc600078e0039 */
[----:B------:R-:W5:Y:S04]  /*14060*/  LDL.LU R228, [R1+0xa2c] ;  /* 0x000a2c0001e47983 */ /* 0x000f680000300800 */
[----:B------:R-:W5:Y:S01]  /*14070*/  LDL.LU R229, [R1+0xa28] ;  /* 0x000a280001e57983 */ /* 0x000f620000300800 */
[----:B------:R-:W-:Y:S01]  /*14080*/  IMAD.MOV.U32 R58, RZ, RZ, R225 ;  /* 0x000000ffff3a7224 */ /* 0x000fe200078e00e1 */
[----:B------:R-:W-:Y:S02]  /*14090*/  MOV R57, R224 ;  /* 0x000000e000397202 */ /* 0x000fe40000000f00 */
[----:B------:R-:W5:Y:S01]  /*140a0*/  LDL.LU R230, [R1+0xa24] ;  /* 0x000a240001e67983 */ /* 0x000f620000300800 */
[----:B------:R-:W-:-:S03]  /*140b0*/  IMAD.MOV.U32 R56, RZ, RZ, R231 ;  /* 0x000000ffff387224 */ /* 0x000fc600078e00e7 */
[----:B------:R-:W5:Y:S01]  /*140c0*/  LDL.LU R231, [R1+0xa20] ;  /* 0x000a200001e77983 */ /* 0x000f620000300800 */
[----:B------:R-:W-:-:S03]  /*140d0*/  IMAD.MOV.U32 R59, RZ, RZ, R226 ;  /* 0x000000ffff3b7224 */ /* 0x000fc600078e00e2 */
[----:B------:R-:W5:Y:S01]  /*140e0*/  LDL.LU R224, [R1+0xa1c] ;  /* 0x000a1c0001e07983 */ /* 0x000f620000300800 */
[----:B------:R-:W-:-:S03]  /*140f0*/  MOV R151, R5 ;  /* 0x0000000500977202 */ /* 0x000fc60000000f00 */
[----:B------:R-:W5:Y:S04]  /*14100*/  LDL.LU R225, [R1+0xa18] ;  /* 0x000a180001e17983 */ /* 0x000f680000300800 */
[----:B------:R-:W5:Y:S01]  /*14110*/  LDL.LU R226, [R1+0xa14] ;  /* 0x000a140001e27983 */ /* 0x000f620000300800 */
[----:B------:R-:W-:-:S03]  /*14120*/  IMAD.MOV.U32 R148, RZ, RZ, R227 ;  /* 0x000000ffff947224 */ /* 0x000fc600078e00e3 */
[----:B------:R-:W5:Y:S04]  /*14130*/  LDL.LU R227, [R1+0xa10] ;  /* 0x000a100001e37983 */ /* 0x000f680000300800 */
[----:B------:R-:W5:Y:S01]  /*14140*/  LDL.LU R5, [R1+0x2a4] ;  /* 0x0002a40001057983 */ /* 0x000f620000300800 */
[----:B--2---:R-:W-:Y:S02]  /*14150*/  IMAD.MOV.U32 R157, RZ, RZ, R221 ;  /* 0x000000ffff9d7224 */ /* 0x004fe400078e00dd */
[----:B---3--:R-:W-:Y:S02]  /*14160*/  IMAD.MOV.U32 R156, RZ, RZ, R220 ;  /* 0x000000ffff9c7224 */ /* 0x008fe400078e00dc */
[----:B------:R-:W2:Y:S04]  /*14170*/  LDL.LU R220, [R1+0xa0c] ;  /* 0x000a0c0001dc7983 */ /* 0x000ea80000300800 */
[----:B------:R-:W2:Y:S01]  /*14180*/  LDL.LU R221, [R1+0xa08] ;  /* 0x000a080001dd7983 */ /* 0x000ea20000300800 */
[----:B----4-:R-:W-:Y:S01]  /*14190*/  MOV R161, R223 ;  /* 0x000000df00a17202 */ /* 0x010fe20000000f00 */
[----:B-----5:R-:W-:-:S02]  /*141a0*/  IMAD.MOV.U32 R160, RZ, RZ, R222 ;  /* 0x000000ffffa07224 */ /* 0x020fc400078e00de */
[----:B------:R-:W2:Y:S04]  /*141b0*/  LDL.LU R222, [R1+0xa04] ;  /* 0x000a040001de7983 */ /* 0x000ea80000300800 */
[----:B------:R-:W2:Y:S04]  /*141c0*/  LDL.LU R223, [R1+0xa00] ;  /* 0x000a000001df7983 */ /* 0x000ea80000300800 */
[----:B------:R-:W3:Y:S04]  /*141d0*/  LDL.LU R164, [R1+0x298] ;  /* 0x0002980001a47983 */ /* 0x000ee80000300800 */
[----:B------:R-:W3:Y:S04]  /*141e0*/  LDL.LU R165, [R1+0x29c] ;  /* 0x00029c0001a57983 */ /* 0x000ee80000300800 */
[----:B------:R-:W3:Y:S01]  /*141f0*/  LDL.LU R166, [R1+0x2a0] ;  /* 0x0002a00001a67983 */ /* 0x000ee20000300800 */
[----:B------:R-:W-:-:S02]  /*14200*/  IMAD.MOV.U32 R162, RZ, RZ, R25 ;  /* 0x000000ffffa27224 */ /* 0x000fc400078e0019 */
[----:B------:R-:W-:Y:S01]  /*14210*/  IMAD.MOV.U32 R163, RZ, RZ, R24 ;  /* 0x000000ffffa37224 */ /* 0x000fe200078e0018 */
[----:B------:R-:W-:Y:S01]  /*14220*/  MOV R216, R232 ;  /* 0x000000e800d87202 */ /* 0x000fe20000000f00 */
[----:B------:R-:W-:Y:S01]  /*14230*/  IMAD.MOV.U32 R167, RZ, RZ, R21 ;  /* 0x000000ffffa77224 */ /* 0x000fe200078e0015 */
[----:B------:R-:W4:Y:S01]  /*14240*/  LDL.LU R232, [R1+0x9fc] ;  /* 0x0009fc0001e87983 */ /* 0x000f220000300800 */
[----:B------:R-:W-:Y:S02]  /*14250*/  IMAD.MOV.U32 R217, RZ, RZ, R233 ;  /* 0x000000ffffd97224 */ /* 0x000fe400078e00e9 */
[----:B------:R-:W-:Y:S01]  /*14260*/  IMAD.MOV.U32 R218, RZ, RZ, R234 ;  /* 0x000000ffffda7224 */ /* 0x000fe200078e00ea */
[----:B------:R-:W4:Y:S01]  /*14270*/  LDL.LU R233, [R1+0x9f8] ;  /* 0x0009f80001e97983 */ /* 0x000f220000300800 */
[----:B------:R-:W-:Y:S01]  /*14280*/  IMAD.MOV.U32 R219, RZ, RZ, R236 ;  /* 0x000000ffffdb7224 */ /* 0x000fe200078e00ec */
[----:B------:R-:W-:Y:S02]  /*14290*/  HMMA.1688.F32.TF32 R24, R36, R26, R160 ;  /* 0x0000001a2418723c */ /* 0x000fe400000810a0 */
[----:B------:R-:W4:Y:S01]  /*142a0*/  LDL.LU R234, [R1+0x9f4] ;  /* 0x0009f40001ea7983 */ /* 0x000f220000300800 */
[----:B------:R-:W-:-:S03]  /*142b0*/  IMAD.MOV.U32 R152, RZ, RZ, R20 ;  /* 0x000000ffff987224 */ /* 0x000fc600078e0014 */
[----:B------:R-:W5:Y:S04]  /*142c0*/  LDL.LU R236, [R1+0x9f0] ;  /* 0x0009f00001ec7983 */ /* 0x000f680000300800 */
[----:B------:R-:W2:Y:S04]  /*142d0*/  LDL.LU R160, [R1+0x288] ;  /* 0x0002880001a07983 */ /* 0x000ea80000300800 */
[----:B------:R-:W2:Y:S04]  /*142e0*/  LDL.LU R161, [R1+0x28c] ;  /* 0x00028c0001a17983 */ /* 0x000ea80000300800 */
[----:B------:R-:W2:Y:S04]  /*142f0*/  LDL.LU R162, [R1+0x290] ;  /* 0x0002900001a27983 */ /* 0x000ea80000300800 */
[----:B------:R-:W2:Y:S01]  /*14300*/  LDL.LU R163, [R1+0x294] ;  /* 0x0002940001a37983 */ /* 0x000ea20000300800 */
[----:B------:R-:W-:-:S02]  /*14310*/  IMAD.MOV.U32 R172, RZ, RZ, R249 ;  /* 0x000000ffffac7224 */ /* 0x000fc400078e00f9 */
[----:B------:R-:W-:Y:S02]  /*14320*/  IMAD.MOV.U32 R173, RZ, RZ, R250 ;  /* 0x000000ffffad7224 */ /* 0x000fe400078e00fa */
[----:B------:R-:W-:Y:S02]  /*14330*/  IMAD.MOV.U32 R174, RZ, RZ, R251 ;  /* 0x000000ffffae7224 */ /* 0x000fe400078e00fb */
[----:B------:R-:W-:Y:S01]  /*14340*/  IMAD.MOV.U32 R175, RZ, RZ, R235 ;  /* 0x000000ffffaf7224 */ /* 0x000fe200078e00eb */
[C---:B------:R-:W-:Y:S01]  /*14350*/  HMMA.1688.F32.TF32 R176, R44.reuse, R30, R176 ;  /* 0x0000001e2cb0723c */ /* 0x040fe200000810b0 */
[----:B------:R-:W-:Y:S01]  /*14360*/  IMAD.MOV.U32 R122, RZ, RZ, R64 ;  /* 0x000000ffff7a7224 */ /* 0x000fe200078e0040 */
[----:B------:R-:W-:Y:S01]  /*14370*/  MOV R133, R83 ;  /* 0x0000005300857202 */ /* 0x000fe20000000f00 */
[----:B------:R-:W-:Y:S01]  /*14380*/  IMAD.MOV.U32 R123, RZ, RZ, R65 ;  /* 0x000000ffff7b7224 */ /* 0x000fe200078e0041 */
[----:B------:R-:W-:Y:S01]  /*14390*/  MOV R154, R16 ;  /* 0x00000010009a7202 */ /* 0x000fe20000000f00 */
[----:B------:R-:W-:Y:S01]  /*143a0*/  IMAD.MOV.U32 R116, RZ, RZ, R66 ;  /* 0x000000ffff747224 */ /* 0x000fe200078e0042 */
[----:B------:R-:W-:Y:S01]  /*143b0*/  LDS R83, [R3+0xd000] ;  /* 0x00d0000003537984 */ /* 0x000fe20000000800 */
[----:B------:R-:W-:Y:S01]  /*143c0*/  IMAD.MOV.U32 R132, RZ, RZ, R82 ;  /* 0x000000ffff847224 */ /* 0x000fe200078e0052 */
[----:B------:R-:W-:Y:S01]  /*143d0*/  HMMA.1688.F32.TF32 R180, R44, R34, R180 ;  /* 0x000000222cb4723c */ /* 0x000fe200000810b4 */
[----:B------:R-:W-:Y:S01]  /*143e0*/  IMAD.MOV.U32 R117, RZ, RZ, R67 ;  /* 0x000000ffff757224 */ /* 0x000fe200078e0043 */
[----:B------:R-:W-:Y:S01]  /*143f0*/  LDS R82, [R252+0xd000] ;  /* 0x00d00000fc527984 */ /* 0x000fe20000000800 */
[----:B------:R-:W-:-:S02]  /*14400*/  IMAD.MOV.U32 R105, RZ, RZ, R55 ;  /* 0x000000ffff697224 */ /* 0x000fc400078e0037 */
[----:B------:R-:W-:Y:S01]  /*14410*/  IMAD.MOV.U32 R153, RZ, RZ, R17 ;  /* 0x000000ffff997224 */ /* 0x000fe200078e0011 */
[----:B------:R-:W-:Y:S01]  /*14420*/  LDSM.16.M88.4 R44, [R5+0x22080] ;  /* 0x02208000052c783b */ /* 0x000fe20000000200 */
[----:B------:R-:W-:Y:S01]  /*14430*/  IMAD.MOV.U32 R155, RZ, RZ, R13 ;  /* 0x000000ffff9b7224 */ /* 0x000fe200078e000d */
[C---:B------:R-:W-:Y:S02]  /*14440*/  HMMA.1688.F32.TF32 R224, R36.reuse, R14, R224 ;  /* 0x0000000e24e0723c */ /* 0x040fe400000810e0 */
[----:B------:R-:W-:Y:S04]  /*14450*/  LDSM.16.M88.4 R40, [R5+0x23080] ;  /* 0x023080000528783b */ /* 0x000fe80000000200 */
[----:B------:R-:W-:Y:S02]  /*14460*/  LDSM.16.M88.4 R48, [R5+0x25080] ;  /* 0x025080000530783b */ /* 0x000fe40000000200 */
[----:B---3--:R-:W-:Y:S01]  /*14470*/  HMMA.1688.F32.TF32 R20, R36, R22, R164 ;  /* 0x000000162414723c */ /* 0x008fe200000810a4 */
[----:B------:R-:W-:Y:S01]  /*14480*/  IMAD.MOV.U32 R64, RZ, RZ, R12 ;  /* 0x000000ffff407224 */ /* 0x000fe200078e000c */
[----:B------:R-:W-:Y:S01]  /*14490*/  LDSM.16.M88.4 R52, [R5+0x24080] ;  /* 0x024080000534783b */ /* 0x000fe20000000200 */
[----:B------:R-:W-:-:S02]  /*144a0*/  IMAD.MOV.U32 R65, RZ, RZ, R9 ;  /* 0x000000ffff417224 */ /* 0x000fc400078e0009 */
[----:B------:R-:W-:Y:S01]  /*144b0*/  IMAD.MOV.U32 R66, RZ, RZ, R8 ;  /* 0x000000ffff427224 */ /* 0x000fe200078e0008 */
[----:B------:R-:W1:Y:S01]  /*144c0*/  LDSM.16.M88.4 R12, [R5+0x21080] ;  /* 0x02108000050c783b */ /* 0x000e620000000200 */
[----:B------:R-:W-:Y:S01]  /*144d0*/  IMAD.MOV.U32 R164, RZ, RZ, R237 ;  /* 0x000000ffffa47224 */ /* 0x000fe200078e00ed */
[----:B------:R-:W-:Y:S01]  /*144e0*/  MOV R166, R239 ;  /* 0x000000ef00a67202 */ /* 0x000fe20000000f00 */
[----:B------:R-:W-:Y:S01]  /*144f0*/  IMAD.MOV.U32 R165, RZ, RZ, R238 ;  /* 0x000000ffffa57224 */ /* 0x000fe200078e00ee */
[----:B------:R-:W5:Y:S01]  /*14500*/  LDL.LU R237, [R1+0x9ec] ;  /* 0x0009ec0001ed7983 */ /* 0x000f620000300800 */
[----:B------:R-:W-:-:S03]  /*14510*/  IMAD.MOV.U32 R167, RZ, RZ, R248 ;  /* 0x000000ffffa77224 */ /* 0x000fc600078e00f8 */
[----:B------:R-:W5:Y:S04]  /*14520*/  LDL.LU R238, [R1+0x9e8] ;  /* 0x0009e80001ee7983 */ /* 0x000f680000300800 */
[----:B------:R-:W5:Y:S04]  /*14530*/  LDL.LU R239, [R1+0x9e4] ;  /* 0x0009e40001ef7983 */ /* 0x000f680000300800 */
[----:B------:R-:W3:Y:S04]  /*14540*/  LDL.LU R248, [R1+0x9e0] ;  /* 0x0009e00001f87983 */ /* 0x000ee80000300800 */
[----:B------:R-:W3:Y:S04]  /*14550*/  LDL.LU R249, [R1+0x9dc] ;  /* 0x0009dc0001f97983 */ /* 0x000ee80000300800 */
[----:B------:R-:W3:Y:S04]  /*14560*/  LDL.LU R250, [R1+0x9d8] ;  /* 0x0009d80001fa7983 */ /* 0x000ee80000300800 */
[----:B------:R-:W3:Y:S04]  /*14570*/  LDL.LU R251, [R1+0x9d4] ;  /* 0x0009d40001fb7983 */ /* 0x000ee80000300800 */
[----:B------:R-:W4:Y:S01]  /*14580*/  LDL.LU R235, [R1+0x9d0] ;  /* 0x0009d00001eb7983 */ /* 0x000f220000300800 */
[----:B--2---:R-:W-:Y:S01]  /*14590*/  HMMA.1688.F32.TF32 R220, R36, R10, R220 ;  /* 0x0000000a24dc723c */ /* 0x004fe200000810dc */
[----:B------:R-:W-:-:S02]  /*145a0*/  IMAD.MOV.U32 R67, RZ, RZ, R4 ;  /* 0x000000ffff437224 */ /* 0x000fc400078e0004 */
[----:B------:R-:W-:Y:S01]  /*145b0*/  LDSM.16.M88.4 R8, [R5+0x26080] ;  /* 0x026080000508783b */ /* 0x000fe20000000200 */
[----:B------:R-:W-:Y:S02]  /*145c0*/  IMAD.MOV.U32 R158, RZ, RZ, R29 ;  /* 0x000000ffff9e7224 */ /* 0x000fe400078e001d */
[----:B------:R-:W-:Y:S01]  /*145d0*/  IMAD.MOV.U32 R159, RZ, RZ, R28 ;  /* 0x000000ffff9f7224 */ /* 0x000fe200078e001c */
[----:B------:R-:W2:Y:S01]  /*145e0*/  LDL.LU R168, [R1+0x278] ;  /* 0x0002780001a87983 */ /* 0x000ea20000300800 */
[----:B------:R-:W-:Y:S03]  /*145f0*/  HMMA.1688.F32.TF32 R228, R36, R18, R228 ;  /* 0x0000001224e4723c */ /* 0x000fe600000810e4 */
[----:B------:R-:W1:Y:S04]  /*14600*/  LDSM.16.M88.4 R16, [R5+0x20080] ;  /* 0x020080000510783b */ /* 0x000e680000000200 */
[----:B------:R-:W1:Y:S01]  /*14610*/  LDSM.16.M88.4 R4, [R5+0x27080] ;  /* 0x027080000504783b */ /* 0x000e620000000200 */
[----:B------:R-:W-:-:S02]  /*14620*/  IMAD.MOV.U32 R149, RZ, RZ, R33 ;  /* 0x000000ffff957224 */ /* 0x000fc400078e0021 */
[----:B------:R-:W-:Y:S01]  /*14630*/  IMAD.MOV.U32 R150, RZ, RZ, R32 ;  /* 0x000000ffff967224 */ /* 0x000fe200078e0020 */
[----:B------:R-:W2:Y:S04]  /*14640*/  LDL.LU R169, [R1+0x27c] ;  /* 0x00027c0001a97983 */ /* 0x000ea80000300800 */
[----:B------:R-:W2:Y:S04]  /*14650*/  LDL.LU R170, [R1+0x280] ;  /* 0x0002800001aa7983 */ /* 0x000ea80000300800 */
[----:B------:R-:W2:Y:S01]  /*14660*/  LDL.LU R171, [R1+0x284] ;  /* 0x0002840001ab7983 */ /* 0x000ea20000300800 */
[C---:B------:R-:W-:Y:S03]  /*14670*/  HMMA.1688.F32.TF32 R28, R36.reuse, R30, R156 ;  /* 0x0000001e241c723c */ /* 0x040fe6000008109c */
[----:B------:R-:W-:Y:S04]  /*14680*/  LDS R156, [R252+0xc300] ;  /* 0x00c30000fc9c7984 */ /* 0x000fe80000000800 */
[----:B------:R-:W-:Y:S01]  /*14690*/  LDS R158, [R252+0xd300] ;  /* 0x00d30000fc9e7984 */ /* 0x000fe20000000800 */
[----:B------:R-:W-:Y:S03]  /*146a0*/  HMMA.1688.F32.TF32 R36, R36, R34, R152 ;  /* 0x000000222424723c */ /* 0x000fe60000081098 */
[----:B------:R-:W-:Y:S04]  /*146b0*/  LDS R157, [R3+0xc300] ;  /* 0x00c30000039d7984 */ /* 0x000fe80000000800 */
[----:B------:R-:W-:Y:S01]  /*146c0*/  LDS R159, [R3+0xd300] ;  /* 0x00d30000039f7984 */ /* 0x000fe20000000800 */
[C---:B-1----:R-:W-:Y:S03]  /*146d0*/  HMMA.1688.F32.TF32 R56, R80.reuse, R12, R56 ;  /* 0x0000000c5038723c */ /* 0x042fe60000081038 */
[----:B------:R-:W-:Y:S04]  /*146e0*/  LDS R152, [R252+0xc280] ;  /* 0x00c28000fc987984 */ /* 0x000fe80000000800 */
[----:B------:R-:W-:Y:S01]  /*146f0*/  LDS R154, [R252+0xd280] ;  /* 0x00d28000fc9a7984 */ /* 0x000fe20000000800 */
[C---:B------:R-:W-:Y:S03]  /*14700*/  HMMA.1688.F32.TF32 R32, R80.reuse, R16, R148 ;  /* 0x000000105020723c */ /* 0x040fe60000081094 */
        /* <DEDUP_REMOVED lines=8> */
[C---:B------:R-:W-:Y:S08]  /*14790*/  HMMA.1688.F32.TF32 R68, R80.reuse, R52, R68 ;  /* 0x000000345044723c */ /* 0x040ff00000081044 */
        /* <DEDUP_REMOVED lines=8> */
[----:B------:R-:W-:Y:S08]  /*14820*/  HMMA.1688.F32.TF32 R108, R112, R8, R108 ;  /* 0x00000008706c723c */ /* 0x000ff0000008106c */
[-C--:B------:R-:W-:Y:S08]  /*14830*/  HMMA.1688.F32.TF32 R80, R80, R4.reuse, R140 ;  /* 0x000000045050723c */ /* 0x080ff0000008108c */
[----:B------:R-:W-:Y:S08]  /*14840*/  HMMA.1688.F32.TF32 R112, R112, R4, R136 ;  /* 0x000000047070723c */ /* 0x000ff00000081088 */
[C---:B------:R-:W-:Y:S08]  /*14850*/  HMMA.1688.F32.TF32 R116, R144.reuse, R16, R116 ;  /* 0x000000109074723c */ /* 0x040ff00000081074 */
[C---:B------:R-:W-:Y:S08]  /*14860*/  HMMA.1688.F32.TF32 R120, R144.reuse, R12, R120 ;  /* 0x0000000c9078723c */ /* 0x040ff00000081078 */
[C---:B------:R-:W-:Y:S08]  /*14870*/  HMMA.1688.F32.TF32 R124, R144.reuse, R44, R124 ;  /* 0x0000002c907c723c */ /* 0x040ff0000008107c */
[C---:B------:R-:W-:Y:S08]  /*14880*/  HMMA.1688.F32.TF32 R128, R144.reuse, R40, R128 ;  /* 0x000000289080723c */ /* 0x040ff00000081080 */
[C---:B------:R-:W-:Y:S08]  /*14890*/  HMMA.1688.F32.TF32 R132, R144.reuse, R52, R132 ;  /* 0x000000349084723c */ /* 0x040ff00000081084 */
[C---:B-----5:R-:W-:Y:S08]  /*148a0*/  HMMA.1688.F32.TF32 R140, R144.reuse, R8, R236 ;  /* 0x00000008908c723c */ /* 0x060ff000000810ec */
[C---:B---3--:R-:W-:Y:S08]  /*148b0*/  HMMA.1688.F32.TF32 R136, R144.reuse, R48, R248 ;  /* 0x000000309088723c */ /* 0x048ff000000810f8 */
[----:B----4-:R-:W-:Y:S01]  /*148c0*/  HMMA.1688.F32.TF32 R144, R144, R4, R232 ;  /* 0x000000049090723c */ /* 0x010fe200000810e8 */
[----:B------:R-:W-:Y:S04]  /*148d0*/  LDS R232, [R252+0xc180] ;  /* 0x00c18000fce87984 */ /* 0x000fe80000000800 */
[----:B------:R-:W-:Y:S04]  /*148e0*/  LDS R234, [R252+0xd180] ;  /* 0x00d18000fcea7984 */ /* 0x000fe80000000800 */
[----:B------:R-:W-:Y:S04]  /*148f0*/  LDS R233, [R3+0xc180] ;  /* 0x00c1800003e97984 */ /* 0x000fe80000000800 */
[----:B------:R-:W1:Y:S02]  /*14900*/  LDS R235, [R3+0xd180] ;  /* 0x00d1800003eb7984 */ /* 0x000e640000000800 */
[C---:B-1----:R-:W-:Y:S11]  /*14910*/  HMMA.1688.F32.TF32 R160, R232.reuse, R16, R160 ;  /* 0x00000010e8a0723c */ /* 0x042ff600000810a0 */
[----:B------:R-:W-:Y:S11]  /*14920*/  @!UPT UIADD3 URZ, URZ, URZ, URZ ;  /* 0x0000003f3f3ff290 */ /* 0x000ff6000fffe03f */
[----:B------:R-:W-:Y:S01]  /*14930*/  @!UPT UIADD3 URZ, URZ, URZ, URZ ;  /* 0x0000003f3f3ff290 */ /* 0x000fe2000fffe03f */
        /* <DEDUP_REMOVED lines=8> */
[C---:B------:R-:W-:Y:S08]  /*149c0*/  HMMA.1688.F32.TF32 R164, R232.reuse, R12, R164 ;  /* 0x0000000ce8a4723c */ /* 0x040ff000000810a4 */
[C---:B--2---:R-:W-:Y:S08]  /*149d0*/  HMMA.1688.F32.TF32 R168, R232.reuse, R44, R168 ;  /* 0x0000002ce8a8723c */ /* 0x044ff000000810a8 */
[C---:B------:R-:W-:Y:S08]  /*149e0*/  HMMA.1688.F32.TF32 R172, R232.reuse, R40, R172 ;  /* 0x00000028e8ac723c */ /* 0x040ff000000810ac */
[C---:B------:R-:W-:Y:S01]  /*149f0*/  HMMA.1688.F32.TF32 R216, R232.reuse, R52, R216 ;  /* 0x00000034e8d8723c */ /* 0x040fe200000810d8 */
[----:B------:R1:W-:Y:S04]  /*14a00*/  STL [R1+0x924], R164 ;  /* 0x000924a401007387 */ /* 0x0003e80000100800 */
[----:B------:R2:W-:Y:S04]  /*14a10*/  STL [R1+0x920], R165 ;  /* 0x000920a501007387 */ /* 0x0005e80000100800 */
[----:B------:R4:W-:Y:S04]  /*14a20*/  STL [R1+0x91c], R166 ;  /* 0x00091ca601007387 */ /* 0x0009e80000100800 */
[----:B------:R5:W-:Y:S04]  /*14a30*/  STL [R1+0x918], R167 ;  /* 0x000918a701007387 */ /* 0x000be80000100800 */
[----:B-1----:R-:W3:Y:S04]  /*14a40*/  LDL.LU R164, [R1+0x238] ;  /* 0x0002380001a47983 */ /* 0x002ee80000300800 */
[----:B--2---:R-:W2:Y:S04]  /*14a50*/  LDL.LU R165, [R1+0x23c] ;  /* 0x00023c0001a57983 */ /* 0x004ea80000300800 */
[----:B----4-:R-:W2:Y:S04]  /*14a60*/  LDL.LU R166, [R1+0x240] ;  /* 0x0002400001a67983 */ /* 0x010ea80000300800 */
[----:B-----5:R-:W2:Y:S04]  /*14a70*/  LDL.LU R167, [R1+0x244] ;  /* 0x0002440001a77983 */ /* 0x020ea80000300800 */
        /* <DEDUP_REMOVED lines=8> */
[----:B------:R-:W4:Y:S04]  /*14b00*/  LDL.LU R236, [R1+0x1a0] ;  /* 0x0001a00001ec7983 */ /* 0x000f280000300800 */
[----:B------:R-:W4:Y:S04]  /*14b10*/  LDL.LU R237, [R1+0x1a4] ;  /* 0x0001a40001ed7983 */ /* 0x000f280000300800 */
[----:B------:R-:W4:Y:S04]  /*14b20*/  LDL.LU R238, [R1+0x1a8] ;  /* 0x0001a80001ee7983 */ /* 0x000f280000300800 */
[----:B------:R-:W4:Y:S04]  /*14b30*/  LDL.LU R239, [R1+0x1ac] ;  /* 0x0001ac0001ef7983 */ /* 0x000f280000300800 */
[----:B------:R1:W-:Y:S04]  /*14b40*/  STL [R1+0x954], R216 ;  /* 0x000954d801007387 */ /* 0x0003e80000100800 */
[----:B------:R5:W-:Y:S04]  /*14b50*/  STL [R1+0x950], R217 ;  /* 0x000950d901007387 */ /* 0x000be80000100800 */
[----:B------:R5:W-:Y:S04]  /*14b60*/  STL [R1+0x94c], R218 ;  /* 0x00094cda01007387 */ /* 0x000be80000100800 */
[----:B------:R5:W-:Y:S04]  /*14b70*/  STL [R1+0x948], R219 ;  /* 0x000948db01007387 */ /* 0x000be80000100800 */
[----:B-1----:R-:W4:Y:S04]  /*14b80*/  LDL.LU R216, [R1+0x1b0] ;  /* 0x0001b00001d87983 */ /* 0x002f280000300800 */
[----:B-----5:R-:W4:Y:S04]  /*14b90*/  LDL.LU R217, [R1+0x1b4] ;  /* 0x0001b40001d97983 */ /* 0x020f280000300800 */
[----:B------:R-:W4:Y:S04]  /*14ba0*/  LDL.LU R218, [R1+0x1b8] ;  /* 0x0001b80001da7983 */ /* 0x000f280000300800 */
[----:B------:R-:W4:Y:S01]  /*14bb0*/  LDL.LU R219, [R1+0x1bc] ;  /* 0x0001bc0001db7983 */ /* 0x000f220000300800 */
[C---:B---3--:R-:W-:Y:S03]  /*14bc0*/  HMMA.1688.F32.TF32 R160, R232.reuse, R48, R248 ;  /* 0x00000030e8a0723c */ /* 0x048fe600000810f8 */
[----:B------:R-:W3:Y:S11]  /*14bd0*/  LDL.LU R248, [R1+0x190] ;  /* 0x0001900001f87983 */ /* 0x000ef60000300800 */
[----:B------:R-:W-:Y:S09]  /*14be0*/  @!UPT UIADD3 URZ, URZ, URZ, URZ ;  /* 0x0000003f3f3ff290 */ /* 0x000ff2000fffe03f */
[----:B------:R1:W-:Y:S04]  /*14bf0*/  STL.64 [R1+0x10], R160 ;  /* 0x000010a001007387 */ /* 0x0003e80000100a00 */
[----:B------:R5:W-:Y:S04]  /*14c00*/  STL.64 [R1+0x18], R162 ;  /* 0x000018a201007387 */ /* 0x000be80000100a00 */
[----:B------:R-:W3:Y:S04]  /*14c10*/  LDL.LU R249, [R1+0x194] ;  /* 0x0001940001f97983 */ /* 0x000ee80000300800 */
[----:B------:R-:W3:Y:S04]  /*14c20*/  LDL.LU R250, [R1+0x198] ;  /* 0x0001980001fa7983 */ /* 0x000ee80000300800 */
[----:B------:R-:W3:Y:S04]  /*14c30*/  LDL.LU R251, [R1+0x19c] ;  /* 0x00019c0001fb7983 */ /* 0x000ee80000300800 */
[----:B-1----:R-:W3:Y:S04]  /*14c40*/  LDL.LU R160, [R1+0x180] ;  /* 0x0001800001a07983 */ /* 0x002ee80000300800 */
[----:B------:R-:W3:Y:S04]  /*14c50*/  LDL.LU R161, [R1+0x184] ;  /* 0x0001840001a17983 */ /* 0x000ee80000300800 */
[----:B-----5:R-:W5:Y:S04]  /*14c60*/  LDL.LU R162, [R1+0x188] ;  /* 0x0001880001a27983 */ /* 0x020f680000300800 */
[----:B------:R-:W5:Y:S01]  /*14c70*/  LDL.LU R163, [R1+0x18c] ;  /* 0x00018c0001a37983 */ /* 0x000f620000300800 */
[C---:B--2---:R-:W-:Y:S11]  /*14c80*/  HMMA.1688.F32.TF32 R172, R232.reuse, R8, R164 ;  /* 0x00000008e8ac723c */ /* 0x044ff600000810a4 */
[----:B------:R-:W-:Y:S11]  /*14c90*/  @!UPT UIADD3 URZ, URZ, URZ, URZ ;  /* 0x0000003f3f3ff290 */ /* 0x000ff6000fffe03f */
[----:B------:R-:W-:Y:S02]  /*14ca0*/  @!UPT UIADD3 URZ, URZ, URZ, URZ ;  /* 0x0000003f3f3ff290 */ /* 0x000fe4000fffe03f */
[----:B------:R-:W-:Y:S01]  /*14cb0*/  MOV R170, R172 ;  /* 0x000000ac00aa7202 */ /* 0x000fe20000000f00 */
[----:B------:R-:W-:Y:S01]  /*14cc0*/  IMAD.MOV.U32 R165, RZ, RZ, R175 ;  /* 0x000000ffffa57224 */ /* 0x000fe200078e00af */
[----:B------:R-:W2:Y:S01]  /*14cd0*/  LDL.LU R172, [R1+0x170] ;  /* 0x0001700001ac7983 */ /* 0x000ea20000300800 */
[----:B------:R-:W-:Y:S02]  /*14ce0*/  IMAD.MOV.U32 R171, RZ, RZ, R173 ;  /* 0x000000ffffab7224 */ /* 0x000fe400078e00ad */
[----:B------:R-:W-:Y:S01]  /*14cf0*/  IMAD.MOV.U32 R164, RZ, RZ, R174 ;  /* 0x000000ffffa47224 */ /* 0x000fe200078e00ae */
[----:B------:R-:W2:Y:S04]  /*14d00*/  LDL.LU R173, [R1+0x174] ;  /* 0x0001740001ad7983 */ /* 0x000ea80000300800 */
[----:B------:R-:W2:Y:S04]  /*14d10*/  LDL.LU R174, [R1+0x178] ;  /* 0x0001780001ae7983 */ /* 0x000ea80000300800 */
[----:B------:R-:W2:Y:S04]  /*14d20*/  LDL.LU R175, [R1+0x17c] ;  /* 0x00017c0001af7983 */ /* 0x000ea80000300800 */
[----:B------:R-:W-:Y:S04]  /*14d30*/  STL [R1+0x964], R165 ;  /* 0x000964a501007387 */ /* 0x000fe80000100800 */
[----:B------:R-:W-:Y:S04]  /*14d40*/  STL [R1+0x960], R164 ;  /* 0x000960a401007387 */ /* 0x000fe80000100800 */
[----:B------:R-:W-:Y:S04]  /*14d50*/  STL [R1+0x95c], R171 ;  /* 0x00095cab01007387 */ /* 0x000fe80000100800 */
[----:B------:R5:W-:Y:S01]  /*14d60*/  STL [R1+0x958], R170 ;  /* 0x000958aa01007387 */ /* 0x000be20000100800 */
[----:B----4-:R-:W-:Y:S11]  /*14d70*/  HMMA.1688.F32.TF32 R232, R232, R4, R216 ;  /* 0x00000004e8e8723c */ /* 0x010ff600000810d8 */
[----:B------:R-:W-:Y:S11]  /*14d80*/  @!UPT UIADD3 URZ, URZ, URZ, URZ ;  /* 0x0000003f3f3ff290 */ /* 0x000ff6000fffe03f */
[----:B------:R-:W-:Y:S01]  /*14d90*/  @!UPT UIADD3 URZ, URZ, URZ, URZ ;  /* 0x0000003f3f3ff290 */ /* 0x000fe2000fffe03f */
[----:B------:R-:W-:Y:S04]  /*14da0*/  STL [R1+0x974], R232 ;  /* 0x000974e801007387 */ /* 0x000fe80000100800 */
[----:B------:R-:W-:Y:S04]  /*14db0*/  STL [R1+0x970], R233 ;  /* 0x000970e901007387 */ /* 0x000fe80000100800 */
[----:B------:R-:W-:Y:S04]  /*14dc0*/  STL [R1+0x96c], R234 ;  /* 0x00096cea01007387 */ /* 0x000fe80000100800 */
[----:B------:R-:W-:Y:S04]  /*14dd0*/  STL [R1+0x968], R235 ;  /* 0x000968eb01007387 */ /* 0x000fe80000100800 */
[----:B------:R-:W4:Y:S04]  /*14de0*/  LDL.LU R216, [R1+0x160] ;  /* 0x0001600001d87983 */ /* 0x000f280000300800 */
[----:B------:R-:W4:Y:S04]  /*14df0*/  LDL.LU R217, [R1+0x164] ;  /* 0x0001640001d97983 */ /* 0x000f280000300800 */
[----:B------:R-:W4:Y:S04]  /*14e00*/  LDL.LU R218, [R1+0x168] ;  /* 0x0001680001da7983 */ /* 0x000f280000300800 */
[----:B------:R-:W4:Y:S01]  /*14e10*/  LDL.LU R219, [R1+0x16c] ;  /* 0x00016c0001db7983 */ /* 0x000f220000300800 */
[C---:B------:R-:W-:Y:S11]  /*14e20*/  HMMA.1688.F32.TF32 R236, R148.reuse, R16, R236 ;  /* 0x0000001094ec723c */ /* 0x040ff600000810ec */
[----:B------:R-:W-:Y:S11]  /*14e30*/  @!UPT UIADD3 URZ, URZ, URZ, URZ ;  /* 0x0000003f3f3ff290 */ /* 0x000ff6000fffe03f */
[----:B------:R-:W-:Y:S01]  /*14e40*/  @!UPT UIADD3 URZ, URZ, URZ, URZ ;  /* 0x0000003f3f3ff290 */ /* 0x000fe2000fffe03f */
[----:B------:R-:W-:Y:S04]  /*14e50*/  STL [R1+0x984], R236 ;  /* 0x000984ec01007387 */ /* 0x000fe80000100800 */
[----:B------:R-:W-:Y:S04]  /*14e60*/  STL [R1+0x980], R237 ;  /* 0x000980ed01007387 */ /* 0x000fe80000100800 */
[----:B------:R-:W-:Y:S04]  /*14e70*/  STL [R1+0x97c], R238 ;  /* 0x00097cee01007387 */ /* 0x000fe80000100800 */
[----:B------:R-:W-:Y:S01]  /*14e80*/  STL [R1+0x978], R239 ;  /* 0x000978ef01007387 */ /* 0x000fe20000100800 */
[C---:B---3--:R-:W-:Y:S08]  /*14e90*/  HMMA.1688.F32.TF32 R248, R148.reuse, R12, R248 ;  /* 0x0000000c94f8723c */ /* 0x048ff000000810f8 */
[----:B-----5:R-:W-:Y:S11]  /*14ea0*/  HMMA.1688.F32.TF32 R168, R148, R44, R160 ;  /* 0x0000002c94a8723c */ /* 0x020ff600000810a0 */
[----:B------:R-:W-:Y:S04]  /*14eb0*/  @!UPT UIADD3 URZ, URZ, URZ, URZ ;  /* 0x0000003f3f3ff290 */ /* 0x000fe8000fffe03f */
[----:B------:R-:W-:Y:S04]  /*14ec0*/  STL [R1+0x994], R248 ;  /* 0x000994f801007387 */ /* 0x000fe80000100800 */
[----:B------:R-:W-:Y:S04]  /*14ed0*/  STL [R1+0x990], R249 ;  /* 0x000990f901007387 */ /* 0x000fe80000100800 */
[----:B------:R-:W-:Y:S04]  /*14ee0*/  STL [R1+0x98c], R250 ;  /* 0x00098cfa01007387 */ /* 0x000fe80000100800 */
[----:B------:R-:W-:Y:S01]  /*14ef0*/  STL [R1+0x988], R251 ;  /* 0x000988fb01007387 */ /* 0x000fe20000100800 */
[----:B------:R-:W-:Y:S01]  /*14f00*/  IMAD.MOV.U32 R161, RZ, RZ, R171 ;  /* 0x000000ffffa17224 */ /* 0x000fe200078e00ab */
[----:B------:R-:W-:Y:S01]  /*14f10*/  MOV R160, R170 ;  /* 0x000000aa00a07202 */ /* 0x000fe20000000f00 */
[----:B------:R-:W-:-:S02]  /*14f20*/  IMAD.MOV.U32 R167, RZ, RZ, R169 ;  /* 0x000000ffffa77224 */ /* 0x000fc400078e00a9 */
[----:B------:R-:W-:Y:S01]  /*14f30*/  IMAD.MOV.U32 R166, RZ, RZ, R168 ;  /* 0x000000ffffa67224 */ /* 0x000fe200078e00a8 */
[----:B------:R-:W-:Y:S04]  /*14f40*/  STL [R1+0x9a4], R161 ;  /* 0x0009a4a101007387 */ /* 0x000fe80000100800 */
[----:B------:R-:W-:Y:S04]  /*14f50*/  STL [R1+0x9a0], R160 ;  /* 0x0009a0a001007387 */ /* 0x000fe80000100800 */
[----:B------:R-:W-:Y:S04]  /*14f60*/  STL [R1+0x99c], R167 ;  /* 0x00099ca701007387 */ /* 0x000fe80000100800 */
[----:B------:R1:W-:Y:S04]  /*14f70*/  STL [R1+0x998], R166 ;  /* 0x000998a601007387 */ /* 0x0003e80000100800 */
[----:B------:R-:W3:Y:S04]  /*14f80*/  LDL.LU R164, [R1+0x140] ;  /* 0x0001400001a47983 */ /* 0x000ee80000300800 */
[----:B------:R-:W3:Y:S04]  /*14f90*/  LDL.LU R165, [R1+0x144] ;  /* 0x0001440001a57983 */ /* 0x000ee80000300800 */
[----:B-1----:R-:W3:Y:S04]  /*14fa0*/  LDL.LU R166, [R1+0x148] ;  /* 0x0001480001a67983 */ /* 0x002ee80000300800 */
[----:B------:R-:W3:Y:S01]  /*14fb0*/  LDL.LU R167, [R1+0x14c] ;  /* 0x00014c0001a77983 */ /* 0x000ee20000300800 */
[C---:B--2---:R-:W-:Y:S11]  /*14fc0*/  HMMA.1688.F32.TF32 R232, R148.reuse, R40, R172 ;  /* 0x0000002894e8723c */ /* 0x044ff600000810ac */
[----:B------:R-:W-:Y:S11]  /*14fd0*/  @!UPT UIADD3 URZ, URZ, URZ, URZ ;  /* 0x0000003f3f3ff290 */ /* 0x000ff6000fffe03f */
[----:B------:R-:W-:Y:S02]  /*14fe0*/  @!UPT UIADD3 URZ, URZ, URZ, URZ ;  /* 0x0000003f3f3ff290 */ /* 0x000fe4000fffe03f */
[----:B------:R-:W-:Y:S02]  /*14ff0*/  IMAD.MOV.U32 R169, RZ, RZ, R235 ;  /* 0x000000ffffa97224 */ /* 0x000fe400078e00eb */
[----:B------:R-:W-:Y:S02]  /*15000*/  IMAD.MOV.U32 R168, RZ, RZ, R234 ;  /* 0x000000ffffa87224 */ /* 0x000fe400078e00ea */
[----:B------:R-:W-:Y:S02]  /*15010*/  IMAD.MOV.U32 R175, RZ, RZ, R233 ;  /* 0x000000ffffaf7224 */ /* 0x000fe400078e00e9 */
[----:B------:R-:W-:Y:S01]  /*15020*/  IMAD.MOV.U32 R174, RZ, RZ, R232 ;  /* 0x000000ffffae7224 */ /* 0x000fe200078e00e8 */
[----:B------:R-:W-:Y:S04]  /*15030*/  STL [R1+0x9b4], R169 ;  /* 0x0009b4a901007387 */ /* 0x000fe80000100800 */
[----:B------:R-:W-:Y:S04]  /*15040*/  STL [R1+0x9b0], R168 ;  /* 0x0009b0a801007387 */ /* 0x000fe80000100800 */
[----:B------:R-:W-:Y:S04]  /*15050*/  STL [R1+0x9ac], R175 ;  /* 0x0009acaf01007387 */ /* 0x000fe80000100800 */
[----:B------:R-:W-:Y:S01]  /*15060*/  STL [R1+0x9a8], R174 ;  /* 0x0009a8ae01007387 */ /* 0x000fe20000100800 */
[C---:B----4-:R-:W-:Y:S11]  /*15070*/  HMMA.1688.F32.TF32 R160, R148.reuse, R52, R216 ;  /* 0x0000003494a0723c */ /* 0x050ff600000810d8 */
        /* <DEDUP_REMOVED lines=22> */
[----:B------:R-:W-:Y:S04]  /*151e0*/  STL [R1+0x9c4], R173 ;  /* 0x0009c4ad01007387 */ /* 0x000fe80000100800 */
[----:B------:R1:W-:Y:S04]  /*151f0*/  STL [R1+0x9c0], R172 ;  /* 0x0009c0ac01007387 */ /* 0x0003e80000100800 */
[----:B-1----:R-:W3:Y:S04]  /*15200*/  LDL.LU R172, [R1+0xe0] ;  /* 0x0000e00001ac7983 */ /* 0x002ee80000300800 */
[----:B------:R-:W3:Y:S04]  /*15210*/  LDL.LU R173, [R1+0xe4] ;  /* 0x0000e40001ad7983 */ /* 0x000ee80000300800 */
[----:B------:R-:W3:Y:S04]  /*15220*/  LDL.LU R174, [R1+0xe8] ;  /* 0x0000e80001ae7983 */ /* 0x000ee80000300800 */
[----:B------:R-:W3:Y:S04]  /*15230*/  LDL.LU R175, [R1+0xec] ;  /* 0x0000ec0001af7983 */ /* 0x000ee80000300800 */
[----:B------:R-:W-:Y:S04]  /*15240*/  STL [R1+0x9bc], R219 ;  /* 0x0009bcdb01007387 */ /* 0x000fe80000100800 */
[----:B------:R-:W-:Y:S01]  /*15250*/  STL [R1+0x9b8], R218 ;  /* 0x0009b8da01007387 */ /* 0x000fe20000100800 */
[----:B---3--:R-:W-:Y:S11]  /*15260*/  HMMA.1688.F32.TF32 R164, R148, R48, R164 ;  /* 0x0000003094a4723c */ /* 0x008ff600000810a4 */
[----:B------:R-:W-:Y:S11]  /*15270*/  @!UPT UIADD3 URZ, URZ, URZ, URZ ;  /* 0x0000003f3f3ff290 */ /* 0x000ff6000fffe03f */
[----:B------:R-:W-:Y:S02]  /*15280*/  @!UPT UIADD3 URZ, URZ, URZ, URZ ;  /* 0x0000003f3f3ff290 */ /* 0x000fe4000fffe03f */
[----:B------:R-:W-:Y:S02]  /*15290*/  IMAD.MOV.U32 R170, RZ, RZ, R165 ;  /* 0x000000ffffaa7224 */ /* 0x000fe400078e00a5 */
[----:B------:R-:W-:-:S03]  /*152a0*/  IMAD.MOV.U32 R171, RZ, RZ, R164 ;  /* 0x000000ffffab7224 */ /* 0x000fc600078e00a4 */
[----:B------:R1:W-:Y:S04]  /*152b0*/  STL [R1+0x9cc], R170 ;  /* 0x0009ccaa01007387 */ /* 0x0003e80000100800 */
[----:B------:R3:W-:Y:S04]  /*152c0*/  STL [R1+0x9c8], R171 ;  /* 0x0009c8ab01007387 */ /* 0x0007e80000100800 */
[----:B------:R-:W5:Y:S04]  /*152d0*/  LDL.LU R168, [R1+0xf0] ;  /* 0x0000f00001a87983 */ /* 0x000f680000300800 */
[----:B------:R-:W5:Y:S01]  /*152e0*/  LDL.LU R169, [R1+0xf4] ;  /* 0x0000f40001a97983 */ /* 0x000f620000300800 */
[C---:B------:R-:W-:Y:S08]  /*152f0*/  HMMA.1688.F32.TF32 R184, R156.reuse, R16, R184 ;  /* 0x000000109cb8723c */ /* 0x040ff000000810b8 */
[C---:B------:R-:W-:Y:S08]  /*15300*/  HMMA.1688.F32.TF32 R188, R156.reuse, R12, R188 ;  /* 0x0000000c9cbc723c */ /* 0x040ff000000810bc */
[C---:B------:R-:W-:Y:S08]  /*15310*/  HMMA.1688.F32.TF32 R192, R156.reuse, R44, R192 ;  /* 0x0000002c9cc0723c */ /* 0x040ff000000810c0 */
[C---:B------:R-:W-:Y:S08]  /*15320*/  HMMA.1688.F32.TF32 R196, R156.reuse, R40, R196 ;  /* 0x000000289cc4723c */ /* 0x040ff000000810c4 */
[C---:B------:R-:W-:Y:S08]  /*15330*/  HMMA.1688.F32.TF32 R200, R156.reuse, R52, R200 ;  /* 0x000000349cc8723c */ /* 0x040ff000000810c8 */
[C---:B------:R-:W-:Y:S08]  /*15340*/  HMMA.1688.F32.TF32 R204, R156.reuse, R48, R204 ;  /* 0x000000309ccc723c */ /* 0x040ff000000810cc */
[C---:B------:R-:W-:Y:S08]  /*15350*/  HMMA.1688.F32.TF32 R208, R156.reuse, R8, R208 ;  /* 0x000000089cd0723c */ /* 0x040ff000000810d0 */
[----:B------:R-:W-:Y:S01]  /*15360*/  HMMA.1688.F32.TF32 R212, R156, R4, R212 ;  /* 0x000000049cd4723c */ /* 0x000fe200000810d4 */
[----:B------:R-:W5:Y:S04]  /*15370*/  LDL.LU R156, [R1+0x150] ;  /* 0x00015000019c7983 */ /* 0x000f680000300800 */
[----:B------:R-:W5:Y:S04]  /*15380*/  LDL.LU R157, [R1+0x154] ;  /* 0x00015400019d7983 */ /* 0x000f680000300800 */
[----:B------:R-:W5:Y:S04]  /*15390*/  LDL.LU R158, [R1+0x158] ;  /* 0x00015800019e7983 */ /* 0x000f680000300800 */
[----:B------:R-:W5:Y:S01]  /*153a0*/  LDL.LU R159, [R1+0x15c] ;  /* 0x00015c00019f7983 */ /* 0x000f620000300800 */
[----:B------:R-:W-:Y:S01]  /*153b0*/  MOV R216, R166 ;  /* 0x000000a600d87202 */ /* 0x000fe20000000f00 */
[----:B------:R-:W-:-:S02]  /*153c0*/  IMAD.MOV.U32 R217, RZ, RZ, R167 ;  /* 0x000000ffffd97224 */ /* 0x000fc400078e00a7 */
[C---:B--2---:R-:W-:Y:S08]  /*153d0*/  HMMA.1688.F32.TF32 R164, R148.reuse, R8, R160 ;  /* 0x0000000894a4723c */ /* 0x044ff000000810a0 */
[----:B----4-:R-:W-:Y:S11]  /*153e0*/  HMMA.1688.F32.TF32 R148, R148, R4, R232 ;  /* 0x000000049494723c */ /* 0x010ff600000810e8 */
[----:B------:R-:W-:Y:S05]  /*153f0*/  @!UPT UIADD3 URZ, URZ, URZ, URZ ;  /* 0x0000003f3f3ff290 */ /* 0x000fea000fffe03f */
[----:B------:R-:W-:Y:S02]  /*15400*/  IMAD.MOV.U32 R162, RZ, RZ, R164 ;  /* 0x000000ffffa27224 */ /* 0x000fe400078e00a4 */
[----:B------:R-:W-:-:S06]  /*15410*/  IMAD.MOV.U32 R163, RZ, RZ, R165 ;  /* 0x000000ffffa37224 */ /* 0x000fcc00078e00a5 */
[----:B------:R-:W-:Y:S02]  /*15420*/  IMAD.MOV.U32 R234, RZ, RZ, R148 ;  /* 0x000000ffffea7224 */ /* 0x000fe400078e0094 */
[----:B------:R-:W-:Y:S02]  /*15430*/  IMAD.MOV.U32 R235, RZ, RZ, R149 ;  /* 0x000000ffffeb7224 */ /* 0x000fe400078e0095 */
[----:B------:R-:W-:Y:S02]  /*15440*/  IMAD.MOV.U32 R165, RZ, RZ, R150 ;  /* 0x000000ffffa57224 */ /* 0x000fe400078e0096 */
[----:B------:R-:W-:Y:S02]  /*15450*/  IMAD.MOV.U32 R164, RZ, RZ, R151 ;  /* 0x000000ffffa47224 */ /* 0x000fe400078e0097 */
[C---:B---3--:R-:W-:Y:S01]  /*15460*/  HMMA.1688.F32.TF32 R148, R152.reuse, R16, R236 ;  /* 0x000000109894723c */ /* 0x048fe200000810ec */
[----:B-1----:R-:W-:Y:S02]  /*15470*/  IMAD.MOV.U32 R170, RZ, RZ, R2 ;  /* 0x000000ffffaa7224 */ /* 0x002fe400078e0002 */
[----:B------:R-:W-:Y:S11]  /*15480*/  IMAD.MOV.U32 R171, RZ, RZ, R0 ;  /* 0x000000ffffab7224 */ /* 0x000ff600078e0000 */
[----:B------:R-:W-:Y:S10]  /*15490*/  @!UPT UIADD3 URZ, URZ, URZ, URZ ;  /* 0x0000003f3f3ff290 */ /* 0x000ff4000fffe03f */
[----:B------:R-:W-:Y:S01]  /*154a0*/  MOV R238, R148 ;  /* 0x0000009400ee7202 */ /* 0x000fe20000000f00 */
        /* <DEDUP_REMOVED lines=9> */
[----:B------:R-:W-:Y:S01]  /*15540*/  IMAD.MOV.U32 R237, RZ, RZ, R151 ;  /* 0x000000ffffed7224 */ /* 0x000fe200078e0097 */
[----:B------:R-:W-:Y:S01]  /*15550*/  MOV R0, R166 ;  /* 0x000000a600007202 */ /* 0x000fe20000000f00 */
[----:B------:R-:W-:Y:S01]  /*15560*/  IMAD.MOV.U32 R2, RZ, RZ, R167 ;  /* 0x000000ffff027224 */ /* 0x000fe200078e00a7 */
[C---:B-----5:R-:W-:Y:S11]  /*15570*/  HMMA.1688.F32.TF32 R148, R152.reuse, R44, R168 ;  /* 0x0000002c9894723c */ /* 0x060ff600000810a8 */
[----:B------:R-:W-:Y:S11]  /*15580*/  @!UPT UIADD3 URZ, URZ, URZ, URZ ;  /* 0x0000003f3f3ff290 */ /* 0x000ff6000fffe03f */
[----:B------:R-:W-:Y:S02]  /*15590*/  @!UPT UIADD3 URZ, URZ, URZ, URZ ;  /* 0x0000003f3f3ff290 */ /* 0x000fe4000fffe03f */
[----:B------:R-:W-:Y:S02]  /*155a0*/  IMAD.MOV.U32 R167, RZ, RZ, R148 ;  /* 0x000000ffffa77224 */ /* 0x000fe400078e0094 */
[----:B------:R-:W-:Y:S02]  /*155b0*/  IMAD.MOV.U32 R166, RZ, RZ, R149 ;  /* 0x000000ffffa67224 */ /* 0x000fe400078e0095 */
[----:B------:R-:W-:Y:S02]  /*155c0*/  IMAD.MOV.U32 R248, RZ, RZ, R150 ;  /* 0x000000fffff87224 */ /* 0x000fe400078e0096 */
[----:B------:R-:W-:Y:S02]  /*155d0*/  IMAD.MOV.U32 R249, RZ, RZ, R151 ;  /* 0x000000fffff97224 */ /* 0x000fe400078e0097 */
[C---:B------:R-:W-:Y:S11]  /*155e0*/  HMMA.1688.F32.TF32 R148, R152.reuse, R40, R172 ;  /* 0x000000289894723c */ /* 0x040ff600000810ac */
[----:B------:R-:W-:Y:S11]  /*155f0*/  @!UPT UIADD3 URZ, URZ, URZ, URZ ;  /* 0x0000003f3f3ff290 */ /* 0x000ff6000fffe03f */
[----:B------:R-:W-:Y:S02]  /*15600*/  @!UPT UIADD3 URZ, URZ, URZ, URZ ;  /* 0x0000003f3f3ff290 */ /* 0x000fe4000fffe03f */
[----:B------:R-:W-:Y:S01]  /*15610*/  MOV R175, R148 ;  /* 0x0000009400af7202 */ /* 0x000fe20000000f00 */
[----:B------:R-:W-:Y:S02]  /*15620*/  IMAD.MOV.U32 R174, RZ, RZ, R149 ;  /* 0x000000ffffae7224 */ /* 0x000fe400078e0095 */
[----:B------:R-:W-:Y:S02]  /*15630*/  IMAD.MOV.U32 R161, RZ, RZ, R150 ;  /* 0x000000ffffa17224 */ /* 0x000fe400078e0096 */
[----:B------:R-:W-:Y:S02]  /*15640*/  IMAD.MOV.U32 R160, RZ, RZ, R151 ;  /* 0x000000ffffa07224 */ /* 0x000fe400078e0097 */
[C---:B------:R-:W-:Y:S08]  /*15650*/  HMMA.1688.F32.TF32 R148, R152.reuse, R52, R244 ;  /* 0x000000349894723c */ /* 0x040ff000000810f4 */
[----:B------:R-:W-:Y:S01]  /*15660*/  HMMA.1688.F32.TF32 R244, R152, R8, R176 ;  /* 0x0000000898f4723c */ /* 0x000fe200000810b0 */
[----:B------:R-:W-:Y:S04]  /*15670*/  LDS R176, [R252+0xe000] ;  /* 0x00e00000fcb07984 */ /* 0x000fe80000000800 */
[----:B------:R-:W-:Y:S04]  /*15680*/  LDS R178, [R252+0xf000] ;  /* 0x00f00000fcb27984 */ /* 0x000fe80000000800 */
[----:B------:R-:W-:Y:S04]  /*15690*/  LDS R177, [R3+0xe000] ;  /* 0x00e0000003b17984 */ /* 0x000fe80000000800 */
[----:B------:R-:W-:Y:S03]  /*156a0*/  LDS R179, [R3+0xf000] ;  /* 0x00f0000003b37984 */ /* 0x000fe60000000800 */
[----:B------:R-:W-:Y:S01]  /*156b0*/  IMAD.MOV.U32 R219, RZ, RZ, R148 ;  /* 0x000000ffffdb7224 */ /* 0x000fe200078e0094 */
[----:B------:R-:W-:Y:S01]  /*156c0*/  MOV R169, R150 ;  /* 0x0000009600a97202 */ /* 0x000fe20000000f00 */
[----:B------:R-:W-:-:S02]  /*156d0*/  IMAD.MOV.U32 R218, RZ, RZ, R149 ;  /* 0x000000ffffda7224 */ /* 0x000fc400078e0095 */
[----:B------:R-:W-:Y:S02]  /*156e0*/  IMAD.MOV.U32 R168, RZ, RZ, R151 ;  /* 0x000000ffffa87224 */ /* 0x000fe400078e0097 */
[C---:B------:R-:W-:Y:S08]  /*156f0*/  HMMA.1688.F32.TF32 R148, R152.reuse, R48, R240 ;  /* 0x000000309894723c */ /* 0x040ff000000810f0 */
[----:B------:R-:W-:Y:S01]  /*15700*/  HMMA.1688.F32.TF32 R240, R152, R4, R180 ;  /* 0x0000000498f0723c */ /* 0x000fe200000810b4 */
[----:B------:R-:W-:Y:S04]  /*15710*/  LDS R180, [R252+0xc380] ;  /* 0x00c38000fcb47984 */ /* 0x000fe80000000800 */
[----:B------:R-:W-:Y:S04]  /*15720*/  LDS R182, [R252+0xd380] ;  /* 0x00d38000fcb67984 */ /* 0x000fe80000000800 */
[----:B------:R-:W-:Y:S04]  /*15730*/  LDS R181, [R3+0xc380] ;  /* 0x00c3800003b57984 */ /* 0x000fe80000000800 */
[----:B------:R-:W1:Y:S03]  /*15740*/  LDS R183, [R3+0xd380] ;  /* 0x00d3800003b77984 */ /* 0x000e660000000800 */
[----:B------:R-:W-:Y:S01]  /*15750*/  IMAD.MOV.U32 R170, RZ, RZ, R148 ;  /* 0x000000ffffaa7224 */ /* 0x000fe200078e0094 */
[----:B------:R-:W-:Y:S01]  /*15760*/  LDS R152, [R252+0xe100] ;  /* 0x00e10000fc987984 */ /* 0x000fe20000000800 */
[----:B------:R-:W-:-:S02]  /*15770*/  IMAD.MOV.U32 R171, RZ, RZ, R149 ;  /* 0x000000ffffab7224 */ /* 0x000fc400078e0095 */
[----:B------:R-:W-:Y:S01]  /*15780*/  IMAD.MOV.U32 R173, RZ, RZ, R150 ;  /* 0x000000ffffad7224 */ /* 0x000fe200078e0096 */
[----:B------:R-:W-:Y:S01]  /*15790*/  LDS R148, [R252+0xe080] ;  /* 0x00e08000fc947984 */ /* 0x000fe20000000800 */
[----:B------:R-:W-:-:S03]  /*157a0*/  IMAD.MOV.U32 R172, RZ, RZ, R151 ;  /* 0x000000ffffac7224 */ /* 0x000fc600078e0097 */
[----:B------:R-:W-:Y:S04]  /*157b0*/  LDS R150, [R252+0xf080] ;  /* 0x00f08000fc967984 */ /* 0x000fe80000000800 */
[----:B------:R-:W-:Y:S04]  /*157c0*/  LDS R149, [R3+0xe080] ;  /* 0x00e0800003957984 */ /* 0x000fe80000000800 */
[----:B------:R-:W2:Y:S04]  /*157d0*/  LDS R151, [R3+0xf080] ;  /* 0x00f0800003977984 */ /* 0x000ea80000000800 */
[----:B------:R-:W-:Y:S04]  /*157e0*/  LDS R154, [R252+0xf100] ;  /* 0x00f10000fc9a7984 */ /* 0x000fe80000000800 */
[----:B------:R-:W-:Y:S04]  /*157f0*/  LDS R153, [R3+0xe100] ;  /* 0x00e1000003997984 */ /* 0x000fe80000000800 */
[----:B------:R-:W3:Y:S01]  /*15800*/  LDS R155, [R3+0xf100] ;  /* 0x00f10000039b7984 */ /* 0x000ee20000000800 */
[C---:B-1----:R-:W-:Y:S08]  /*15810*/  HMMA.1688.F32.TF32 R156, R180.reuse, R16, R156 ;  /* 0x00000010b49c723c */ /* 0x042ff0000008109c */
[C---:B------:R-:W-:Y:S08]  /*15820*/  HMMA.1688.F32.TF32 R220, R180.reuse, R12, R220 ;  /* 0x0000000cb4dc723c */ /* 0x040ff000000810dc */
[C---:B------:R-:W-:Y:S08]  /*15830*/  HMMA.1688.F32.TF32 R224, R180.reuse, R44, R224 ;  /* 0x0000002cb4e0723c */ /* 0x040ff000000810e0 */
[C---:B------:R-:W-:Y:S08]  /*15840*/  HMMA.1688.F32.TF32 R228, R180.reuse, R40, R228 ;  /* 0x00000028b4e4723c */ /* 0x040ff000000810e4 */
[C---:B------:R-:W-:Y:S08]  /*15850*/  HMMA.1688.F32.TF32 R20, R180.reuse, R52, R20 ;  /* 0x00000034b414723c */ /* 0x040ff00000081014 */
[C---:B------:R-:W-:Y:S08]  /*15860*/  HMMA.1688.F32.TF32 R24, R180.reuse, R48, R24 ;  /* 0x00000030b418723c */ /* 0x040ff00000081018 */
[C---:B------:R-:W-:Y:S08]  /*15870*/  HMMA.1688.F32.TF32 R28, R180.reuse, R8, R28 ;  /* 0x00000008b41c723c */ /* 0x040ff0000008101c */
[----:B------:R-:W-:Y:S08]  /*15880*/  HMMA.1688.F32.TF32 R36, R180, R4, R36 ;  /* 0x00000004b424723c */ /* 0x000ff00000081024 */
[C---:B------:R-:W-:Y:S08]  /*15890*/  HMMA.1688.F32.TF32 R180, R176.reuse, R14, R56 ;  /* 0x0000000eb0b4723c */ /* 0x040ff00000081038 */
[C---:B------:R-:W-:Y:S08]  /*158a0*/  HMMA.1688.F32.TF32 R56, R176.reuse, R46, R60 ;  /* 0x0000002eb038723c */ /* 0x040ff0000008103c */
[C---:B------:R-:W-:Y:S11]  /*158b0*/  HMMA.1688.F32.TF32 R60, R176.reuse, R42, R64 ;  /* 0x0000002ab03c723c */ /* 0x040ff60000081040 */
[----:B------:R-:W-:Y:S04]  /*158c0*/  @!UPT UIADD3 URZ, URZ, URZ, URZ ;  /* 0x0000003f3f3ff290 */ /* 0x000fe8000fffe03f */
[----:B------:R-:W-:Y:S04]  /*158d0*/  STL.64 [R1+0xf0], R56 ;  /* 0x0000f03801007387 */ /* 0x000fe80000100a00 */
[----:B------:R1:W-:Y:S02]  /*158e0*/  STL.64 [R1+0xf8], R58 ;  /* 0x0000f83a01007387 */ /* 0x0003e40000100a00 */
[C---:B-1----:R-:W-:Y:S02]  /*158f0*/  HMMA.1688.F32.TF32 R56, R176.reuse, R54, R68 ;  /* 0x00000036b038723c */ /* 0x042fe40000081044 */
[----:B------:R-:W-:Y:S04]  /*15900*/  STL.64 [R1+0x140], R60 ;  /* 0x0001403c01007387 */ /* 0x000fe80000100a00 */
[----:B------:R1:W-:Y:S02]  /*15910*/  STL.64 [R1+0x148], R62 ;  /* 0x0001483e01007387 */ /* 0x0003e40000100a00 */
[C---:B------:R-:W-:Y:S02]  /*15920*/  HMMA.1688.F32.TF32 R64, R176.reuse, R50, R72 ;  /* 0x00000032b040723c */ /* 0x040fe40000081048 */
[----:B------:R-:W-:Y:S04]  /*15930*/  LDS R72, [R252+0xe200] ;  /* 0x00e20000fc487984 */ /* 0x000fe80000000800 */
[----:B------:R-:W-:Y:S02]  /*15940*/  LDS R74, [R252+0xf200] ;  /* 0x00f20000fc4a7984 */ /* 0x000fe40000000800 */
[C---:B-1----:R-:W-:Y:S02]  /*15950*/  HMMA.1688.F32.TF32 R60, R176.reuse, R10, R76 ;  /* 0x0000000ab03c723c */ /* 0x042fe4000008104c */
[----:B------:R-:W-:Y:S04]  /*15960*/  LDS R73, [R3+0xe200] ;  /* 0x00e2000003497984 */ /* 0x000fe80000000800 */
[----:B------:R-:W-:Y:S04]  /*15970*/  LDS R75, [R3+0xf200] ;  /* 0x00f20000034b7984 */ /* 0x000fe80000000800 */
[----:B------:R-:W-:Y:S04]  /*15980*/  STL.64 [R1+0x1f0], R56 ;  /* 0x0001f03801007387 */ /* 0x000fe80000100a00 */
[----:B------:R1:W-:Y:S02]  /*15990*/  STL.64 [R1+0x1f8], R58 ;  /* 0x0001f83a01007387 */ /* 0x0003e40000100a00 */
[----:B-1----:R-:W-:Y:S02]  /*159a0*/  HMMA.1688.F32.TF32 R56, R176, R6, R80 ;  /* 0x00000006b038723c */ /* 0x002fe40000081050 */
[----:B------:R-:W-:Y:S04]  /*159b0*/  STL.64 [R1+0x268], R64 ;  /* 0x0002684001007387 */ /* 0x000fe80000100a00 */
[----:B------:R-:W-:Y:S04]  /*159c0*/  STL.64 [R1+0x270], R66 ;  /* 0x0002704201007387 */ /* 0x000fe80000100a00 */
[----:B------:R-:W-:Y:S04]  /*159d0*/  STL.64 [R1+0x258], R60 ;  /* 0x0002583c01007387 */ /* 0x000fe80000100a00 */
[----:B------:R2:W-:Y:S09]  /*159e0*/  STL.64 [R1+0x260], R62 ;  /* 0x0002603e01007387 */ /* 0x0005f20000100a00 */
[----:B------:R-:W-:Y:S01]  /*159f0*/  STL.64 [R1+0x248], R56 ;  /* 0x0002483801007387 */ /* 0x000fe20000100a00 */
[C---:B--2---:R-:W-:Y:S03]  /*15a00*/  HMMA.1688.F32.TF32 R60, R148.reuse, R42, R96 ;  /* 0x0000002a943c723c */ /* 0x044fe60000081060 */
[----:B------:R1:W-:Y:S05]  /*15a10*/  STL.64 [R1+0x250], R58 ;  /* 0x0002503a01007387 */ /* 0x0003ea0000100a00 */
[C---:B-1----:R-:W-:Y:S08]  /*15a20*/  HMMA.1688.F32.TF32 R56, R148.reuse, R54, R100 ;  /* 0x000000369438723c */ /* 0x042ff00000081064 */
[C---:B------:R-:W-:Y:S07]  /*15a30*/  HMMA.1688.F32.TF32 R64, R148.reuse, R50, R104 ;  /* 0x000000329440723c */ /* 0x040fee0000081068 */
[----:B------:R-:W-:Y:S04]  /*15a40*/  STL.64 [R1+0xe0], R60 ;  /* 0x0000e03c01007387 */ /* 0x000fe80000100a00 */
[----:B------:R1:W-:Y:S01]  /*15a50*/  STL.64 [R1+0xe8], R62 ;  /* 0x0000e83e01007387 */ /* 0x0003e20000100a00 */
[----:B------:R-:W-:Y:S01]  /*15a60*/  IMAD.MOV.U32 R96, RZ, RZ, R219 ;  /* 0x000000ffff607224 */ /* 0x000fe200078e00db */
[----:B------:R-:W-:Y:S01]  /*15a70*/  MOV R98, R169 ;  /* 0x000000a900627202 */ /* 0x000fe20000000f00 */
[----:B------:R-:W-:Y:S01]  /*15a80*/  IMAD.MOV.U32 R97, RZ, RZ, R218 ;  /* 0x000000ffff617224 */ /* 0x000fe200078e00da */
[----:B------:R-:W-:Y:S01]  /*15a90*/  MOV R76, R167 ;  /* 0x000000a7004c7202 */ /* 0x000fe20000000f00 */
[----:B------:R-:W-:Y:S01]  /*15aa0*/  IMAD.MOV.U32 R99, RZ, RZ, R168 ;  /* 0x000000ffff637224 */ /* 0x000fe200078e00a8 */
[C---:B------:R-:W-:Y:S01]  /*15ab0*/  HMMA.1688.F32.TF32 R84, R148.reuse, R18, R84 ;  /* 0x000000129454723c */ /* 0x040fe20000081054 */
[----:B------:R-:W-:Y:S01]  /*15ac0*/  IMAD.MOV.U32 R80, RZ, RZ, R175 ;  /* 0x000000ffff507224 */ /* 0x000fe200078e00af */
[----:B------:R-:W-:Y:S04]  /*15ad0*/  LDS R100, [R252+0xe280] ;  /* 0x00e28000fc647984 */ /* 0x000fe80000000800 */
[----:B------:R-:W-:Y:S02]  /*15ae0*/  STL.64 [R1+0x130], R56 ;  /* 0x0001303801007387 */ /* 0x000fe40000100a00 */
[----:B-1----:R-:W-:Y:S02]  /*15af0*/  HMMA.1688.F32.TF32 R60, R148, R10, R108 ;  /* 0x0000000a943c723c */ /* 0x002fe4000008106c */
[----:B------:R1:W-:Y:S01]  /*15b00*/  STL.64 [R1+0x138], R58 ;  /* 0x0001383a01007387 */ /* 0x0003e20000100a00 */
[----:B------:R-:W-:-:S02]  /*15b10*/  IMAD.MOV.U32 R81, RZ, RZ, R174 ;  /* 0x000000ffff517224 */ /* 0x000fc400078e00ae */
[----:B------:R-:W-:Y:S01]  /*15b20*/  IMAD.MOV.U32 R82, RZ, RZ, R161 ;  /* 0x000000ffff527224 */ /* 0x000fe200078e00a1 */
[----:B------:R-:W-:Y:S01]  /*15b30*/  LDS R102, [R252+0xf280] ;  /* 0x00f28000fc667984 */ /* 0x000fe20000000800 */
[----:B------:R-:W-:Y:S02]  /*15b40*/  IMAD.MOV.U32 R83, RZ, RZ, R160 ;  /* 0x000000ffff537224 */ /* 0x000fe400078e00a0 */
[----:B------:R-:W-:Y:S01]  /*15b50*/  IMAD.MOV.U32 R77, RZ, RZ, R166 ;  /* 0x000000ffff4d7224 */ /* 0x000fe200078e00a6 */
[----:B------:R-:W-:Y:S01]  /*15b60*/  HMMA.1688.F32.TF32 R88, R148, R14, R88 ;  /* 0x0000000e9458723c */ /* 0x000fe20000081058 */
[----:B------:R-:W-:Y:S01]  /*15b70*/  IMAD.MOV.U32 R78, RZ, RZ, R248 ;  /* 0x000000ffff4e7224 */ /* 0x000fe200078e00f8 */
[----:B------:R-:W-:Y:S01]  /*15b80*/  LDS R101, [R3+0xe280] ;  /* 0x00e2800003657984 */ /* 0x000fe20000000800 */
[----:B------:R-:W-:-:S03]  /*15b90*/  IMAD.MOV.U32 R79, RZ, RZ, R249 ;  /* 0x000000ffff4f7224 */ /* 0x000fc600078e00f9 */
[----:B------:R-:W2:Y:S02]  /*15ba0*/  LDS R103, [R3+0xf280] ;  /* 0x00f2800003677984 */ /* 0x000ea40000000800 */
[----:B-1----:R-:W-:Y:S02]  /*15bb0*/  HMMA.1688.F32.TF32 R56, R148, R6, R112 ;  /* 0x000000069438723c */ /* 0x002fe40000081070 */
[----:B------:R-:W-:Y:S04]  /*15bc0*/  STL.64 [R1+0x238], R64 ;  /* 0x0002384001007387 */ /* 0x000fe80000100a00 */
[----:B------:R3:W-:Y:S04]  /*15bd0*/  STL.64 [R1+0x240], R66 ;  /* 0x0002404201007387 */ /* 0x0007e80000100a00 */
[----:B------:R-:W-:Y:S04]  /*15be0*/  STL.64 [R1+0x220], R60 ;  /* 0x0002203c01007387 */ /* 0x000fe80000100a00 */
[----:B------:R1:W-:Y:S01]  /*15bf0*/  STL.64 [R1+0x228], R62 ;  /* 0x0002283e01007387 */ /* 0x0003e20000100a00 */
[C---:B---3--:R-:W-:Y:S08]  /*15c00*/  HMMA.1688.F32.TF32 R64, R152.reuse, R50, R136 ;  /* 0x000000329840723c */ /* 0x048ff00000081088 */
[----:B------:R-:W-:Y:S01]  /*15c10*/  STL.64 [R1+0x210], R56 ;  /* 0x0002103801007387 */ /* 0x000fe20000100a00 */
[----:B-1----:R-:W-:Y:S03]  /*15c20*/  HMMA.1688.F32.TF32 R60, R152, R10, R140 ;  /* 0x0000000a983c723c */ /* 0x002fe6000008108c */
[----:B------:R1:W-:Y:S01]  /*15c30*/  STL.64 [R1+0x218], R58 ;  /* 0x0002183a01007387 */ /* 0x0003e20000100a00 */
[----:B------:R-:W-:Y:S01]  /*15c40*/  MOV R104, R170 ;  /* 0x000000aa00687202 */ /* 0x000fe20000000f00 */
[----:B------:R-:W-:-:S02]  /*15c50*/  IMAD.MOV.U32 R105, RZ, RZ, R171 ;  /* 0x000000ffff697224 */ /* 0x000fc400078e00ab */
[----:B------:R-:W-:Y:S02]  /*15c60*/  IMAD.MOV.U32 R106, RZ, RZ, R173 ;  /* 0x000000ffff6a7224 */ /* 0x000fe400078e00ad */
[----:B------:R-:W-:Y:S02]  /*15c70*/  IMAD.MOV.U32 R107, RZ, RZ, R172 ;  /* 0x000000ffff6b7224 */ /* 0x000fe400078e00ac */
[----:B------:R-:W-:Y:S01]  /*15c80*/  IMAD.MOV.U32 R108, RZ, RZ, R250 ;  /* 0x000000ffff6c7224 */ /* 0x000fe200078e00fa */
[----:B------:R-:W-:Y:S01]  /*15c90*/  MOV R110, R236 ;  /* 0x000000ec006e7202 */ /* 0x000fe20000000f00 */
[----:B------:R-:W-:Y:S02]  /*15ca0*/  IMAD.MOV.U32 R109, RZ, RZ, R251 ;  /* 0x000000ffff6d7224 */ /* 0x000fe400078e00fb */
[----:B------:R-:W-:Y:S01]  /*15cb0*/  IMAD.MOV.U32 R111, RZ, RZ, R237 ;  /* 0x000000ffff6f7224 */ /* 0x000fe200078e00ed */
[----:B-1----:R-:W-:Y:S01]  /*15cc0*/  HMMA.1688.F32.TF32 R56, R152, R6, R144 ;  /* 0x000000069838723c */ /* 0x002fe20000081090 */
[----:B------:R-:W-:Y:S04]  /*15cd0*/  STL.64 [R1+0x170], R64 ;  /* 0x0001704001007387 */ /* 0x000fe80000100a00 */
[----:B------:R1:W-:Y:S04]  /*15ce0*/  STL.64 [R1+0x178], R66 ;  /* 0x0001784201007387 */ /* 0x0003e80000100a00 */
[----:B------:R3:W-:Y:S04]  /*15cf0*/  STL.64 [R1+0x160], R60 ;  /* 0x0001603c01007387 */ /* 0x0007e80000100a00 */
[----:B------:R4:W-:Y:S04]  /*15d00*/  STL.64 [R1+0x168], R62 ;  /* 0x0001683e01007387 */ /* 0x0009e80000100a00 */
[----:B------:R-:W5:Y:S01]  /*15d10*/  LDL.LU R170, [R1+0x9cc] ;  /* 0x0009cc0001aa7983 */ /* 0x000f620000300800 */
[----:B------:R-:W-:-:S02]  /*15d20*/  IMAD.MOV.U32 R112, RZ, RZ, R238 ;  /* 0x000000ffff707224 */ /* 0x000fc400078e00ee */
[----:B------:R-:W-:Y:S01]  /*15d30*/  IMAD.MOV.U32 R113, RZ, RZ, R239 ;  /* 0x000000ffff717224 */ /* 0x000fe200078e00ef */
[----:B------:R-:W-:Y:S01]  /*15d40*/  HMMA.1688.F32.TF32 R92, R148, R46, R92 ;  /* 0x0000002e945c723c */ /* 0x000fe2000008105c */
[----:B------:R-:W-:Y:S01]  /*15d50*/  IMAD.MOV.U32 R114, RZ, RZ, R232 ;  /* 0x000000ffff727224 */ /* 0x000fe200078e00e8 */
[----:B------:R-:W-:Y:S04]  /*15d60*/  STL.64 [R1+0x150], R56 ;  /* 0x0001503801007387 */ /* 0x000fe80000100a00 */
[----:B------:R-:W-:Y:S04]  /*15d70*/  STL.64 [R1+0x158], R58 ;  /* 0x0001583a01007387 */ /* 0x000fe80000100a00 */
[----:B------:R-:W3:Y:S04]  /*15d80*/  LDL.LU R171, [R1+0x9c8] ;  /* 0x0009c80001ab7983 */ /* 0x000ee80000300800 */
[----:B------:R-:W4:Y:S04]  /*15d90*/  LDL.LU R173, [R1+0x9c4] ;  /* 0x0009c40001ad7983 */ /* 0x000f280000300800 */
[----:B------:R-:W4:Y:S04]  /*15da0*/  LDL.LU R172, [R1+0x9c0] ;  /* 0x0009c00001ac7983 */ /* 0x000f280000300800 */
[----:B------:R-:W4:Y:S04]  /*15db0*/  LDL.LU R219, [R1+0x9bc] ;  /* 0x0009bc0001db7983 */ /* 0x000f280000300800 */
[----:B------:R-:W4:Y:S04]  /*15dc0*/  LDL.LU R218, [R1+0x9b8] ;  /* 0x0009b80001da7983 */ /* 0x000f280000300800 */
[----:B------:R-:W4:Y:S04]  /*15dd0*/  LDL.LU R169, [R1+0x9b4] ;  /* 0x0009b40001a97983 */ /* 0x000f280000300800 */
[----:B------:R-:W1:Y:S04]  /*15de0*/  LDL.LU R168, [R1+0x9b0] ;  /* 0x0009b00001a87983 */ /* 0x000e680000300800 */
        /* <DEDUP_REMOVED lines=12> */
[----:B------:R-:W4:Y:S01]  /*15eb0*/  LDL.LU R237, [R1+0x980] ;  /* 0x0009800001ed7983 */ /* 0x000f220000300800 */
[----:B------:R-:W-:-:S03]  /*15ec0*/  MOV R148, R234 ;  /* 0x000000ea00947202 */ /* 0x000fc60000000f00 */
[----:B------:R-:W4:Y:S01]  /*15ed0*/  LDL.LU R238, [R1+0x97c] ;  /* 0x00097c0001ee7983 */ /* 0x000f220000300800 */
[----:B------:R-:W-:-:S03]  /*15ee0*/  IMAD.MOV.U32 R149, RZ, RZ, R235 ;  /* 0x000000ffff957224 */ /* 0x000fc600078e00eb */
[----:B------:R-:W4:Y:S01]  /*15ef0*/  LDL.LU R239, [R1+0x978] ;  /* 0x0009780001ef7983 */ /* 0x000f220000300800 */
[----:B------:R-:W-:-:S03]  /*15f00*/  IMAD.MOV.U32 R150, RZ, RZ, R165 ;  /* 0x000000ffff967224 */ /* 0x000fc600078e00a5 */
[----:B------:R-:W4:Y:S01]  /*15f10*/  LDL.LU R232, [R1+0x974] ;  /* 0x0009740001e87983 */ /* 0x000f220000300800 */
[----:B------:R-:W-:-:S03]  /*15f20*/  IMAD.MOV.U32 R151, RZ, RZ, R164 ;  /* 0x000000ffff977224 */ /* 0x000fc600078e00a4 */
[----:B------:R-:W4:Y:S04]  /*15f30*/  LDL.LU R233, [R1+0x970] ;  /* 0x0009700001e97983 */ /* 0x000f280000300800 */
[----:B------:R-:W4:Y:S04]  /*15f40*/  LDL.LU R234, [R1+0x96c] ;  /* 0x00096c0001ea7983 */ /* 0x000f280000300800 */
[----:B------:R-:W4:Y:S04]  /*15f50*/  LDL.LU R235, [R1+0x968] ;  /* 0x0009680001eb7983 */ /* 0x000f280000300800 */
[----:B------:R-:W4:Y:S04]  /*15f60*/  LDL.LU R165, [R1+0x964] ;  /* 0x0009640001a57983 */ /* 0x000f280000300800 */
[----:B------:R-:W4:Y:S01]  /*15f70*/  LDL.LU R164, [R1+0x960] ;  /* 0x0009600001a47983 */ /* 0x000f220000300800 */
[----:B------:R-:W-:Y:S01]  /*15f80*/  MOV R138, R216 ;  /* 0x000000d8008a7202 */ /* 0x000fe20000000f00 */
[----:B------:R-:W-:Y:S01]  /*15f90*/  IMAD.MOV.U32 R139, RZ, RZ, R217 ;  /* 0x000000ffff8b7224 */ /* 0x000fe200078e00d9 */
[-C--:B------:R-:W-:Y:S01]  /*15fa0*/  HMMA.1688.F32.TF32 R32, R176, R18.reuse, R32 ;  /* 0x00000012b020723c */ /* 0x080fe20000081020 */
[----:B------:R-:W-:Y:S04]  /*15fb0*/  LDS R56, [R252+0xe180] ;  /* 0x00e18000fc387984 */ /* 0x000fe80000000800 */
[----:B------:R-:W-:Y:S03]  /*15fc0*/  LDS R58, [R252+0xf180] ;  /* 0x00f18000fc3a7984 */ /* 0x000fe60000000800 */
[C---:B------:R-:W-:Y:S01]  /*15fd0*/  HMMA.1688.F32.TF32 R116, R152.reuse, R18, R116 ;  /* 0x000000129874723c */ /* 0x040fe20000081074 */
[----:B------:R-:W-:Y:S04]  /*15fe0*/  LDS R57, [R3+0xe180] ;  /* 0x00e1800003397984 */ /* 0x000fe80000000800 */
[----:B------:R-:W1:Y:S03]  /*15ff0*/  LDS R59, [R3+0xf180] ;  /* 0x00f18000033b7984 */ /* 0x000e660000000800 */
[C---:B------:R-:W-:Y:S08]  /*16000*/  HMMA.1688.F32.TF32 R120, R152.reuse, R14, R120 ;  /* 0x0000000e9878723c */ /* 0x040ff00000081078 */
[C---:B------:R-:W-:Y:S08]  /*16010*/  HMMA.1688.F32.TF32 R124, R152.reuse, R46, R124 ;  /* 0x0000002e987c723c */ /* 0x040ff0000008107c */
[----:B------:R-:W-:Y:S01]  /*16020*/  HMMA.1688.F32.TF32 R128, R152, R42, R128 ;  /* 0x0000002a9880723c */ /* 0x000fe20000081080 */
[----:B------:R-:W-:Y:S01]  /*16030*/  IMAD.MOV.U32 R16, RZ, RZ, 0x3f ;  /* 0x0000003fff107424 */ /* 0x000fe200078e00ff */
[----:B------:R-:W-:Y:S04]  /*16040*/  LDS R140, [R252+0xe300] ;  /* 0x00e30000fc8c7984 */ /* 0x000fe80000000800 */
[----:B------:R-:W-:Y:S02]  /*16050*/  LDS R142, [R252+0xf300] ;  /* 0x00f30000fc8e7984 */ /* 0x000fe40000000800 */
[----:B--2---:R-:W-:Y:S02]  /*16060*/  HMMA.1688.F32.TF32 R76, R100, R46, R76 ;  /* 0x0000002e644c723c */ /* 0x004fe4000008104c */
[----:B------:R-:W-:Y:S04]  /*16070*/  LDS R141, [R3+0xe300] ;  /* 0x00e30000038d7984 */ /* 0x000fe80000000800 */
[----:B------:R-:W2:Y:S01]  /*16080*/  LDS R143, [R3+0xf300] ;  /* 0x00f30000038f7984 */ /* 0x000ea20000000800 */
[----:B-----5:R-:W-:-:S02]  /*16090*/  IMAD.MOV.U32 R137, RZ, RZ, R170 ;  /* 0x000000ffff897224 */ /* 0x020fc400078e00aa */
[----:B---3--:R-:W-:Y:S02]  /*160a0*/  IMAD.MOV.U32 R136, RZ, RZ, R171 ;  /* 0x000000ffff887224 */ /* 0x008fe400078e00ab */
[----:B------:R-:W3:Y:S04]  /*160b0*/  LDL.LU R171, [R1+0x95c] ;  /* 0x00095c0001ab7983 */ /* 0x000ee80000300800 */
[----:B------:R-:W5:Y:S04]  /*160c0*/  LDL.LU R170, [R1+0x958] ;  /* 0x0009580001aa7983 */ /* 0x000f680000300800 */
[----:B------:R-:W2:Y:S01]  /*160d0*/  LDL.LU R216, [R1+0x954] ;  /* 0x0009540001d87983 */ /* 0x000ea20000300800 */
[----:B----4-:R-:W-:-:S02]  /*160e0*/  IMAD.MOV.U32 R70, RZ, RZ, R172 ;  /* 0x000000ffff467224 */ /* 0x010fc400078e00ac */
[----:B------:R-:W-:Y:S01]  /*160f0*/  IMAD.MOV.U32 R69, RZ, RZ, R219 ;  /* 0x000000ffff457224 */ /* 0x000fe200078e00db */
[----:B------:R-:W2:Y:S01]  /*16100*/  LDL.LU R217, [R1+0x950] ;  /* 0x0009500001d97983 */ /* 0x000ea20000300800 */
[----:B------:R-:W-:-:S03]  /*16110*/  IMAD.MOV.U32 R68, RZ, RZ, R218 ;  /* 0x000000ffff447224 */ /* 0x000fc600078e00da */
[----:B------:R-:W2:Y:S01]  /*16120*/  LDL.LU R218, [R1+0x94c] ;  /* 0x00094c0001da7983 */ /* 0x000ea20000300800 */
[----:B------:R-:W-:-:S03]  /*16130*/  IMAD.MOV.U32 R71, RZ, RZ, R173 ;  /* 0x000000ffff477224 */ /* 0x000fc600078e00ad */
[----:B------:R-:W2:Y:S04]  /*16140*/  LDL.LU R219, [R1+0x948] ;  /* 0x0009480001db7983 */ /* 0x000ea80000300800 */
[----:B------:R-:W4:Y:S01]  /*16150*/  LDL.LU R172, [R1+0x944] ;  /* 0x0009440001ac7983 */ /* 0x000f220000300800 */
[----:B-1----:R-:W-:Y:S02]  /*16160*/  IMAD.MOV.U32 R66, RZ, RZ, R168 ;  /* 0x000000ffff427224 */ /* 0x002fe400078e00a8 */
[----:B------:R-:W-:Y:S01]  /*16170*/  IMAD.MOV.U32 R65, RZ, RZ, R175 ;  /* 0x000000ffff417224 */ /* 0x000fe200078e00af */
[----:B------:R-:W4:Y:S01]  /*16180*/  LDL.LU R173, [R1+0x940] ;  /* 0x0009400001ad7983 */ /* 0x000f220000300800 */
[----:B------:R-:W-:-:S03]  /*16190*/  MOV R64, R174 ;  /* 0x000000ae00407202 */ /* 0x000fc60000000f00 */
[----:B------:R-:W4:Y:S01]  /*161a0*/  LDL.LU R174, [R1+0x93c] ;  /* 0x00093c0001ae7983 */ /* 0x000f220000300800 */
[----:B------:R-:W-:Y:S01]  /*161b0*/  IMAD.MOV.U32 R67, RZ, RZ, R169 ;  /* 0x000000ffff437224 */ /* 0x000fe200078e00a9 */
[----:B------:R-:W-:Y:S02]  /*161c0*/  HMMA.1688.F32.TF32 R176, R152, R54, R132 ;  /* 0x0000003698b0723c */ /* 0x000fe40000081084 */
[----:B------:R-:W4:Y:S04]  /*161d0*/  LDL.LU R175, [R1+0x938] ;  /* 0x0009380001af7983 */ /* 0x000f280000300800 */
[----:B------:R-:W2:Y:S04]  /*161e0*/  LDL.LU R168, [R1+0x934] ;  /* 0x0009340001a87983 */ /* 0x000ea80000300800 */
[----:B------:R-:W2:Y:S04]  /*161f0*/  LDL.LU R169, [R1+0x930] ;  /* 0x0009300001a97983 */ /* 0x000ea80000300800 */
[----:B------:R-:W2:Y:S04]  /*16200*/  LDL.LU R152, [R1+0x10] ;  /* 0x0000100001987983 */ /* 0x000ea80000300800 */
[----:B------:R-:W2:Y:S04]  /*16210*/  LDL.LU R153, [R1+0x14] ;  /* 0x0000140001997983 */ /* 0x000ea80000300800 */
[----:B------:R-:W2:Y:S04]  /*16220*/  LDL.LU R154, [R1+0x18] ;  /* 0x00001800019a7983 */ /* 0x000ea80000300800 */
[----:B------:R-:W2:Y:S01]  /*16230*/  LDL.LU R155, [R1+0x1c] ;  /* 0x00001c00019b7983 */ /* 0x000ea20000300800 */
[----:B------:R-:W-:-:S02]  /*16240*/  IMAD.MOV.U32 R60, RZ, RZ, R166 ;  /* 0x000000ffff3c7224 */ /* 0x000fc400078e00a6 */
[----:B------:R-:W-:Y:S02]  /*16250*/  IMAD.MOV.U32 R61, RZ, RZ, R167 ;  /* 0x000000ffff3d7224 */ /* 0x000fe400078e00a7 */
[----:B------:R-:W-:Y:S01]  /*16260*/  IMAD.MOV.U32 R62, RZ, RZ, R160 ;  /* 0x000000ffff3e7224 */ /* 0x000fe200078e00a0 */
[----:B------:R-:W-:Y:S01]  /*16270*/  MOV R132, R162 ;  /* 0x000000a200847202 */ /* 0x000fe20000000f00 */
[----:B------:R-:W-:Y:S02]  /*16280*/  IMAD.MOV.U32 R63, RZ, RZ, R161 ;  /* 0x000000ffff3f7224 */ /* 0x000fe400078e00a1 */
[----:B------:R-:W-:Y:S02]  /*16290*/  IMAD.MOV.U32 R133, RZ, RZ, R163 ;  /* 0x000000ffff857224 */ /* 0x000fe400078e00a3 */
[----:B------:R-:W-:Y:S01]  /*162a0*/  IMAD.MOV.U32 R147, RZ, RZ, R165 ;  /* 0x000000ffff937224 */ /* 0x000fe200078e00a5 */
[----:B------:R-:W-:Y:S01]  /*162b0*/  MOV R146, R164 ;  /* 0x000000a400927202 */ /* 0x000fe20000000f00 */
[----:B---3--:R-:W-:-:S02]  /*162c0*/  IMAD.MOV.U32 R145, RZ, RZ, R171 ;  /* 0x000000ffff917224 */ /* 0x008fc400078e00ab */
[----:B-----5:R-:W-:Y:S02]  /*162d0*/  IMAD.MOV.U32 R144, RZ, RZ, R170 ;  /* 0x000000ffff907224 */ /* 0x020fe400078e00aa */
[----:B------:R-:W3:Y:S04]  /*162e0*/  LDL.LU R170, [R1+0x92c] ;  /* 0x00092c0001aa7983 */ /* 0x000ee80000300800 */
[----:B------:R-:W3:Y:S04]  /*162f0*/  LDL.LU R171, [R1+0x928] ;  /* 0x0009280001ab7983 */ /* 0x000ee80000300800 */
        /* <DEDUP_REMOVED lines=8> */
[----:B--2---:R-:W-:Y:S01]  /*16380*/  HMMA.1688.F32.TF32 R152, R56, R50, R152 ;  /* 0x000000323898723c */ /* 0x004fe20000081098 */
[----:B------:R-:W-:-:S02]  /*16390*/  IMAD.MOV.U32 R134, RZ, RZ, R0 ;  /* 0x000000ffff867224 */ /* 0x000fc400078e0000 */
[----:B------:R-:W2:Y:S01]  /*163a0*/  LDL.LU R0, [R1+0x904] ;  /* 0x0009040001007983 */ /* 0x000ea20000300800 */
[----:B------:R-:W-:-:S03]  /*163b0*/  IMAD.MOV.U32 R135, RZ, RZ, R2 ;  /* 0x000000ffff877224 */ /* 0x000fc600078e0002 */
[----:B------:R-:W2:Y:S01]  /*163c0*/  LDL.LU R2, [R1+0x900] ;  /* 0x0009000001027983 */ /* 0x000ea20000300800 */
[C---:B------:R-:W-:Y:S11]  /*163d0*/  HMMA.1688.F32.TF32 R136, R72.reuse, R50, R136 ;  /* 0x000000324888723c */ /* 0x040ff60000081088 */
[----:B------:R-:W-:Y:S04]  /*163e0*/  @!UPT UIADD3 URZ, URZ, URZ, URZ ;  /* 0x0000003f3f3ff290 */ /* 0x000fe8000fffe03f */
[----:B------:R-:W-:Y:S04]  /*163f0*/  STL.64 [R1+0x120], R152 ;  /* 0x0001209801007387 */ /* 0x000fe80000100a00 */
[----:B------:R1:W-:Y:S01]  /*16400*/  STL.64 [R1+0x128], R154 ;  /* 0x0001289a01007387 */ /* 0x0003e20000100a00 */
[-C--:B------:R-:W-:Y:S08]  /*16410*/  HMMA.1688.F32.TF32 R132, R72, R10.reuse, R132 ;  /* 0x0000000a4884723c */ /* 0x080ff00000081084 */
[C---:B-1----:R-:W-:Y:S08]  /*16420*/  HMMA.1688.F32.TF32 R152, R56.reuse, R10, R144 ;  /* 0x0000000a3898723c */ /* 0x042ff00000081090 */
[C---:B------:R-:W-:Y:S08]  /*16430*/  HMMA.1688.F32.TF32 R144, R56.reuse, R6, R232 ;  /* 0x000000063890723c */ /* 0x040ff000000810e8 */
[C---:B----4-:R-:W-:Y:S08]  /*16440*/  HMMA.1688.F32.TF32 R172, R56.reuse, R42, R172 ;  /* 0x0000002a38ac723c */ /* 0x050ff000000810ac */
[----:B------:R-:W-:Y:S08]  /*16450*/  HMMA.1688.F32.TF32 R216, R56, R54, R216 ;  /* 0x0000003638d8723c */ /* 0x000ff000000810d8 */
[C---:B------:R-:W-:Y:S08]  /*16460*/  HMMA.1688.F32.TF32 R236, R72.reuse, R18, R236 ;  /* 0x0000001248ec723c */ /* 0x040ff000000810ec */
[C---:B------:R-:W-:Y:S08]  /*16470*/  HMMA.1688.F32.TF32 R60, R72.reuse, R46, R60 ;  /* 0x0000002e483c723c */ /* 0x040ff0000008103c */
[C---:B------:R-:W-:Y:S08]  /*16480*/  HMMA.1688.F32.TF32 R64, R72.reuse, R42, R64 ;  /* 0x0000002a4840723c */ /* 0x040ff00000081040 */
[----:B------:R-:W-:Y:S01]  /*16490*/  HMMA.1688.F32.TF32 R68, R72, R54, R68 ;  /* 0x000000364844723c */ /* 0x000fe20000081044 */
[----:B------:R-:W-:Y:S04]  /*164a0*/  STL.64 [R1+0x110], R152 ;  /* 0x0001109801007387 */ /* 0x000fe80000100a00 */
[----:B------:R-:W-:Y:S04]  /*164b0*/  STL.64 [R1+0x118], R154 ;  /* 0x0001189a01007387 */ /* 0x000fe80000100a00 */
[----:B------:R-:W-:Y:S04]  /*164c0*/  STL.64 [R1+0x100], R144 ;  /* 0x0001009001007387 */ /* 0x000fe80000100a00 */
[----:B------:R-:W-:Y:S04]  /*164d0*/  STL.64 [R1+0x108], R146 ;  /* 0x0001089201007387 */ /* 0x000fe80000100a00 */
[----:B------:R-:W-:Y:S04]  /*164e0*/  STL.64 [R1+0x90], R136 ;  /* 0x0000908801007387 */ /* 0x000fe80000100a00 */
[----:B------:R1:W-:Y:S04]  /*164f0*/  STL.64 [R1+0x98], R138 ;  /* 0x0000988a01007387 */ /* 0x0003e80000100a00 */
[----:B------:R-:W-:Y:S04]  /*16500*/  STL.64 [R1+0x80], R132 ;  /* 0x0000808401007387 */ /* 0x000fe80000100a00 */
[----:B------:R-:W-:Y:S04]  /*16510*/  STL.64 [R1+0x88], R134 ;  /* 0x0000888601007387 */ /* 0x000fe80000100a00 */
[----:B------:R-:W4:Y:S01]  /*16520*/  LDL.LU R12, [R1+0x2bc] ;  /* 0x0002bc00010c7983 */ /* 0x000f220000300800 */
[C---:B-1----:R-:W-:Y:S08]  /*16530*/  HMMA.1688.F32.TF32 R136, R100.reuse, R18, R112 ;  /* 0x000000126488723c */ /* 0x042ff00000081070 */
[C---:B------:R-:W-:Y:S08]  /*16540*/  HMMA.1688.F32.TF32 R80, R100.reuse, R42, R80 ;  /* 0x0000002a6450723c */ /* 0x040ff00000081050 */
[----:B------:R-:W-:Y:S01]  /*16550*/  HMMA.1688.F32.TF32 R96, R100, R54, R96 ;  /* 0x000000366460723c */ /* 0x000fe20000081060 */
[----:B------:R-:W-:-:S04]  /*16560*/  IADD3 R16, R16, c[0x0][0x180], RZ ;  /* 0x0000600010107a10 */ /* 0x000fc80007ffe0ff */
[----:B------:R-:W-:-:S04]  /*16570*/  SHF.R.S32.HI R8, RZ, 0x1f, R16 ;  /* 0x0000001fff087819 */ /* 0x000fc80000011410 */
[----:B------:R-:W-:Y:S01]  /*16580*/  LEA.HI R8, R8, R16, RZ, 0x6 ;  /* 0x0000001008087211 */ /* 0x000fe200078f30ff */
[C---:B---3--:R-:W-:Y:S08]  /*16590*/  HMMA.1688.F32.TF32 R168, R56.reuse, R46, R168 ;  /* 0x0000002e38a8723c */ /* 0x048ff000000810a8 */
[C---:B-----5:R-:W-:Y:S08]  /*165a0*/  HMMA.1688.F32.TF32 R164, R56.reuse, R14, R164 ;  /* 0x0000000e38a4723c */ /* 0x060ff000000810a4 */
[----:B------:R-:W-:Y:S08]  /*165b0*/  HMMA.1688.F32.TF32 R160, R56, R18, R160 ;  /* 0x0000001238a0723c */ /* 0x000ff000000810a0 */
[C---:B------:R-:W-:Y:S08]  /*165c0*/  HMMA.1688.F32.TF32 R56, R72.reuse, R14, R248 ;  /* 0x0000000e4838723c */ /* 0x040ff000000810f8 */
[----:B------:R-:W-:Y:S11]  /*165d0*/  HMMA.1688.F32.TF32 R72, R72, R6, R148 ;  /* 0x000000064848723c */ /* 0x000ff60000081094 */
[----:B------:R-:W-:Y:S11]  /*165e0*/  @!UPT UIADD3 URZ, URZ, URZ, URZ ;  /* 0x0000003f3f3ff290 */ /* 0x000ff6000fffe03f */
[----:B------:R-:W-:Y:S01]  /*165f0*/  @!UPT UIADD3 URZ, URZ, URZ, URZ ;  /* 0x0000003f3f3ff290 */ /* 0x000fe2000fffe03f */
[----:B------:R-:W-:Y:S04]  /*16600*/  STL.64 [R1+0x60], R72 ;  /* 0x0000604801007387 */ /* 0x000fe80000100a00 */
[----:B------:R1:W-:Y:S04]  /*16610*/  STL.64 [R1+0x68], R74 ;  /* 0x0000684a01007387 */ /* 0x0003e80000100a00 */
[----:B------:R-:W3:Y:S01]  /*16620*/  LDL.LU R5, [R1+0x2a8] ;  /* 0x0002a80001057983 */ /* 0x000ee20000300800 */
[C---:B-1----:R-:W-:Y:S08]  /*16630*/  HMMA.1688.F32.TF32 R72, R100.reuse, R14, R108 ;  /* 0x0000000e6448723c */ /* 0x042ff0000008106c */
[C---:B------:R-:W-:Y:S08]  /*16640*/  HMMA.1688.F32.TF32 R108, R100.reuse, R50, R104 ;  /* 0x00000032646c723c */ /* 0x040ff00000081068 */
[C---:B------:R-:W-:Y:S08]  /*16650*/  HMMA.1688.F32.TF32 R104, R100.reuse, R10, R244 ;  /* 0x0000000a6468723c */ /* 0x040ff000000810f4 */
[----:B------:R-:W-:Y:S07]  /*16660*/  HMMA.1688.F32.TF32 R100, R100, R6, R240 ;  /* 0x000000066464723c */ /* 0x000fee00000810f0 */
[----:B------:R-:W-:Y:S04]  /*16670*/  STL.64 [R1+0x40], R108 ;  /* 0x0000406c01007387 */ /* 0x000fe80000100a00 */
[----:B------:R-:W-:Y:S04]  /*16680*/  STL.64 [R1+0x48], R110 ;  /* 0x0000486e01007387 */ /* 0x000fe80000100a00 */
[----:B------:R-:W2:Y:S04]  /*16690*/  LDL.LU R40, [R1+0x2c4] ;  /* 0x0002c40001287983 */ /* 0x000ea80000300800 */
[----:B------:R-:W-:Y:S04]  /*166a0*/  STL.64 [R1+0x50], R104 ;  /* 0x0000506801007387 */ /* 0x000fe80000100a00 */
[----:B------:R-:W-:Y:S04]  /*166b0*/  STL.64 [R1+0x58], R106 ;  /* 0x0000586a01007387 */ /* 0x000fe80000100a00 */
[----:B------:R-:W5:Y:S04]  /*166c0*/  LDL.LU R9, [R1+0x2c8] ;  /* 0x0002c80001097983 */ /* 0x000f680000300800 */
[----:B------:R-:W-:Y:S04]  /*166d0*/  STL.64 [R1+0x30], R100 ;  /* 0x0000306401007387 */ /* 0x000fe80000100a00 */
        /* <DEDUP_REMOVED lines=9> */
[----:B------:R-:W-:-:S05]  /*16770*/  IMAD.MOV.U32 R17, RZ, RZ, c[0x0][0x180] ;  /* 0x00006000ff117624 */ /* 0x000fca00078e00ff */
[----:B------:R-:W-:Y:S02]  /*16780*/  IADD3 R4, R17, -0x80, RZ ;  /* 0xffffff8011047810 */ /* 0x000fe40007ffe0ff */
[----:B------:R-:W1:Y:S01]  /*16790*/  S2R R17, SR_TID.X ;  /* 0x0000000000117919 */ /* 0x000e620000002100 */
[----:B------:R-:W-:Y:S02]  /*167a0*/  SHF.R.S32.HI R8, RZ, 0x6, R8 ;  /* 0x00000006ff087819 */ /* 0x000fe40000011408 */
[----:B----4-:R-:W-:Y:S01]  /*167b0*/  IMAD R4, R12, -0x40, R4 ;  /* 0xffffffc00c047824 */ /* 0x010fe200078e0204 */
[----:B------:R-:W-:Y:S01]  /*167c0*/  MOV R48, c[0x0][0x188] ;  /* 0x0000620000307a02 */ /* 0x000fe20000000f00 */
[----:B------:R-:W-:Y:S01]  /*167d0*/  HMMA.1688.F32.TF32 R112, R140, R14, R188 ;  /* 0x0000000e8c70723c */ /* 0x000fe200000810bc */
[----:B------:R-:W-:Y:S02]  /*167e0*/  IADD3 R8, R8, -0x2, RZ ;  /* 0xfffffffe08087810 */ /* 0x000fe40007ffe0ff */
[----:B------:R-:W-:Y:S01]  /*167f0*/  ISETP.GT.AND P0, PT, R4, RZ, PT ;  /* 0x000000ff0400720c */ /* 0x000fe20003f04270 */
[----:B------:R-:W-:-:S04]  /*16800*/  IMAD.SHL.U32 R48, R48, 0x40, RZ ;  /* 0x0000004030307824 */ /* 0x000fc800078e00ff */
[----:B-1----:R-:W-:Y:S01]  /*16810*/  HMMA.1688.F32.TF32 R100, R140, R46, R192 ;  /* 0x0000002e8c64723c */ /* 0x002fe200000810c0 */
[----:B------:R-:W-:Y:S01]  /*16820*/  ISETP.GE.AND P5, PT, R12, R8, PT ;  /* 0x000000080c00720c */ /* 0x000fe20003fa6270 */
[----:B------:R-:W-:-:S06]  /*16830*/  IMAD.SHL.U32 R48, R48, 0x4, RZ ;  /* 0x0000000430307824 */ /* 0x000fcc00078e00ff */
[----:B------:R-:W-:Y:S01]  /*16840*/  HMMA.1688.F32.TF32 R108, R140, R42, R196 ;  /* 0x0000002a8c6c723c */ /* 0x000fe200000810c4 */
[----:B------:R-:W-:-:S07]  /*16850*/  SEL R8, RZ, 0x4, !P0 ;  /* 0x00000004ff087807 */ /* 0x000fce0004000000 */
[C---:B------:R-:W-:Y:S08]  /*16860*/  HMMA.1688.F32.TF32 R132, R140.reuse, R18, R184 ;  /* 0x000000128c84723c */ /* 0x040ff000000810b8 */
[C---:B------:R-:W-:Y:S08]  /*16870*/  HMMA.1688.F32.TF32 R104, R140.reuse, R54, R200 ;  /* 0x000000368c68723c */ /* 0x040ff000000810c8 */
[C---:B------:R-:W-:Y:S08]  /*16880*/  HMMA.1688.F32.TF32 R188, R140.reuse, R50, R204 ;  /* 0x000000328cbc723c */ /* 0x040ff000000810cc */
[C---:B------:R-:W-:Y:S08]  /*16890*/  HMMA.1688.F32.TF32 R192, R140.reuse, R10, R208 ;  /* 0x0000000a8cc0723c */ /* 0x040ff000000810d0 */
[----:B------:R-:W-:Y:S01]  /*168a0*/  HMMA.1688.F32.TF32 R196, R140, R6, R212 ;  /* 0x000000068cc4723c */ /* 0x000fe200000810d4 */
[----:B------:R-:W-:Y:S04]  /*168b0*/  LDS R142, [R252+0xf380] ;  /* 0x00f38000fc8e7984 */ /* 0x000fe80000000800 */
[----:B------:R-:W-:Y:S04]  /*168c0*/  LDS R140, [R252+0xe380] ;  /* 0x00e38000fc8c7984 */ /* 0x000fe80000000800 */
[----:B------:R-:W-:Y:S04]  /*168d0*/  LDS R143, [R3+0xf380] ;  /* 0x00f38000038f7984 */ /* 0x000fe80000000800 */
[----:B------:R1:W4:Y:S01]  /*168e0*/  LDS R141, [R3+0xe380] ;  /* 0x00e38000038d7984 */ /* 0x0003220000000800 */
[----:B------:R-:W-:-:S02]  /*168f0*/  SEL R8, R8, RZ, !P5 ;  /* 0x000000ff08087207 */ /* 0x000fc40006800000 */
[----:B------:R-:W-:Y:S02]  /*16900*/  LOP3.LUT R151, R17, 0x7f, RZ, 0xc0, !PT ;  /* 0x0000007f11977812 */ /* 0x000fe400078ec0ff */
[----:B------:R-:W-:-:S03]  /*16910*/  ISETP.NE.U32.AND P0, PT, R8, RZ, PT ;  /* 0x000000ff0800720c */ /* 0x000fc60003f05070 */
[----:B------:R-:W-:Y:S01]  /*16920*/  IMAD.SHL.U32 R52, R151, 0x4, RZ ;  /* 0x0000000497347824 */ /* 0x000fe200078e00ff */
[----:B---3--:R-:W-:-:S04]  /*16930*/  IADD3 R5, R5, 0x1, RZ ;  /* 0x0000000105057810 */ /* 0x008fc80007ffe0ff */
[----:B------:R-:W-:-:S04]  /*16940*/  ISETP.GT.AND P1, PT, R5, 0x1, PT ;  /* 0x000000010500780c */ /* 0x000fc80003f24270 */
[----:B------:R-:W-:Y:S02]  /*16950*/  SEL R45, R5, RZ, !P1 ;  /* 0x000000ff052d7207 */ /* 0x000fe40004800000 */
[----:B------:R-:W-:-:S03]  /*16960*/  ISETP.GT.AND P1, PT, R4, 0x4, PT ;  /* 0x000000040400780c */ /* 0x000fc60003f24270 */
[----:B------:R-:W-:Y:S01]  /*16970*/  IMAD R5, R45, 0x10000, R52 ;  /* 0x000100002d057824 */ /* 0x000fe200078e0234 */
[----:B-1----:R-:W-:-:S04]  /*16980*/  SEL R3, RZ, 0x4, !P1 ;  /* 0x00000004ff037807 */ /* 0x002fc80004800000 */
[----:B------:R-:W-:-:S04]  /*16990*/  SEL R3, R3, RZ, !P5 ;  /* 0x000000ff03037207 */ /* 0x000fc80006800000 */
[----:B------:R-:W-:Y:S02]  /*169a0*/  ISETP.NE.U32.AND P1, PT, R3, RZ, PT ;  /* 0x000000ff0300720c */ /* 0x000fe40003f25070 */
[----:B-----5:R-:W-:-:S05]  /*169b0*/  IADD3 R9, P2, R9, R48, RZ ;  /* 0x0000003009097210 */ /* 0x020fca0007f5e0ff */
[----:B--2---:R-:W-:Y:S01]  /*169c0*/  IMAD.X R40, R40, 0x1, R0, P2 ;  /* 0x0000000128287824 */ /* 0x004fe200010e0600 */
[----:B------:R1:W-:Y:S01]  /*169d0*/  STL [R1+0x2c8], R9 ;  /* 0x0002c80901007387 */ /* 0x0003e20000100800 */
[----:B------:R-:W-:Y:S02]  /*169e0*/  MOV R8, R9 ;  /* 0x0000000900087202 */ /* 0x000fe40000000f00 */
[----:B------:R-:W-:Y:S01]  /*169f0*/  IADD3 R53, P2, R53, R48, RZ ;  /* 0x0000003035357210 */ /* 0x000fe20007f5e0ff */
[----:B------:R2:W-:Y:S01]  /*16a00*/  STL [R1+0x2c4], R40 ;  /* 0x0002c42801007387 */ /* 0x0005e20000100800 */
[----:B-1----:R-:W-:-:S03]  /*16a10*/  IMAD.MOV.U32 R9, RZ, RZ, R40 ;  /* 0x000000ffff097224 */ /* 0x002fc600078e0028 */
[----:B------:R-:W-:Y:S01]  /*16a20*/  BAR.SYNC.DEFER_BLOCKING 0x0 ;  /* 0x0000000000007b1d */ /* 0x000fe20000010000 */
[----:B------:R-:W-:Y:S01]  /*16a30*/  IADD3 R16, P3, R16, R48, RZ ;  /* 0x0000003010107210 */ /* 0x000fe20007f7e0ff */
[----:B------:R-:W-:-:S04]  /*16a40*/  IMAD.X R145, R145, 0x1, R0, P2 ;  /* 0x0000000191917824 */ /* 0x000fc800010e0600 */
[----:B------:R-:W-:Y:S04]  /*16a50*/  STL [R1+0x2a8], R45 ;  /* 0x0002a82d01007387 */ /* 0x000fe80000100800 */
[----:B------:R-:W3:Y:S04]  /*16a60*/  LDL.LU R144, [R1+0x350] ;  /* 0x0003500001907983 */ /* 0x000ee80000300800 */
[----:B--2---:R-:W2:Y:S04]  /*16a70*/  LDL.LU R40, [R1+0x388] ;  /* 0x0003880001287983 */ /* 0x004ea80000300800 */
[----:B------:R-:W-:Y:S04]  /*16a80*/  STL [R1+0x2d0], R53 ;  /* 0x0002d03501007387 */ /* 0x000fe80000100800 */
[----:B------:R1:W-:Y:S04]  /*16a90*/  STL [R1+0x2cc], R145 ;  /* 0x0002cc9101007387 */ /* 0x0003e80000100800 */
[----:B------:R-:W-:Y:S01]  /*16aa0*/  @!PT LDS RZ, [RZ] ;  /* 0x00000000fffff984 */ /* 0x000fe20000000800 */
[----:B------:R-:W-:Y:S01]  /*16ab0*/  @!PT LDS RZ, [RZ] ;  /* 0x00000000fffff984 */ /* 0x000fe20000000800 */
[----:B------:R-:W-:Y:S01]  /*16ac0*/  @!PT LDS RZ, [RZ] ;  /* 0x00000000fffff984 */ /* 0x000fe20000000800 */
[----:B------:R5:W-:Y:S04]  /*16ad0*/  LDGSTS.E [R5], [R8.64], P0 ;  /* 0x0000000008057fae */ /* 0x000be80008121844 */
[----:B------:R1:W-:Y:S01]  /*16ae0*/  STL [R1+0x308], R16 ;  /* 0x0003081001007387 */ /* 0x0003e20000100800 */
[----:B------:R-:W-:-:S02]  /*16af0*/  IMAD.X R146, R146, 0x1, R0, P3 ;  /* 0x0000000192927824 */ /* 0x000fc400018e0600 */
[----:B-----5:R-:W-:Y:S02]  /*16b00*/  IMAD.MOV.U32 R9, RZ, RZ, R145 ;  /* 0x000000ffff097224 */ /* 0x020fe400078e0091 */
[----:B-1----:R-:W5:Y:S01]  /*16b10*/  LDL.LU R145, [R1+0x34c] ;  /* 0x00034c0001917983 */ /* 0x002f620000300800 */
[----:B------:R-:W-:Y:S01]  /*16b20*/  IMAD.MOV.U32 R8, RZ, RZ, R53 ;  /* 0x000000ffff087224 */ /* 0x000fe200078e0035 */
[-C--:B------:R-:W-:Y:S02]  /*16b30*/  IADD3 R44, P2, R44, R48.reuse, RZ ;  /* 0x000000302c2c7210 */ /* 0x080fe40007f5e0ff */
[----:B------:R-:W-:Y:S01]  /*16b40*/  STL [R1+0x304], R146 ;  /* 0x0003049201007387 */ /* 0x000fe20000100800 */
[----:B------:R-:W-:-:S03]  /*16b50*/  IADD3 R13, P3, R13, R48, RZ ;  /* 0x000000300d0d7210 */ /* 0x000fc60007f7e0ff */
[----:B------:R-:W4:Y:S01]  /*16b60*/  LDL.LU R53, [R1+0x384] ;  /* 0x0003840001357983 */ /* 0x000f220000300800 */
[----:B------:R-:W-:-:S03]  /*16b70*/  IMAD.X R49, R49, 0x1, R0, P2 ;  /* 0x0000000131317824 */ /* 0x000fc600010e0600 */
[----:B------:R1:W-:Y:S01]  /*16b80*/  LDGSTS.E [R5+0x200], [R8.64], P0 ;  /* 0x0020000008057fae */ /* 0x0003e20008121844 */
[----:B------:R-:W-:-:S03]  /*16b90*/  IMAD.X R41, R41, 0x1, R0, P3 ;  /* 0x0000000129297824 */ /* 0x000fc600018e0600 */
[----:B------:R-:W4:Y:S01]  /*16ba0*/  LDL.LU R147, [R1+0x390] ;  /* 0x0003900001937983 */ /* 0x000f220000300800 */
[----:B-1----:R-:W-:Y:S01]  /*16bb0*/  MOV R8, R16 ;  /* 0x0000001000087202 */ /* 0x002fe20000000f00 */
[----:B------:R-:W-:Y:S02]  /*16bc0*/  IMAD.MOV.U32 R9, RZ, RZ, R146 ;  /* 0x000000ffff097224 */ /* 0x000fe400078e0092 */
[----:B------:R-:W4:Y:S04]  /*16bd0*/  LDL.LU R16, [R1+0x3cc] ;  /* 0x0003cc0001107983 */ /* 0x000f280000300800 */
[----:B------:R1:W-:Y:S04]  /*16be0*/  LDGSTS.E [R5+0x1000], [R8.64], P1 ;  /* 0x0100000008057fae */ /* 0x0003e80008921844 */
[----:B------:R1:W-:Y:S04]  /*16bf0*/  STL [R1+0x310], R44 ;  /* 0x0003102c01007387 */ /* 0x0003e80000100800 */
[----:B------:R1:W-:Y:S02]  /*16c00*/  STL [R1+0x30c], R49 ;  /* 0x00030c3101007387 */ /* 0x0003e40000100800 */
[----:B-1----:R-:W-:-:S02]  /*16c10*/  IMAD.MOV.U32 R8, RZ, RZ, R44 ;  /* 0x000000ffff087224 */ /* 0x002fc400078e002c */
[----:B------:R-:W-:Y:S01]  /*16c20*/  STL [R1+0x348], R13 ;  /* 0x0003480d01007387 */ /* 0x000fe20000100800 */
[----:B------:R-:W-:-:S03]  /*16c30*/  IMAD.MOV.U32 R9, RZ, RZ, R49 ;  /* 0x000000ffff097224 */ /* 0x000fc600078e0031 */
[----:B------:R-:W4:Y:S04]  /*16c40*/  LDL.LU R148, [R1+0x38c] ;  /* 0x00038c0001947983 */ /* 0x000f280000300800 */
[----:B------:R1:W-:Y:S04]  /*16c50*/  STL [R1+0x344], R41 ;  /* 0x0003442901007387 */ /* 0x0003e80000100800 */
[----:B------:R-:W4:Y:S04]  /*16c60*/  LDL.LU R44, [R1+0x3c8] ;  /* 0x0003c800012c7983 */ /* 0x000f280000300800 */
[----:B------:R1:W-:Y:S04]  /*16c70*/  LDGSTS.E [R5+0x1200], [R8.64], P1 ;  /* 0x0120000008057fae */ /* 0x0003e80008921844 */
[----:B------:R-:W4:Y:S01]  /*16c80*/  LDL.LU R49, [R1+0x3d0] ;  /* 0x0003d00001317983 */ /* 0x000f220000300800 */
[----:B-1----:R-:W-:-:S03]  /*16c90*/  IMAD.MOV.U32 R9, RZ, RZ, R41 ;  /* 0x000000ffff097224 */ /* 0x002fc600078e0029 */
[----:B------:R-:W4:Y:S01]  /*16ca0*/  LDL.LU R41, [R1+0x3d4] ;  /* 0x0003d40001297983 */ /* 0x000f220000300800 */
[----:B------:R-:W-:-:S03]  /*16cb0*/  MOV R8, R13 ;  /* 0x0000000d00087202 */ /* 0x000fc60000000f00 */
[----:B------:R-:W4:Y:S04]  /*16cc0*/  LDL.LU R146, [R1+0x408] ;  /* 0x0004080001927983 */ /* 0x000f280000300800 */
[----:B------:R-:W4:Y:S01]  /*16cd0*/  LDL.LU R13, [R1+0x40c] ;  /* 0x00040c00010d7983 */ /* 0x000f220000300800 */
[----:B------:R-:W-:-:S04]  /*16ce0*/  ISETP.GT.AND P0, PT, R4, 0x8, PT ;  /* 0x000000080400780c */ /* 0x000fc80003f04270 */
[----:B------:R-:W-:-:S04]  /*16cf0*/  SEL R3, RZ, 0x4, !P0 ;  /* 0x00000004ff037807 */ /* 0x000fc80004000000 */
[----:B------:R-:W-:-:S04]  /*16d00*/  SEL R3, R3, RZ, !P5 ;  /* 0x000000ff03037207 */ /* 0x000fc80006800000 */
[----:B------:R-:W-:Y:S02]  /*16d10*/  ISETP.NE.U32.AND P0, PT, R3, RZ, PT ;  /* 0x000000ff0300720c */ /* 0x000fe40003f05070 */
[----:B------:R-:W-:-:S04]  /*16d20*/  ISETP.GT.AND P1, PT, R4, 0xc, PT ;  /* 0x0000000c0400780c */ /* 0x000fc80003f24270 */
[----:B------:R-:W-:-:S04]  /*16d30*/  SEL R3, RZ, 0x4, !P1 ;  /* 0x00000004ff037807 */ /* 0x000fc80004800000 */
[----:B------:R-:W-:-:S03]  /*16d40*/  SEL R3, R3, RZ, !P5 ;  /* 0x000000ff03037207 */ /* 0x000fc60006800000 */
[----:B------:R1:W-:Y:S01]  /*16d50*/  LDGSTS.E [R5+0x2000], [R8.64], P0 ;  /* 0x0200000008057fae */ /* 0x0003e20008121844 */
[----:B------:R-:W-:Y:S02]  /*16d60*/  ISETP.NE.U32.AND P1, PT, R3, RZ, PT ;  /* 0x000000ff0300720c */ /* 0x000fe40003f25070 */
[-C--:B---3--:R-:W-:Y:S02]  /*16d70*/  IADD3 R144, P2, R144, R48.reuse, RZ ;  /* 0x0000003090907210 */ /* 0x088fe40007f5e0ff */
[----:B--2---:R-:W-:-:S03]  /*16d80*/  IADD3 R40, P3, R40, R48, RZ ;  /* 0x0000003028287210 */ /* 0x004fc60007f7e0ff */
[----:B-1----:R-:W-:Y:S01]  /*16d90*/  IMAD.MOV.U32 R8, RZ, RZ, R144 ;  /* 0x000000ffff087224 */ /* 0x002fe200078e0090 */
[----:B------:R-:W-:Y:S01]  /*16da0*/  STL [R1+0x350], R144 ;  /* 0x0003509001007387 */ /* 0x000fe20000100800 */
[----:B-----5:R-:W-:-:S04]  /*16db0*/  IMAD.X R145, R145, 0x1, R0, P2 ;  /* 0x0000000191917824 */ /* 0x020fc800010e0600 */
[----:B------:R-:W-:Y:S01]  /*16dc0*/  IMAD.MOV.U32 R9, RZ, RZ, R145 ;  /* 0x000000ffff097224 */ /* 0x000fe200078e0091 */
[----:B------:R1:W-:Y:S01]  /*16dd0*/  STL [R1+0x34c], R145 ;  /* 0x00034c9101007387 */ /* 0x0003e20000100800 */
[----:B----4-:R-:W-:-:S03]  /*16de0*/  IMAD.X R53, R53, 0x1, R0, P3 ;  /* 0x0000000135357824 */ /* 0x010fc600018e0600 */
[----:B------:R2:W-:Y:S01]  /*16df0*/  LDGSTS.E [R5+0x2200], [R8.64], P0 ;  /* 0x0220000008057fae */ /* 0x0005e20008121844 */
[----:B------:R-:W-:-:S03]  /*16e00*/  ISETP.GT.AND P0, PT, R4, 0x10, PT ;  /* 0x000000100400780c */ /* 0x000fc60003f04270 */
[----:B------:R-:W-:Y:S01]  /*16e10*/  STL [R1+0x388], R40 ;  /* 0x0003882801007387 */ /* 0x000fe20000100800 */
[----:B------:R-:W-:Y:S02]  /*16e20*/  SEL R3, RZ, 0x4, !P0 ;  /* 0x00000004ff037807 */ /* 0x000fe40004000000 */
[----:B------:R-:W-:Y:S01]  /*16e30*/  IADD3 R147, P2, R147, R48, RZ ;  /* 0x0000003093937210 */ /* 0x000fe20007f5e0ff */
[----:B------:R3:W-:Y:S01]  /*16e40*/  STL [R1+0x384], R53 ;  /* 0x0003843501007387 */ /* 0x0007e20000100800 */
[----:B------:R-:W-:-:S03]  /*16e50*/  SEL R3, R3, RZ, !P5 ;  /* 0x000000ff03037207 */ /* 0x000fc60006800000 */
[----:B-1----:R-:W4:Y:S01]  /*16e60*/  LDL.LU R145, [R1+0x410] ;  /* 0x0004100001917983 */ /* 0x002f220000300800 */
[----:B--2---:R-:W-:Y:S01]  /*16e70*/  MOV R8, R40 ;  /* 0x0000002800087202 */ /* 0x004fe20000000f00 */
[----:B------:R-:W-:Y:S02]  /*16e80*/  IMAD.MOV.U32 R9, RZ, RZ, R53 ;  /* 0x000000ffff097224 */ /* 0x000fe400078e0035 */
[----:B------:R-:W2:Y:S01]  /*16e90*/  LDL.LU R144, [R1+0x414] ;  /* 0x0004140001907983 */ /* 0x000ea20000300800 */
[----:B------:R-:W-:-:S03]  /*16ea0*/  IADD3 R16, P3, R16, R48, RZ ;  /* 0x0000003010107210 */ /* 0x000fc60007f7e0ff */
[----:B---3--:R-:W3:Y:S01]  /*16eb0*/  LDL.LU R53, [R1+0x448] ;  /* 0x0004480001357983 */ /* 0x008ee20000300800 */
[----:B------:R-:W-:-:S03]  /*16ec0*/  ISETP.NE.U32.AND P0, PT, R3, RZ, PT ;  /* 0x000000ff0300720c */ /* 0x000fc60003f05070 */
[----:B------:R-:W5:Y:S04]  /*16ed0*/  LDL.LU R40, [R1+0x44c] ;  /* 0x00044c0001287983 */ /* 0x000f680000300800 */
[----:B------:R1:W-:Y:S01]  /*16ee0*/  LDGSTS.E [R5+0x3000], [R8.64], P1 ;  /* 0x0300000008057fae */ /* 0x0003e20008921844 */
[----:B------:R-:W-:Y:S02]  /*16ef0*/  IMAD.X R148, R148, 0x1, R0, P2 ;  /* 0x0000000194947824 */ /* 0x000fe400010e0600 */
[----:B-1----:R-:W-:Y:S02]  /*16f00*/  IMAD.MOV.U32 R8, RZ, RZ, R147 ;  /* 0x000000ffff087224 */ /* 0x002fe400078e0093 */
[----:B------:R-:W-:Y:S01]  /*16f10*/  IMAD.MOV.U32 R9, RZ, RZ, R148 ;  /* 0x000000ffff097224 */ /* 0x000fe200078e0094 */
[----:B------:R-:W-:Y:S01]  /*16f20*/  STL [R1+0x390], R147 ;  /* 0x0003909301007387 */ /* 0x000fe20000100800 */
[----:B------:R-:W-:-:S03]  /*16f30*/  IMAD.X R44, R44, 0x1, R0, P3 ;  /* 0x000000012c2c7824 */ /* 0x000fc600018e0600 */
[----:B------:R-:W-:Y:S04]  /*16f40*/  STL [R1+0x38c], R148 ;  /* 0x00038c9401007387 */ /* 0x000fe80000100800 */
[----:B------:R1:W-:Y:S04]  /*16f50*/  LDGSTS.E [R5+0x3200], [R8.64], P1 ;  /* 0x0320000008057fae */ /* 0x0003e80008921844 */
[----:B------:R-:W-:Y:S01]  /*16f60*/  STL [R1+0x3cc], R16 ;  /* 0x0003cc1001007387 */ /* 0x000fe20000100800 */
[----:B------:R-:W-:Y:S01]  /*16f70*/  IADD3 R41, P2, R41, R48, RZ ;  /* 0x0000003029297210 */ /* 0x000fe20007f5e0ff */
[----:B-1----:R-:W-:Y:S01]  /*16f80*/  IMAD.MOV.U32 R9, RZ, RZ, R44 ;  /* 0x000000ffff097224 */ /* 0x002fe200078e002c */
[----:B------:R-:W-:Y:S01]  /*16f90*/  MOV R8, R16 ;  /* 0x0000001000087202 */ /* 0x000fe20000000f00 */
[----:B------:R1:W-:Y:S02]  /*16fa0*/  STL [R1+0x3c8], R44 ;  /* 0x0003c82c01007387 */ /* 0x0003e40000100800 */
[----:B------:R-:W-:-:S02]  /*16fb0*/  IMAD.X R49, R49, 0x1, R0, P2 ;  /* 0x0000000131317824 */ /* 0x000fc400010e0600 */
[----:B------:R1:W-:Y:S01]  /*16fc0*/  LDGSTS.E [R5+0x4000], [R8.64], P0 ;  /* 0x0400000008057fae */ /* 0x0003e20008121844 */
[----:B------:R-:W-:-:S03]  /*16fd0*/  IADD3 R13, P3, R13, R48, RZ ;  /* 0x000000300d0d7210 */ /* 0x000fc60007f7e0ff */
[----:B-1----:R-:W3:Y:S02]  /*16fe0*/  LDL.LU R44, [R1+0x454] ;  /* 0x00045400012c7983 */ /* 0x002ee40000300800 */
[----:B------:R-:W-:Y:S02]  /*16ff0*/  IMAD.X R146, R146, 0x1, R0, P3 ;  /* 0x0000000192927824 */ /* 0x000fe400018e0600 */
[----:B------:R-:W3:Y:S01]  /*17000*/  LDL.LU R16, [R1+0x48c] ;  /* 0x00048c0001107983 */ /* 0x000ee20000300800 */
[----:B------:R-:W-:-:S03]  /*17010*/  IMAD.MOV.U32 R9, RZ, RZ, R49 ;  /* 0x000000ffff097224 */ /* 0x000fc600078e0031 */
[----:B------:R-:W-:Y:S01]  /*17020*/  STL [R1+0x3d4], R41 ;  /* 0x0003d42901007387 */ /* 0x000fe20000100800 */
[----:B------:R-:W-:-:S03]  /*17030*/  IMAD.MOV.U32 R8, RZ, RZ, R41 ;  /* 0x000000ffff087224 */ /* 0x000fc600078e0029 */
[----:B------:R1:W-:Y:S04]  /*17040*/  STL [R1+0x3d0], R49 ;  /* 0x0003d03101007387 */ /* 0x0003e80000100800 */
[----:B------:R1:W-:Y:S01]  /*17050*/  STL [R1+0x40c], R13 ;  /* 0x00040c0d01007387 */ /* 0x0003e20000100800 */
[----:B------:R-:W-:-:S03]  /*17060*/  ISETP.GT.AND P1, PT, R4, 0x14, PT ;  /* 0x000000140400780c */ /* 0x000fc60003f24270 */
[----:B------:R1:W-:Y:S04]  /*17070*/  LDGSTS.E [R5+0x4200], [R8.64], P0 ;  /* 0x0420000008057fae */ /* 0x0003e80008121844 */
[----:B-1----:R-:W3:Y:S04]  /*17080*/  LDL.LU R49, [R1+0x450] ;  /* 0x0004500001317983 */ /* 0x002ee80000300800 */
[----:B------:R-:W-:Y:S04]  /*17090*/  STL [R1+0x408], R146 ;  /* 0x0004089201007387 */ /* 0x000fe80000100800 */
[----:B------:R-:W3:Y:S01]  /*170a0*/  LDL.LU R41, [R1+0x488] ;  /* 0x0004880001297983 */ /* 0x000ee20000300800 */
[----:B------:R-:W-:-:S02]  /*170b0*/  SEL R3, RZ, 0x4, !P1 ;  /* 0x00000004ff037807 */ /* 0x000fc40004800000 */
[----:B------:R-:W-:Y:S01]  /*170c0*/  ISETP.GT.AND P0, PT, R4, 0x18, PT ;  /* 0x000000180400780c */ /* 0x000fe20003f04270 */
[----:B------:R-:W3:Y:S01]  /*170d0*/  LDL.LU R147, [R1+0x494] ;  /* 0x0004940001937983 */ /* 0x000ee20000300800 */
[----:B------:R-:W-:-:S04]  /*170e0*/  SEL R3, R3, RZ, !P5 ;  /* 0x000000ff03037207 */ /* 0x000fc80006800000 */
[----:B------:R-:W-:Y:S02]  /*170f0*/  ISETP.NE.U32.AND P1, PT, R3, RZ, PT ;  /* 0x000000ff0300720c */ /* 0x000fe40003f25070 */
[----:B------:R-:W-:Y:S01]  /*17100*/  SEL R3, RZ, 0x4, !P0 ;  /* 0x00000004ff037807 */ /* 0x000fe20004000000 */
[----:B------:R-:W-:Y:S01]  /*17110*/  IMAD.MOV.U32 R9, RZ, RZ, R146 ;  /* 0x000000ffff097224 */ /* 0x000fe200078e0092 */
[----:B------:R-:W-:Y:S02]  /*17120*/  MOV R8, R13 ;  /* 0x0000000d00087202 */ /* 0x000fe40000000f00 */
[----:B------:R-:W3:Y:S01]  /*17130*/  LDL.LU R13, [R1+0x74c] ;  /* 0x00074c00010d7983 */ /* 0x000ee20000300800 */
[----:B------:R-:W-:-:S04]  /*17140*/  SEL R3, R3, RZ, !P5 ;  /* 0x000000ff03037207 */ /* 0x000fc80006800000 */
[----:B------:R-:W-:Y:S02]  /*17150*/  ISETP.NE.U32.AND P0, PT, R3, RZ, PT ;  /* 0x000000ff0300720c */ /* 0x000fe40003f05070 */
[----:B------:R1:W-:Y:S01]  /*17160*/  LDGSTS.E [R5+0x5000], [R8.64], P1 ;  /* 0x0500000008057fae */ /* 0x0003e20008921844 */
[----:B--2---:R-:W-:-:S05]  /*17170*/  IADD3 R144, P2, R144, R48, RZ ;  /* 0x0000003090907210 */ /* 0x004fca0007f5e0ff */
[--C-:B----4-:R-:W-:Y:S01]  /*17180*/  IMAD.X R145, R145, 0x1, R0.reuse, P2 ;  /* 0x0000000191917824 */ /* 0x110fe200010e0600 */
[----:B-----5:R-:W-:Y:S01]  /*17190*/  IADD3 R40, P3, R40, R48, RZ ;  /* 0x0000003028287210 */ /* 0x020fe20007f7e0ff */
[----:B------:R-:W-:Y:S04]  /*171a0*/  STL [R1+0x414], R144 ;  /* 0x0004149001007387 */ /* 0x000fe80000100800 */
[----:B---3--:R-:W-:Y:S01]  /*171b0*/  IMAD.X R53, R53, 0x1, R0, P3 ;  /* 0x0000000135357824 */ /* 0x008fe200018e0600 */
[----:B------:R2:W-:Y:S01]  /*171c0*/  STL [R1+0x410], R145 ;  /* 0x0004109101007387 */ /* 0x0005e20000100800 */
[----:B-1----:R-:W-:-:S03]  /*171d0*/  IMAD.MOV.U32 R9, RZ, RZ, R145 ;  /* 0x000000ffff097224 */ /* 0x002fc600078e0091 */
[----:B------:R-:W-:Y:S01]  /*171e0*/  STL [R1+0x44c], R40 ;  /* 0x00044c2801007387 */ /* 0x000fe20000100800 */
[----:B------:R-:W-:-:S03]  /*171f0*/  IMAD.MOV.U32 R8, RZ, RZ, R144 ;  /* 0x000000ffff087224 */ /* 0x000fc600078e0090 */
[----:B------:R-:W3:Y:S04]  /*17200*/  LDL.LU R148, [R1+0x490] ;  /* 0x0004900001947983 */ /* 0x000ee80000300800 */
[----:B------:R1:W-:Y:S04]  /*17210*/  STL [R1+0x448], R53 ;  /* 0x0004483501007387 */ /* 0x0003e80000100800 */
[----:B--2---:R-:W2:Y:S04]  /*17220*/  LDL.LU R145, [R1+0x748] ;  /* 0x0007480001917983 */ /* 0x004ea80000300800 */
[----:B------:R-:W4:Y:S04]  /*17230*/  LDL.LU R146, [R1+0x750] ;  /* 0x0007500001927983 */ /* 0x000f280000300800 */
[----:B------:R-:W5:Y:S04]  /*17240*/  LDL.LU R144, [R1+0x754] ;  /* 0x0007540001907983 */ /* 0x000f680000300800 */
[----:B------:R1:W-:Y:S02]  /*17250*/  LDGSTS.E [R5+0x5200], [R8.64], P1 ;  /* 0x0520000008057fae */ /* 0x0003e40008921844 */
[----:B-1----:R-:W-:Y:S01]  /*17260*/  MOV R8, R40 ;  /* 0x0000002800087202 */ /* 0x002fe20000000f00 */
[----:B------:R-:W-:-:S02]  /*17270*/  IMAD.MOV.U32 R9, RZ, RZ, R53 ;  /* 0x000000ffff097224 */ /* 0x000fc400078e0035 */
[----:B------:R-:W4:Y:S01]  /*17280*/  LDL.LU R53, [R1+0x778] ;  /* 0x0007780001357983 */ /* 0x000f220000300800 */
[----:B------:R-:W-:-:S03]  /*17290*/  IADD3 R44, P2, R44, R48, RZ ;  /* 0x000000302c2c7210 */ /* 0x000fc60007f5e0ff */
[----:B------:R-:W4:Y:S01]  /*172a0*/  LDL.LU R40, [R1+0x77c] ;  /* 0x00077c0001287983 */ /* 0x000f220000300800 */
[----:B------:R-:W-:-:S03]  /*172b0*/  IADD3 R16, P3, R16, R48, RZ ;  /* 0x0000003010107210 */ /* 0x000fc60007f7e0ff */
[----:B------:R-:W-:Y:S04]  /*172c0*/  STL [R1+0x454], R44 ;  /* 0x0004542c01007387 */ /* 0x000fe80000100800 */
[----:B------:R1:W-:Y:S01]  /*172d0*/  LDGSTS.E [R5+0x6000], [R8.64], P0 ;  /* 0x0600000008057fae */ /* 0x0003e20008121844 */
[----:B------:R-:W-:Y:S02]  /*172e0*/  IMAD.X R49, R49, 0x1, R0, P2 ;  /* 0x0000000131317824 */ /* 0x000fe400010e0600 */
[----:B-1----:R-:W-:-:S03]  /*172f0*/  IMAD.MOV.U32 R8, RZ, RZ, R44 ;  /* 0x000000ffff087224 */ /* 0x002fc600078e002c */
[----:B------:R1:W-:Y:S01]  /*17300*/  STL [R1+0x450], R49 ;  /* 0x0004503101007387 */ /* 0x0003e20000100800 */
[----:B------:R-:W-:-:S03]  /*17310*/  IMAD.X R41, R41, 0x1, R0, P3 ;  /* 0x0000000129297824 */ /* 0x000fc600018e0600 */
[----:B------:R-:W-:Y:S01]  /*17320*/  STL [R1+0x48c], R16 ;  /* 0x00048c1001007387 */ /* 0x000fe20000100800 */
[----:B------:R-:W-:-:S03]  /*17330*/  IMAD.MOV.U32 R9, RZ, RZ, R49 ;  /* 0x000000ffff097224 */ /* 0x000fc600078e0031 */
[----:B------:R1:W-:Y:S04]  /*17340*/  STL [R1+0x488], R41 ;  /* 0x0004882901007387 */ /* 0x0003e80000100800 */
[----:B-1----:R-:W4:Y:S04]  /*17350*/  LDL.LU R49, [R1+0x780] ;  /* 0x0007800001317983 */ /* 0x002f280000300800 */
[----:B------:R-:W4:Y:S04]  /*17360*/  LDL.LU R44, [R1+0x784] ;  /* 0x00078400012c7983 */ /* 0x000f280000300800 */
[----:B------:R1:W-:Y:S02]  /*17370*/  LDGSTS.E [R5+0x6200], [R8.64], P0 ;  /* 0x0620000008057fae */ /* 0x0003e40008121844 */
[----:B-1----:R-:W-:Y:S01]  /*17380*/  IMAD.MOV.U32 R9, RZ, RZ, R41 ;  /* 0x000000ffff097224 */ /* 0x002fe200078e0029 */
[----:B------:R-:W-:Y:S01]  /*17390*/  MOV R8, R16 ;  /* 0x0000001000087202 */ /* 0x000fe20000000f00 */
[----:B------:R-:W4:Y:S04]  /*173a0*/  LDL.LU R41, [R1+0x808] ;  /* 0x0008080001297983 */ /* 0x000f280000300800 */
[----:B------:R-:W4:Y:S01]  /*173b0*/  LDL.LU R16, [R1+0x80c] ;  /* 0x00080c0001107983 */ /* 0x000f220000300800 */
[----:B------:R-:W-:-:S04]  /*173c0*/  ISETP.GT.AND P1, PT, R4, 0x1c, PT ;  /* 0x0000001c0400780c */ /* 0x000fc80003f24270 */
[----:B------:R-:W-:-:S04]  /*173d0*/  SEL R3, RZ, 0x4, !P1 ;  /* 0x00000004ff037807 */ /* 0x000fc80004800000 */
[----:B------:R-:W-:Y:S02]  /*173e0*/  SEL R3, R3, RZ, !P5 ;  /* 0x000000ff03037207 */ /* 0x000fe40006800000 */
[----:B------:R-:W-:Y:S02]  /*173f0*/  ISETP.GT.AND P0, PT, R4, 0x20, PT ;  /* 0x000000200400780c */ /* 0x000fe40003f04270 */
[----:B------:R-:W-:Y:S02]  /*17400*/  ISETP.NE.U32.AND P1, PT, R3, RZ, PT ;  /* 0x000000ff0300720c */ /* 0x000fe40003f25070 */
[----:B------:R-:W-:Y:S02]  /*17410*/  SEL R3, RZ, 0x4, !P0 ;  /* 0x00000004ff037807 */ /* 0x000fe40004000000 */
[----:B------:R-:W-:Y:S02]  /*17420*/  IADD3 R147, P2, R147, R48, RZ ;  /* 0x0000003093937210 */ /* 0x000fe40007f5e0ff */
[----:B------:R-:W-:-:S02]  /*17430*/  SEL R3, R3, RZ, !P5 ;  /* 0x000000ff03037207 */ /* 0x000fc40006800000 */
[----:B------:R-:W-:Y:S02]  /*17440*/  IADD3 R13, P3, R13, R48, RZ ;  /* 0x000000300d0d7210 */ /* 0x000fe40007f7e0ff */
[----:B------:R-:W-:-:S03]  /*17450*/  ISETP.NE.U32.AND P0, PT, R3, RZ, PT ;  /* 0x000000ff0300720c */ /* 0x000fc60003f05070 */
[----:B------:R1:W-:Y:S04]  /*17460*/  LDGSTS.E [R5+0x7000], [R8.64], P1 ;  /* 0x0700000008057fae */ /* 0x0003e80008921844 */
[----:B------:R-:W-:Y:S01]  /*17470*/  STL [R1+0x494], R147 ;  /* 0x0004949301007387 */ /* 0x000fe20000100800 */
[----:B-1----:R-:W-:Y:S02]  /*17480*/  IMAD.MOV.U32 R8, RZ, RZ, R147 ;  /* 0x000000ffff087224 */ /* 0x002fe400078e0093 */
[----:B---3--:R-:W-:-:S04]  /*17490*/  IMAD.X R148, R148, 0x1, R0, P2 ;  /* 0x0000000194947824 */ /* 0x008fc800010e0600 */
[----:B------:R-:W-:Y:S01]  /*174a0*/  IMAD.MOV.U32 R9, RZ, RZ, R148 ;  /* 0x000000ffff097224 */ /* 0x000fe200078e0094 */
[----:B------:R-:W-:Y:S01]  /*174b0*/  STL [R1+0x490], R148 ;  /* 0x0004909401007387 */ /* 0x000fe20000100800 */
[----:B--2---:R-:W-:-:S03]  /*174c0*/  IMAD.X R145, R145, 0x1, R0, P3 ;  /* 0x0000000191917824 */ /* 0x004fc600018e0600 */
[----:B------:R1:W-:Y:S01]  /*174d0*/  LDGSTS.E [R5+0x7200], [R8.64], P1 ;  /* 0x0720000008057fae */ /* 0x0003e20008921844 */
[----:B-----5:R-:W-:-:S03]  /*174e0*/  IADD3 R144, P2, R144, R48, RZ ;  /* 0x0000003090907210 */ /* 0x020fc60007f5e0ff */
[----:B------:R-:W-:Y:S01]  /*174f0*/  STL [R1+0x74c], R13 ;  /* 0x00074c0d01007387 */ /* 0x000fe20000100800 */
[----:B-1----:R-:W-:Y:S01]  /*17500*/  MOV R8, R13 ;  /* 0x0000000d00087202 */ /* 0x002fe20000000f00 */
[----:B------:R-:W-:Y:S02]  /*17510*/  IMAD.MOV.U32 R9, RZ, RZ, R145 ;  /* 0x000000ffff097224 */ /* 0x000fe400078e0091 */
[----:B------:R1:W-:Y:S01]  /*17520*/  STL [R1+0x748], R145 ;  /* 0x0007489101007387 */ /* 0x0003e20000100800 */
[----:B----4-:R-:W-:Y:S01]  /*17530*/  IMAD.X R146, R146, 0x1, R0, P2 ;  /* 0x0000000192927824 */ /* 0x010fe200010e0600 */
[----:B------:R-:W-:Y:S02]  /*17540*/  ISETP.GT.AND P1, PT, R4, 0x24, PT ;  /* 0x000000240400780c */ /* 0x000fe40003f24270 */
[----:B------:R2:W-:Y:S04]  /*17550*/  LDGSTS.E [R5+0x8000], [R8.64], P0 ;  /* 0x0800000008057fae */ /* 0x0005e80008121844 */
[----:B-1----:R-:W3:Y:S04]  /*17560*/  LDL.LU R145, [R1+0x814] ;  /* 0x0008140001917983 */ /* 0x002ee80000300800 */
[----:B------:R-:W4:Y:S01]  /*17570*/  LDL.LU R13, [R1+0x82c] ;  /* 0x00082c00010d7983 */ /* 0x000f220000300800 */
[----:B------:R-:W-:-:S03]  /*17580*/  IADD3 R40, P3, R40, R48, RZ ;  /* 0x0000003028287210 */ /* 0x000fc60007f7e0ff */
[----:B------:R-:W-:Y:S01]  /*17590*/  STL [R1+0x754], R144 ;  /* 0x0007549001007387 */ /* 0x000fe20000100800 */
[----:B--2---:R-:W-:-:S03]  /*175a0*/  IMAD.MOV.U32 R9, RZ, RZ, R146 ;  /* 0x000000ffff097224 */ /* 0x004fc600078e0092 */
[----:B------:R1:W-:Y:S01]  /*175b0*/  STL [R1+0x750], R146 ;  /* 0x0007509201007387 */ /* 0x0003e20000100800 */
[----:B------:R-:W-:Y:S01]  /*175c0*/  IMAD.X R53, R53, 0x1, R0, P3 ;  /* 0x0000000135357824 */ /* 0x000fe200018e0600 */
[----:B------:R-:W-:Y:S02]  /*175d0*/  SEL R3, RZ, 0x4, !P1 ;  /* 0x00000004ff037807 */ /* 0x000fe40004800000 */
[----:B------:R2:W-:Y:S01]  /*175e0*/  STL [R1+0x77c], R40 ;  /* 0x00077c2801007387 */ /* 0x0005e20000100800 */
[----:B------:R-:W-:-:S03]  /*175f0*/  IMAD.MOV.U32 R8, RZ, RZ, R144 ;  /* 0x000000ffff087224 */ /* 0x000fc600078e0090 */
[----:B-1----:R-:W5:Y:S01]  /*17600*/  LDL.LU R146, [R1+0x810] ;  /* 0x0008100001927983 */ /* 0x002f620000300800 */
[----:B------:R-:W-:-:S03]  /*17610*/  SEL R3, R3, RZ, !P5 ;  /* 0x000000ff03037207 */ /* 0x000fc60006800000 */
[----:B------:R1:W-:Y:S01]  /*17620*/  STL [R1+0x778], R53 ;  /* 0x0007783501007387 */ /* 0x0003e20000100800 */
[----:B------:R-:W-:-:S03]  /*17630*/  ISETP.NE.U32.AND P1, PT, R3, RZ, PT ;  /* 0x000000ff0300720c */ /* 0x000fc60003f25070 */
[----:B------:R-:W5:Y:S04]  /*17640*/  LDL.LU R144, [R1+0x828] ;  /* 0x0008280001907983 */ /* 0x000f680000300800 */
[----:B------:R1:W-:Y:S04]  /*17650*/  LDGSTS.E [R5+0x8200], [R8.64], P0 ;  /* 0x0820000008057fae */ /* 0x0003e80008121844 */
[----:B------:R-:W5:Y:S01]  /*17660*/  LDL.LU R147, [R1+0x834] ;  /* 0x0008340001937983 */ /* 0x000f620000300800 */
[----:B------:R-:W-:Y:S02]  /*17670*/  IADD3 R44, P2, R44, R48, RZ ;  /* 0x000000302c2c7210 */ /* 0x000fe40007f5e0ff */
[----:B-1----:R-:W-:-:S02]  /*17680*/  MOV R8, R40 ;  /* 0x0000002800087202 */ /* 0x002fc40000000f00 */
[----:B--2---:R-:W2:Y:S01]  /*17690*/  LDL.LU R40, [R1+0x84c] ;  /* 0x00084c0001287983 */ /* 0x004ea20000300800 */
[----:B------:R-:W-:-:S03]  /*176a0*/  IMAD.X R49, R49, 0x1, R0, P2 ;  /* 0x0000000131317824 */ /* 0x000fc600010e0600 */
[----:B------:R1:W-:Y:S04]  /*176b0*/  STL [R1+0x784], R44 ;  /* 0x0007842c01007387 */ /* 0x0003e80000100800 */
[----:B------:R-:W-:Y:S01]  /*176c0*/  STL [R1+0x780], R49 ;  /* 0x0007803101007387 */ /* 0x000fe20000100800 */
[----:B------:R-:W-:-:S05]  /*176d0*/  IADD3 R16, P3, R16, R48, RZ ;  /* 0x0000003010107210 */ /* 0x000fca0007f7e0ff */
[----:B------:R-:W-:Y:S01]  /*176e0*/  IMAD.X R41, R41, 0x1, R0, P3 ;  /* 0x0000000129297824 */ /* 0x000fe200018e0600 */
[----:B------:R1:W-:Y:S04]  /*176f0*/  STL [R1+0x80c], R16 ;  /* 0x00080c1001007387 */ /* 0x0003e80000100800 */
[----:B------:R-:W2:Y:S01]  /*17700*/  LDL.LU R148, [R1+0x830] ;  /* 0x0008300001947983 */ /* 0x000ea20000300800 */
[----:B------:R-:W-:-:S03]  /*17710*/  IMAD.MOV.U32 R9, RZ, RZ, R53 ;  /* 0x000000ffff097224 */ /* 0x000fc600078e0035 */
[----:B------:R1:W-:Y:S04]  /*17720*/  STL [R1+0x808], R41 ;  /* 0x0008082901007387 */ /* 0x0003e80000100800 */
[----:B------:R-:W2:Y:S04]  /*17730*/  LDL.LU R53, [R1+0x848] ;  /* 0x0008480001357983 */ /* 0x000ea80000300800 */
[----:B------:R1:W-:Y:S02]  /*17740*/  LDGSTS.E [R5+0x9000], [R8.64], P1 ;  /* 0x0900000008057fae */ /* 0x0003e40008921844 */
[----:B-1----:R-:W-:-:S02]  /*17750*/  IMAD.MOV.U32 R8, RZ, RZ, R44 ;  /* 0x000000ffff087224 */ /* 0x002fc400078e002c */
[----:B------:R-:W-:Y:S01]  /*17760*/  IMAD.MOV.U32 R9, RZ, RZ, R49 ;  /* 0x000000ffff097224 */ /* 0x000fe200078e0031 */
[----:B------:R-:W2:Y:S04]  /*17770*/  LDL.LU R44, [R1+0x850] ;  /* 0x00085000012c7983 */ /* 0x000ea80000300800 */
[----:B------:R1:W-:Y:S02]  /*17780*/  LDGSTS.E [R5+0x9200], [R8.64], P1 ;  /* 0x0920000008057fae */ /* 0x0003e40008921844 */
[----:B-1----:R-:W-:Y:S02]  /*17790*/  MOV R8, R16 ;  /* 0x0000001000087202 */ /* 0x002fe40000000f00 */
[----:B------:R-:W2:Y:S01]  /*177a0*/  LDL.LU R16, [R1+0x854] ;  /* 0x0008540001107983 */ /* 0x000ea20000300800 */
[----:B------:R-:W-:-:S03]  /*177b0*/  IMAD.MOV.U32 R9, RZ, RZ, R41 ;  /* 0x000000ffff097224 */ /* 0x000fc600078e0029 */
[----:B------:R-:W2:Y:S04]  /*177c0*/  LDL.LU R49, [R1+0x898] ;  /* 0x0008980001317983 */ /* 0x000ea80000300800 */
[----:B------:R-:W2:Y:S01]  /*177d0*/  LDL.LU R41, [R1+0x89c] ;  /* 0x00089c0001297983 */ /* 0x000ea20000300800 */
[----:B------:R-:W-:-:S04]  /*177e0*/  ISETP.GT.AND P0, PT, R4, 0x28, PT ;  /* 0x000000280400780c */ /* 0x000fc80003f04270 */
[----:B------:R-:W-:-:S04]  /*177f0*/  SEL R3, RZ, 0x4, !P0 ;  /* 0x00000004ff037807 */ /* 0x000fc80004000000 */
[----:B------:R-:W-:Y:S02]  /*17800*/  SEL R3, R3, RZ, !P5 ;  /* 0x000000ff03037207 */ /* 0x000fe40006800000 */
[----:B------:R-:W-:Y:S02]  /*17810*/  ISETP.GT.AND P1, PT, R4, 0x2c, PT ;  /* 0x0000002c0400780c */ /* 0x000fe40003f24270 */
[----:B------:R-:W-:Y:S02]  /*17820*/  ISETP.NE.U32.AND P0, PT, R3, RZ, PT ;  /* 0x000000ff0300720c */ /* 0x000fe40003f05070 */
[----:B------:R-:W-:-:S04]  /*17830*/  SEL R3, RZ, 0x4, !P1 ;  /* 0x00000004ff037807 */ /* 0x000fc80004800000 */
[----:B------:R-:W-:-:S04]  /*17840*/  SEL R3, R3, RZ, !P5 ;  /* 0x000000ff03037207 */ /* 0x000fc80006800000 */
[----:B------:R-:W-:-:S03]  /*17850*/  ISETP.NE.U32.AND P1, PT, R3, RZ, PT ;  /* 0x000000ff0300720c */ /* 0x000fc60003f25070 */
[----:B------:R1:W-:Y:S01]  /*17860*/  LDGSTS.E [R5+0xa000], [R8.64], P0 ;  /* 0x0a00000008057fae */ /* 0x0003e20008121844 */
[-C--:B---3--:R-:W-:Y:S02]  /*17870*/  IADD3 R145, P2, R145, R48.reuse, RZ ;  /* 0x0000003091917210 */ /* 0x088fe40007f5e0ff */
[----:B----4-:R-:W-:-:S03]  /*17880*/  IADD3 R13, P3, R13, R48, RZ ;  /* 0x000000300d0d7210 */ /* 0x010fc60007f7e0ff */
[----:B-1----:R-:W-:Y:S01]  /*17890*/  IMAD.MOV.U32 R8, RZ, RZ, R145 ;  /* 0x000000ffff087224 */ /* 0x002fe200078e0091 */
[----:B------:R-:W-:Y:S01]  /*178a0*/  STL [R1+0x814], R145 ;  /* 0x0008149101007387 */ /* 0x000fe20000100800 */
[----:B-----5:R-:W-:-:S04]  /*178b0*/  IMAD.X R146, R146, 0x1, R0, P2 ;  /* 0x0000000192927824 */ /* 0x020fc800010e0600 */
[----:B------:R-:W-:Y:S02]  /*178c0*/  IMAD.MOV.U32 R9, RZ, RZ, R146 ;  /* 0x000000ffff097224 */ /* 0x000fe400078e0092 */
[----:B------:R-:W-:-:S03]  /*178d0*/  IMAD.X R144, R144, 0x1, R0, P3 ;  /* 0x0000000190907824 */ /* 0x000fc600018e0600 */
[----:B------:R1:W-:Y:S01]  /*178e0*/  LDGSTS.E [R5+0xa200], [R8.64], P0 ;  /* 0x0a20000008057fae */ /* 0x0003e20008121844 */
[----:B------:R-:W-:-:S03]  /*178f0*/  IADD3 R147, P2, R147, R48, RZ ;  /* 0x0000003093937210 */ /* 0x000fc60007f5e0ff */
[----:B------:R3:W-:Y:S01]  /*17900*/  STL [R1+0x810], R146 ;  /* 0x0008109201007387 */ /* 0x0007e20000100800 */
[----:B-1----:R-:W-:Y:S01]  /*17910*/  MOV R8, R13 ;  /* 0x0000000d00087202 */ /* 0x002fe20000000f00 */
[----:B------:R-:W-:Y:S02]  /*17920*/  IMAD.MOV.U32 R9, RZ, RZ, R144 ;  /* 0x000000ffff097224 */ /* 0x000fe400078e0090 */
[----:B------:R-:W-:Y:S01]  /*17930*/  STL [R1+0x82c], R13 ;  /* 0x00082c0d01007387 */ /* 0x000fe20000100800 */
[----:B------:R-:W-:-:S03]  /*17940*/  ISETP.GT.AND P0, PT, R4, 0x30, PT ;  /* 0x000000300400780c */ /* 0x000fc60003f04270 */
[----:B------:R1:W-:Y:S04]  /*17950*/  STL [R1+0x828], R144 ;  /* 0x0008289001007387 */ /* 0x0003e80000100800 */
[----:B---3--:R-:W3:Y:S01]  /*17960*/  LDL.LU R146, [R1+0x8a0] ;  /* 0x0008a00001927983 */ /* 0x008ee20000300800 */
[----:B--2---:R-:W-:-:S03]  /*17970*/  IADD3 R40, P3, R40, R48, RZ ;  /* 0x0000003028287210 */ /* 0x004fc60007f7e0ff */
[----:B------:R-:W2:Y:S01]  /*17980*/  LDL.LU R145, [R1+0x8a4] ;  /* 0x0008a40001917983 */ /* 0x000ea20000300800 */
[----:B------:R-:W-:-:S03]  /*17990*/  SEL R3, RZ, 0x4, !P0 ;  /* 0x00000004ff037807 */ /* 0x000fc60004000000 */
[----:B------:R4:W-:Y:S04]  /*179a0*/  LDGSTS.E [R5+0xb000], [R8.64], P1 ;  /* 0x0b00000008057fae */ /* 0x0009e80008921844 */
[----:B-1----:R-:W5:Y:S04]  /*179b0*/  LDL.LU R144, [R1+0x8a8] ;  /* 0x0008a80001907983 */ /* 0x002f680000300800 */
[----:B------:R-:W5:Y:S01]  /*179c0*/  LDL.LU R13, [R1+0x8ac] ;  /* 0x0008ac00010d7983 */ /* 0x000f620000300800 */
[----:B----4-:R-:W-:-:S03]  /*179d0*/  IMAD.MOV.U32 R8, RZ, RZ, R147 ;  /* 0x000000ffff087224 */ /* 0x010fc600078e0093 */
[----:B------:R-:W-:Y:S01]  /*179e0*/  STL [R1+0x834], R147 ;  /* 0x0008349301007387 */ /* 0x000fe20000100800 */
[----:B------:R-:W-:-:S04]  /*179f0*/  IMAD.X R148, R148, 0x1, R0, P2 ;  /* 0x0000000194947824 */ /* 0x000fc800010e0600 */
[----:B------:R-:W-:Y:S01]  /*17a00*/  IMAD.MOV.U32 R9, RZ, RZ, R148 ;  /* 0x000000ffff097224 */ /* 0x000fe200078e0094 */
[----:B------:R-:W-:Y:S01]  /*17a10*/  STL [R1+0x830], R148 ;  /* 0x0008309401007387 */ /* 0x000fe20000100800 */
[----:B------:R-:W-:-:S03]  /*17a20*/  IMAD.X R53, R53, 0x1, R0, P3 ;  /* 0x0000000135357824 */ /* 0x000fc600018e0600 */
[----:B------:R-:W-:Y:S01]  /*17a30*/  STL [R1+0x84c], R40 ;  /* 0x00084c2801007387 */ /* 0x000fe20000100800 */
[----:B------:R-:W-:-:S03]  /*17a40*/  SEL R3, R3, RZ, !P5 ;  /* 0x000000ff03037207 */ /* 0x000fc60006800000 */
[----:B------:R1:W-:Y:S04]  /*17a50*/  LDGSTS.E [R5+0xb200], [R8.64], P1 ;  /* 0x0b20000008057fae */ /* 0x0003e80008921844 */
[----:B------:R4:W-:Y:S01]  /*17a60*/  STL [R1+0x848], R53 ;  /* 0x0008483501007387 */ /* 0x0009e20000100800 */
[----:B------:R-:W-:Y:S01]  /*17a70*/  ISETP.NE.U32.AND P0, PT, R3, RZ, PT ;  /* 0x000000ff0300720c */ /* 0x000fe20003f05070 */
[----:B-1----:R-:W-:Y:S01]  /*17a80*/  IMAD.MOV.U32 R9, RZ, RZ, R53 ;  /* 0x000000ffff097224 */ /* 0x002fe200078e0035 */
[----:B------:R-:W-:Y:S01]  /*17a90*/  MOV R8, R40 ;  /* 0x0000002800087202 */ /* 0x000fe20000000f00 */
[----:B----4-:R-:W5:Y:S04]  /*17aa0*/  LDL.LU R53, [R1+0x8b0] ;  /* 0x0008b00001357983 */ /* 0x010f680000300800 */
[----:B------:R-:W5:Y:S06]  /*17ab0*/  LDL.LU R40, [R1+0x8b4] ;  /* 0x0008b40001287983 */ /* 0x000f6c0000300800 */
[----:B------:R1:W-:Y:S01]  /*17ac0*/  LDGSTS.E [R5+0xc000], [R8.64], P0 ;  /* 0x0c00000008057fae */ /* 0x0003e20008121844 */
[----:B------:R-:W-:-:S05]  /*17ad0*/  IADD3 R16, P2, R16, R48, RZ ;  /* 0x0000003010107210 */ /* 0x000fca0007f5e0ff */
[----:B------:R-:W-:Y:S01]  /*17ae0*/  IMAD.X R44, R44, 0x1, R0, P2 ;  /* 0x000000012c2c7824 */ /* 0x000fe200010e0600 */
[----:B------:R-:W-:Y:S01]  /*17af0*/  IADD3 R41, P3, R41, R48, RZ ;  /* 0x0000003029297210 */ /* 0x000fe20007f7e0ff */
[----:B------:R-:W-:Y:S01]  /*17b00*/  STL [R1+0x854], R16 ;  /* 0x0008541001007387 */ /* 0x000fe20000100800 */
[----:B-1----:R-:W-:Y:S02]  /*17b10*/  IMAD.MOV.U32 R8, RZ, RZ, R16 ;  /* 0x000000ffff087224 */ /* 0x002fe400078e0010 */
[----:B------:R-:W-:Y:S01]  /*17b20*/  IMAD.MOV.U32 R9, RZ, RZ, R44 ;  /* 0x000000ffff097224 */ /* 0x000fe200078e002c */
[----:B------:R1:W-:Y:S01]  /*17b30*/  STL [R1+0x850], R44 ;  /* 0x0008502c01007387 */ /* 0x0003e20000100800 */
[----:B------:R-:W-:-:S03]  /*17b40*/  IMAD.X R49, R49, 0x1, R0, P3 ;  /* 0x0000000131317824 */ /* 0x000fc600018e0600 */
[----:B------:R-:W-:Y:S04]  /*17b50*/  STL [R1+0x89c], R41 ;  /* 0x00089c2901007387 */ /* 0x000fe80000100800 */
[----:B------:R1:W-:Y:S04]  /*17b60*/  LDGSTS.E [R5+0xc200], [R8.64], P0 ;  /* 0x0c20000008057fae */ /* 0x0003e80008121844 */
[----:B-1----:R-:W5:Y:S04]  /*17b70*/  LDL.LU R44, [R1+0x8bc] ;  /* 0x0008bc00012c7983 */ /* 0x002f680000300800 */
[----:B------:R1:W-:Y:S04]  /*17b80*/  STL [R1+0x898], R49 ;  /* 0x0008983101007387 */ /* 0x0003e80000100800 */
[----:B------:R-:W5:Y:S01]  /*17b90*/  LDL.LU R16, [R1+0x8c4] ;  /* 0x0008c40001107983 */ /* 0x000f620000300800 */
[----:B------:R-:W-:Y:S01]  /*17ba0*/  IMAD.MOV.U32 R9, RZ, RZ, R49 ;  /* 0x000000ffff097224 */ /* 0x000fe200078e0031 */
[----:B------:R-:W-:-:S02]  /*17bb0*/  MOV R8, R41 ;  /* 0x0000002900087202 */ /* 0x000fc40000000f00 */
[----:B-1----:R-:W5:Y:S04]  /*17bc0*/  LDL.LU R49, [R1+0x8b8] ;  /* 0x0008b80001317983 */ /* 0x002f680000300800 */
[----:B------:R-:W5:Y:S01]  /*17bd0*/  LDL.LU R41, [R1+0x8c0] ;  /* 0x0008c00001297983 */ /* 0x000f620000300800 */
        /* <DEDUP_REMOVED lines=9> */
[----:B--2---:R-:W-:-:S05]  /*17c70*/  IADD3 R145, P2, R145, R48, RZ ;  /* 0x0000003091917210 */ /* 0x004fca0007f5e0ff */
[----:B---3--:R-:W-:Y:S02]  /*17c80*/  IMAD.X R146, R146, 0x1, R0, P2 ;  /* 0x0000000192927824 */ /* 0x008fe400010e0600 */
[----:B-1----:R-:W-:Y:S01]  /*17c90*/  IMAD.MOV.U32 R8, RZ, RZ, R145 ;  /* 0x000000ffff087224 */ /* 0x002fe200078e0091 */
[----:B-----5:R-:W-:Y:S01]  /*17ca0*/  IADD3 R13, P3, R13, R48, RZ ;  /* 0x000000300d0d7210 */ /* 0x020fe20007f7e0ff */
[----:B------:R-:W-:Y:S01]  /*17cb0*/  IMAD.MOV.U32 R9, RZ, RZ, R146 ;  /* 0x000000ffff097224 */ /* 0x000fe200078e0092 */
[----:B------:R1:W-:Y:S03]  /*17cc0*/  STL [R1+0x8a4], R145 ;  /* 0x0008a49101007387 */ /* 0x0003e60000100800 */
[----:B------:R-:W-:Y:S01]  /*17cd0*/  IMAD.X R144, R144, 0x1, R0, P3 ;  /* 0x0000000190907824 */ /* 0x000fe200018e0600 */
[----:B------:R-:W-:Y:S04]  /*17ce0*/  STL [R1+0x8a0], R146 ;  /* 0x0008a09201007387 */ /* 0x000fe80000100800 */
[----:B------:R2:W-:Y:S04]  /*17cf0*/  STL [R1+0x8ac], R13 ;  /* 0x0008ac0d01007387 */ /* 0x0005e80000100800 */
[----:B------:R3:W-:Y:S01]  /*17d00*/  LDGSTS.E [R5+0xd200], [R8.64], P1 ;  /* 0x0d20000008057fae */ /* 0x0007e20008921844 */
[----:B------:R-:W-:-:S03]  /*17d10*/  ISETP.GT.AND P1, PT, R4, 0x3c, PT ;  /* 0x0000003c0400780c */ /* 0x000fc60003f24270 */
[----:B------:R5:W-:Y:S04]  /*17d20*/  STL [R1+0x8a8], R144 ;  /* 0x0008a89001007387 */ /* 0x000be80000100800 */
[----:B-1----:R-:W4:Y:S01]  /*17d30*/  LDL.LU R145, [R1+0x2d4] ;  /* 0x0002d40001917983 */ /* 0x002f220000300800 */
[----:B---3--:R-:W-:Y:S01]  /*17d40*/  MOV R8, R13 ;  /* 0x0000000d00087202 */ /* 0x008fe20000000f00 */
[----:B------:R-:W-:Y:S02]  /*17d50*/  IMAD.MOV.U32 R9, RZ, RZ, R144 ;  /* 0x000000ffff097224 */ /* 0x000fe400078e0090 */
[----:B--2---:R-:W2:Y:S01]  /*17d60*/  LDL.LU R13, [R1+0x2d8] ;  /* 0x0002d800010d7983 */ /* 0x004ea20000300800 */
[----:B------:R-:W-:-:S03]  /*17d70*/  SEL R3, RZ, 0x4, !P1 ;  /* 0x00000004ff037807 */ /* 0x000fc60004800000 */
[----:B------:R1:W-:Y:S01]  /*17d80*/  LDGSTS.E [R5+0xe000], [R8.64], P0 ;  /* 0x0e00000008057fae */ /* 0x0003e20008121844 */
[----:B-----5:R-:W-:-:S05]  /*17d90*/  IADD3 R40, P2, R40, R48, RZ ;  /* 0x0000003028287210 */ /* 0x020fca0007f5e0ff */
[----:B------:R-:W-:Y:S01]  /*17da0*/  IMAD.X R53, R53, 0x1, R0, P2 ;  /* 0x0000000135357824 */ /* 0x000fe200010e0600 */
[----:B------:R3:W-:Y:S01]  /*17db0*/  STL [R1+0x8b4], R40 ;  /* 0x0008b42801007387 */ /* 0x0007e20000100800 */
[----:B-1----:R-:W-:-:S03]  /*17dc0*/  IMAD.MOV.U32 R8, RZ, RZ, R40 ;  /* 0x000000ffff087224 */ /* 0x002fc600078e0028 */
[----:B------:R1:W-:Y:S01]  /*17dd0*/  STL [R1+0x8b0], R53 ;  /* 0x0008b03501007387 */ /* 0x0003e20000100800 */
[----:B------:R-:W-:-:S03]  /*17de0*/  IMAD.MOV.U32 R9, RZ, RZ, R53 ;  /* 0x000000ffff097224 */ /* 0x000fc600078e0035 */
[----:B------:R-:W5:Y:S04]  /*17df0*/  LDL.LU R146, [R1+0x2dc] ;  /* 0x0002dc0001927983 */ /* 0x000f680000300800 */
[----:B------:R-:W5:Y:S01]  /*17e00*/  LDL.LU R144, [R1+0x2e0] ;  /* 0x0002e00001907983 */ /* 0x000f620000300800 */
[----:B------:R-:W-:-:S03]  /*17e10*/  SEL R3, R3, RZ, !P5 ;  /* 0x000000ff03037207 */ /* 0x000fc60006800000 */
[----:B------:R-:W5:Y:S04]  /*17e20*/  LDL.LU R147, [R1+0x314] ;  /* 0x0003140001937983 */ /* 0x000f680000300800 */
[----:B------:R1:W-:Y:S01]  /*17e30*/  LDGSTS.E [R5+0xe200], [R8.64], P0 ;  /* 0x0e20000008057fae */ /* 0x0003e20008121844 */
[----:B------:R-:W-:-:S03]  /*17e40*/  ISETP.NE.U32.AND P1, PT, R3, RZ, PT ;  /* 0x000000ff0300720c */ /* 0x000fc60003f25070 */
[----:B---3--:R-:W3:Y:S01]  /*17e50*/  LDL.LU R40, [R1+0x318] ;  /* 0x0003180001287983 */ /* 0x008ee20000300800 */
[-C--:B------:R-:W-:Y:S02]  /*17e60*/  IADD3 R44, P0, R44, R48.reuse, RZ ;  /* 0x000000302c2c7210 */ /* 0x080fe40007f1e0ff */
[----:B------:R-:W-:-:S03]  /*17e70*/  IADD3 R16, P2, R16, R48, RZ ;  /* 0x0000003010107210 */ /* 0x000fc60007f5e0ff */
[----:B------:R1:W-:Y:S01]  /*17e80*/  STL [R1+0x8bc], R44 ;  /* 0x0008bc2c01007387 */ /* 0x0003e20000100800 */
[----:B------:R-:W-:Y:S01]  /*17e90*/  IMAD.X R49, R49, 0x1, R0, P0 ;  /* 0x0000000131317824 */ /* 0x000fe200000e0600 */
[----:B------:R-:W-:-:S04]  /*17ea0*/  IADD3.X R41, R41, R0, RZ, P2, !PT ;  /* 0x0000000029297210 */ /* 0x000fc800017fe4ff */
[----:B------:R1:W-:Y:S02]  /*17eb0*/  STL [R1+0x8b8], R49 ;  /* 0x0008b83101007387 */ /* 0x0003e40000100800 */
[----:B-1----:R-:W-:Y:S02]  /*17ec0*/  IMAD.MOV.U32 R8, RZ, RZ, R44 ;  /* 0x000000ffff087224 */ /* 0x002fe400078e002c */
[----:B------:R-:W-:Y:S01]  /*17ed0*/  IMAD.MOV.U32 R9, RZ, RZ, R49 ;  /* 0x000000ffff097224 */ /* 0x000fe200078e0031 */
[----:B------:R-:W-:Y:S04]  /*17ee0*/  STL [R1+0x8c4], R16 ;  /* 0x0008c41001007387 */ /* 0x000fe80000100800 */
[----:B------:R1:W-:Y:S04]  /*17ef0*/  STL [R1+0x8c0], R41 ;  /* 0x0008c02901007387 */ /* 0x0003e80000100800 */
[----:B------:R-:W3:Y:S04]  /*17f00*/  LDL.LU R53, [R1+0x31c] ;  /* 0x00031c0001357983 */ /* 0x000ee80000300800 */
[----:B------:R-:W3:Y:S04]  /*17f10*/  LDL.LU R44, [R1+0x320] ;  /* 0x00032000012c7983 */ /* 0x000ee80000300800 */
[----:B------:R1:W-:Y:S04]  /*17f20*/  LDGSTS.E [R5+0xf000], [R8.64], P1 ;  /* 0x0f00000008057fae */ /* 0x0003e80008921844 */
[----:B------:R-:W3:Y:S01]  /*17f30*/  LDL.LU R49, [R1+0x354] ;  /* 0x0003540001317983 */ /* 0x000ee20000300800 */
[----:B-1----:R-:W-:-:S03]  /*17f40*/  IMAD.MOV.U32 R9, RZ, RZ, R41 ;  /* 0x000000ffff097224 */ /* 0x002fc600078e0029 */
[----:B------:R-:W3:Y:S01]  /*17f50*/  LDL.LU R41, [R1+0x358] ;  /* 0x0003580001297983 */ /* 0x000ee20000300800 */
[----:B------:R-:W-:Y:S01]  /*17f60*/  ISETP.GT.AND P0, PT, R4, 0x1, PT ;  /* 0x000000010400780c */ /* 0x000fe20003f04270 */
[----:B------:R-:W-:Y:S01]  /*17f70*/  IMAD.MOV.U32 R8, RZ, RZ, R16 ;  /* 0x000000ffff087224 */ /* 0x000fe200078e0010 */
[----:B------:R-:W-:Y:S02]  /*17f80*/  LOP3.LUT R17, R17, 0x7f, RZ, 0xc0, !PT ;  /* 0x0000007f11117812 */ /* 0x000fe400078ec0ff */
[----:B------:R-:W-:Y:S02]  /*17f90*/  SEL R3, RZ, 0x4, !P0 ;  /* 0x00000004ff037807 */ /* 0x000fe40004000000 */
[----:B------:R1:W-:Y:S02]  /*17fa0*/  LDGSTS.E [R5+0xf200], [R8.64], P1 ;  /* 0x0f20000008057fae */ /* 0x0003e40008921844 */
[----:B------:R-:W-:Y:S01]  /*17fb0*/  SEL R3, R3, RZ, !P5 ;  /* 0x000000ff03037207 */ /* 0x000fe20006800000 */
[----:B------:R-:W-:-:S03]  /*17fc0*/  IMAD.SHL.U32 R17, R17, 0x4, RZ ;  /* 0x0000000411117824 */ /* 0x000fc600078e00ff */
[----:B------:R-:W-:Y:S02]  /*17fd0*/  ISETP.NE.U32.AND P1, PT, R3, RZ, PT ;  /* 0x000000ff0300720c */ /* 0x000fe40003f25070 */
[----:B------:R-:W-:-:S05]  /*17fe0*/  LOP3.LUT R148, R17, 0x20, RZ, 0x3c, !PT ;  /* 0x0000002011947812 */ /* 0x000fca00078e3cff */
[----:B------:R-:W-:Y:S01]  /*17ff0*/  IMAD R3, R45, 0x10000, R148 ;  /* 0x000100002d037824 */ /* 0x000fe200078e0294 */
[----:B--2---:R-:W-:-:S04]  /*18000*/  IADD3 R13, P0, R13, R48, RZ ;  /* 0x000000300d0d7210 */ /* 0x004fc80007f1e0ff */
[----:B----4-:R-:W-:Y:S01]  /*18010*/  IADD3.X R145, R145, R0, RZ, P0, !PT ;  /* 0x0000000091917210 */ /* 0x010fe200007fe4ff */
[----:B------:R-:W-:Y:S01]  /*18020*/  STL [R1+0x2d8], R13 ;  /* 0x0002d80d01007387 */ /* 0x000fe20000100800 */
[----:B------:R-:W-:Y:S01]  /*18030*/  ISETP.GT.AND P0, PT, R4, 0x5, PT ;  /* 0x000000050400780c */ /* 0x000fe20003f04270 */
[----:B-1----:R-:W-:Y:S02]  /*18040*/  IMAD.MOV.U32 R8, RZ, RZ, R13 ;  /* 0x000000ffff087224 */ /* 0x002fe400078e000d */
[----:B------:R-:W-:Y:S01]  /*18050*/  IMAD.MOV.U32 R9, RZ, RZ, R145 ;  /* 0x000000ffff097224 */ /* 0x000fe200078e0091 */
[----:B------:R1:W-:Y:S01]  /*18060*/  STL [R1+0x2d4], R145 ;  /* 0x0002d49101007387 */ /* 0x0003e20000100800 */
[----:B------:R-:W-:-:S03]  /*18070*/  SEL R5, RZ, 0x4, !P0 ;  /* 0x00000004ff057807 */ /* 0x000fc60004000000 */
[----:B------:R2:W-:Y:S01]  /*18080*/  LDGSTS.E [R3+0x400], [R8.64], P1 ;  /* 0x0040000008037fae */ /* 0x0005e20008921844 */
[----:B------:R-:W-:-:S03]  /*18090*/  SEL R5, R5, RZ, !P5 ;  /* 0x000000ff05057207 */ /* 0x000fc60006800000 */
[----:B-1----:R-:W4:Y:S04]  /*180a0*/  LDL.LU R145, [R1+0x360] ;  /* 0x0003600001917983 */ /* 0x002f280000300800 */
[----:B------:R-:W4:Y:S01]  /*180b0*/  LDL.LU R13, [R1+0x398] ;  /* 0x00039800010d7983 */ /* 0x000f220000300800 */
[----:B-----5:R-:W-:-:S05]  /*180c0*/  IADD3 R144, P2, R144, R48, RZ ;  /* 0x0000003090907210 */ /* 0x020fca0007f5e0ff */
[----:B------:R-:W-:Y:S01]  /*180d0*/  IMAD.X R146, R146, 0x1, R0, P2 ;  /* 0x0000000192927824 */ /* 0x000fe200010e0600 */
[----:B------:R-:W-:Y:S01]  /*180e0*/  STL [R1+0x2e0], R144 ;  /* 0x0002e09001007387 */ /* 0x000fe20000100800 */
[----:B---3--:R-:W-:-:S03]  /*180f0*/  IADD3 R40, P3, R40, R48, RZ ;  /* 0x0000003028287210 */ /* 0x008fc60007f7e0ff */
[----:B------:R1:W-:Y:S01]  /*18100*/  STL [R1+0x2dc], R146 ;  /* 0x0002dc9201007387 */ /* 0x0003e20000100800 */
[----:B--2---:R-:W-:-:S03]  /*18110*/  IMAD.MOV.U32 R9, RZ, RZ, R146 ;  /* 0x000000ffff097224 */ /* 0x004fc600078e0092 */
[----:B------:R2:W-:Y:S01]  /*18120*/  STL [R1+0x318], R40 ;  /* 0x0003182801007387 */ /* 0x0005e20000100800 */
[----:B------:R-:W-:Y:S01]  /*18130*/  IMAD.X R147, R147, 0x1, R0, P3 ;  /* 0x0000000193937824 */ /* 0x000fe200018e0600 */
[----:B------:R-:W-:Y:S02]  /*18140*/  ISETP.NE.U32.AND P0, PT, R5, RZ, PT ;  /* 0x000000ff0500720c */ /* 0x000fe40003f05070 */
[----:B-1----:R-:W3:Y:S01]  /*18150*/  LDL.LU R146, [R1+0x35c] ;  /* 0x00035c0001927983 */ /* 0x002ee20000300800 */
[----:B------:R-:W-:-:S03]  /*18160*/  MOV R8, R144 ;  /* 0x0000009000087202 */ /* 0x000fc60000000f00 */
[----:B------:R-:W-:Y:S04]  /*18170*/  STL [R1+0x314], R147 ;  /* 0x0003149301007387 */ /* 0x000fe80000100800 */
[----:B------:R-:W5:Y:S04]  /*18180*/  LDL.LU R144, [R1+0x394] ;  /* 0x0003940001907983 */ /* 0x000f680000300800 */
[----:B------:R1:W-:Y:S04]  /*18190*/  LDGSTS.E [R3+0x600], [R8.64], P1 ;  /* 0x0060000008037fae */ /* 0x0003e80008921844 */
[----:B------:R-:W5:Y:S01]  /*181a0*/  LDL.LU R148, [R1+0x3a0] ;  /* 0x0003a00001947983 */ /* 0x000f620000300800 */
[----:B-1----:R-:W-:-:S02]  /*181b0*/  IMAD.MOV.U32 R8, RZ, RZ, R40 ;  /* 0x000000ffff087224 */ /* 0x002fc400078e0028 */
[----:B------:R-:W-:Y:S01]  /*181c0*/  IMAD.MOV.U32 R9, RZ, RZ, R147 ;  /* 0x000000ffff097224 */ /* 0x000fe200078e0093 */
[----:B--2---:R-:W2:Y:S04]  /*181d0*/  LDL.LU R40, [R1+0x3dc] ;  /* 0x0003dc0001287983 */ /* 0x004ea80000300800 */
[----:B------:R1:W-:Y:S01]  /*181e0*/  LDGSTS.E [R3+0x1400], [R8.64], P0 ;  /* 0x0140000008037fae */ /* 0x0003e20008121844 */
[----:B------:R-:W-:-:S05]  /*181f0*/  IADD3 R44, P2, R44, R48, RZ ;  /* 0x000000302c2c7210 */ /* 0x000fca0007f5e0ff */
[----:B------:R-:W-:Y:S01]  /*18200*/  IMAD.X R53, R53, 0x1, R0, P2 ;  /* 0x0000000135357824 */ /* 0x000fe200010e0600 */
[----:B------:R1:W-:Y:S04]  /*18210*/  STL [R1+0x320], R44 ;  /* 0x0003202c01007387 */ /* 0x0003e80000100800 */
[----:B------:R1:W-:Y:S02]  /*18220*/  STL [R1+0x31c], R53 ;  /* 0x00031c3501007387 */ /* 0x0003e40000100800 */
[----:B-1----:R-:W-:Y:S01]  /*18230*/  MOV R8, R44 ;  /* 0x0000002c00087202 */ /* 0x002fe20000000f00 */
[----:B------:R-:W-:-:S05]  /*18240*/  IMAD.MOV.U32 R9, RZ, RZ, R53 ;  /* 0x000000ffff097224 */ /* 0x000fca00078e0035 */
[----:B------:R1:W-:Y:S01]  /*18250*/  LDGSTS.E [R3+0x1600], [R8.64], P0 ;  /* 0x0160000008037fae */ /* 0x0003e20008121844 */
[----:B------:R-:W-:-:S05]  /*18260*/  IADD3 R41, P3, R41, R48, RZ ;  /* 0x0000003029297210 */ /* 0x000fca0007f7e0ff */
[----:B------:R-:W-:Y:S01]  /*18270*/  IMAD.X R49, R49, 0x1, R0, P3 ;  /* 0x0000000131317824 */ /* 0x000fe200018e0600 */
[----:B------:R1:W-:Y:S04]  /*18280*/  STL [R1+0x358], R41 ;  /* 0x0003582901007387 */ /* 0x0003e80000100800 */
[----:B------:R-:W2:Y:S01]  /*18290*/  LDL.LU R149, [R1+0x39c] ;  /* 0x00039c0001957983 */ /* 0x000ea20000300800 */
[----:B-1----:R-:W-:-:S03]  /*182a0*/  IMAD.MOV.U32 R8, RZ, RZ, R41 ;  /* 0x000000ffff087224 */ /* 0x002fc600078e0029 */
[----:B------:R1:W-:Y:S04]  /*182b0*/  STL [R1+0x354], R49 ;  /* 0x0003543101007387 */ /* 0x0003e80000100800 */
[----:B------:R-:W2:Y:S01]  /*182c0*/  LDL.LU R44, [R1+0x3d8] ;  /* 0x0003d800012c7983 */ /* 0x000ea20000300800 */
[----:B------:R-:W-:-:S03]  /*182d0*/  IMAD.MOV.U32 R9, RZ, RZ, R49 ;  /* 0x000000ffff097224 */ /* 0x000fc600078e0031 */
[----:B------:R-:W2:Y:S04]  /*182e0*/  LDL.LU R53, [R1+0x3e0] ;  /* 0x0003e00001357983 */ /* 0x000ea80000300800 */
[----:B------:R-:W2:Y:S04]  /*182f0*/  LDL.LU R41, [R1+0x3e4] ;  /* 0x0003e40001297983 */ /* 0x000ea80000300800 */
[----:B------:R-:W2:Y:S04]  /*18300*/  LDL.LU R147, [R1+0x418] ;  /* 0x0004180001937983 */ /* 0x000ea80000300800 */
[----:B-1----:R-:W2:Y:S01]  /*18310*/  LDL.LU R49, [R1+0x41c] ;  /* 0x00041c0001317983 */ /* 0x002ea20000300800 */
        /* <DEDUP_REMOVED lines=9> */
[-C--:B----4-:R-:W-:Y:S02]  /*183b0*/  IADD3 R145, P2, R145, R48.reuse, RZ ;  /* 0x0000003091917210 */ /* 0x090fe40007f5e0ff */
[----:B------:R-:W-:Y:S02]  /*183c0*/  IADD3 R13, P3, R13, R48, RZ ;  /* 0x000000300d0d7210 */ /* 0x000fe40007f7e0ff */
[----:B-1----:R-:W-:Y:S01]  /*183d0*/  MOV R8, R145 ;  /* 0x0000009100087202 */ /* 0x002fe20000000f00 */
[----:B------:R-:W-:Y:S01]  /*183e0*/  STL [R1+0x360], R145 ;  /* 0x0003609101007387 */ /* 0x000fe20000100800 */
[----:B---3--:R-:W-:-:S04]  /*183f0*/  IMAD.X R146, R146, 0x1, R0, P2 ;  /* 0x0000000192927824 */ /* 0x008fc800010e0600 */
[----:B------:R-:W-:Y:S01]  /*18400*/  IMAD.MOV.U32 R9, RZ, RZ, R146 ;  /* 0x000000ffff097224 */ /* 0x000fe200078e0092 */
[----:B------:R1:W-:Y:S01]  /*18410*/  STL [R1+0x35c], R146 ;  /* 0x00035c9201007387 */ /* 0x0003e20000100800 */
[----:B-----5:R-:W-:-:S03]  /*18420*/  IMAD.X R144, R144, 0x1, R0, P3 ;  /* 0x0000000190907824 */ /* 0x020fc600018e0600 */
[----:B------:R3:W-:Y:S01]  /*18430*/  LDGSTS.E [R3+0x2600], [R8.64], P1 ;  /* 0x0260000008037fae */ /* 0x0007e20008921844 */
[----:B------:R-:W-:-:S03]  /*18440*/  ISETP.GT.AND P1, PT, R4, 0x11, PT ;  /* 0x000000110400780c */ /* 0x000fc60003f24270 */
[----:B------:R-:W-:Y:S01]  /*18450*/  STL [R1+0x398], R13 ;  /* 0x0003980d01007387 */ /* 0x000fe20000100800 */
[----:B------:R-:W-:-:S03]  /*18460*/  SEL R5, RZ, 0x4, !P1 ;  /* 0x00000004ff057807 */ /* 0x000fc60004800000 */
[----:B------:R4:W-:Y:S01]  /*18470*/  STL [R1+0x394], R144 ;  /* 0x0003949001007387 */ /* 0x0009e20000100800 */
[----:B------:R-:W-:-:S03]  /*18480*/  IADD3 R148, P2, R148, R48, RZ ;  /* 0x0000003094947210 */ /* 0x000fc60007f5e0ff */
[----:B-1----:R-:W5:Y:S01]  /*18490*/  LDL.LU R146, [R1+0x420] ;  /* 0x0004200001927983 */ /* 0x002f620000300800 */
[----:B---3--:R-:W-:-:S03]  /*184a0*/  IMAD.MOV.U32 R8, RZ, RZ, R13 ;  /* 0x000000ffff087224 */ /* 0x008fc600078e000d */
[----:B------:R-:W3:Y:S01]  /*184b0*/  LDL.LU R145, [R1+0x424] ;  /* 0x0004240001917983 */ /* 0x000ee20000300800 */
[----:B------:R-:W-:Y:S01]  /*184c0*/  IMAD.MOV.U32 R9, RZ, RZ, R144 ;  /* 0x000000ffff097224 */ /* 0x000fe200078e0090 */
[----:B------:R-:W-:Y:S02]  /*184d0*/  SEL R5, R5, RZ, !P5 ;  /* 0x000000ff05057207 */ /* 0x000fe40006800000 */
[----:B----4-:R-:W4:Y:S01]  /*184e0*/  LDL.LU R144, [R1+0x458] ;  /* 0x0004580001907983 */ /* 0x010f220000300800 */
[----:B--2---:R-:W-:Y:S02]  /*184f0*/  IADD3 R40, P3, R40, R48, RZ ;  /* 0x0000003028287210 */ /* 0x004fe40007f7e0ff */
[----:B------:R-:W-:Y:S01]  /*18500*/  ISETP.NE.U32.AND P1, PT, R5, RZ, PT ;  /* 0x000000ff0500720c */ /* 0x000fe20003f25070 */
[----:B------:R-:W2:Y:S04]  /*18510*/  LDL.LU R13, [R1+0x45c] ;  /* 0x00045c00010d7983 */ /* 0x000ea80000300800 */
[----:B------:R1:W-:Y:S04]  /*18520*/  LDGSTS.E [R3+0x3400], [R8.64], P0 ;  /* 0x0340000008037fae */ /* 0x0003e80008121844 */
[----:B------:R-:W-:Y:S01]  /*18530*/  STL [R1+0x3a0], R148 ;  /* 0x0003a09401007387 */ /* 0x000fe20000100800 */
[----:B-1----:R-:W-:Y:S01]  /*18540*/  MOV R8, R148 ;  /* 0x0000009400087202 */ /* 0x002fe20000000f00 */
[----:B------:R-:W-:-:S04]  /*18550*/  IMAD.X R149, R149, 0x1, R0, P2 ;  /* 0x0000000195957824 */ /* 0x000fc800010e0600 */
[----:B------:R-:W-:Y:S01]  /*18560*/  IMAD.MOV.U32 R9, RZ, RZ, R149 ;  /* 0x000000ffff097224 */ /* 0x000fe200078e0095 */
[----:B------:R-:W-:Y:S01]  /*18570*/  STL [R1+0x39c], R149 ;  /* 0x00039c9501007387 */ /* 0x000fe20000100800 */
[----:B------:R-:W-:-:S03]  /*18580*/  IMAD.X R44, R44, 0x1, R0, P3 ;  /* 0x000000012c2c7824 */ /* 0x000fc600018e0600 */
[----:B------:R1:W-:Y:S01]  /*18590*/  LDGSTS.E [R3+0x3600], [R8.64], P0 ;  /* 0x0360000008037fae */ /* 0x0003e20008121844 */
[----:B------:R-:W-:-:S03]  /*185a0*/  IADD3 R41, P2, R41, R48, RZ ;  /* 0x0000003029297210 */ /* 0x000fc60007f5e0ff */
[----:B------:R-:W-:Y:S01]  /*185b0*/  STL [R1+0x3dc], R40 ;  /* 0x0003dc2801007387 */ /* 0x000fe20000100800 */
[----:B-1----:R-:W-:Y:S01]  /*185c0*/  IMAD.MOV.U32 R8, RZ, RZ, R40 ;  /* 0x000000ffff087224 */ /* 0x002fe200078e0028 */
[----:B------:R-:W-:Y:S01]  /*185d0*/  IADD3 R49, P3, R49, R48, RZ ;  /* 0x0000003031317210 */ /* 0x000fe20007f7e0ff */
[----:B------:R-:W-:Y:S01]  /*185e0*/  IMAD.MOV.U32 R9, RZ, RZ, R44 ;  /* 0x000000ffff097224 */ /* 0x000fe200078e002c */
[----:B------:R1:W-:Y:S01]  /*185f0*/  STL [R1+0x3d8], R44 ;  /* 0x0003d82c01007387 */ /* 0x0003e20000100800 */
[--C-:B------:R-:W-:Y:S02]  /*18600*/  IMAD.X R53, R53, 0x1, R0.reuse, P2 ;  /* 0x0000000135357824 */ /* 0x100fe400010e0600 */
[----:B------:R-:W-:Y:S01]  /*18610*/  IMAD.X R147, R147, 0x1, R0, P3 ;  /* 0x0000000193937824 */ /* 0x000fe200018e0600 */
[----:B------:R1:W-:Y:S04]  /*18620*/  LDGSTS.E [R3+0x4400], [R8.64], P1 ;  /* 0x0440000008037fae */ /* 0x0003e80008921844 */
[----:B-1----:R-:W4:Y:S04]  /*18630*/  LDL.LU R44, [R1+0x464] ;  /* 0x00046400012c7983 */ /* 0x002f280000300800 */
[----:B------:R-:W4:Y:S01]  /*18640*/  LDL.LU R40, [R1+0x49c] ;  /* 0x00049c0001287983 */ /* 0x000f220000300800 */
[----:B------:R-:W-:-:S03]  /*18650*/  IMAD.MOV.U32 R9, RZ, RZ, R53 ;  /* 0x000000ffff097224 */ /* 0x000fc600078e0035 */
[----:B------:R-:W-:Y:S01]  /*18660*/  STL [R1+0x3e4], R41 ;  /* 0x0003e42901007387 */ /* 0x000fe20000100800 */
[----:B------:R-:W-:-:S03]  /*18670*/  MOV R8, R41 ;  /* 0x0000002900087202 */ /* 0x000fc60000000f00 */
[----:B------:R1:W-:Y:S04]  /*18680*/  STL [R1+0x3e0], R53 ;  /* 0x0003e03501007387 */ /* 0x0003e80000100800 */
[----:B------:R1:W-:Y:S01]  /*18690*/  STL [R1+0x41c], R49 ;  /* 0x00041c3101007387 */ /* 0x0003e20000100800 */
[----:B------:R-:W-:-:S03]  /*186a0*/  ISETP.GT.AND P0, PT, R4, 0x15, PT ;  /* 0x000000150400780c */ /* 0x000fc60003f04270 */
[----:B------:R1:W-:Y:S04]  /*186b0*/  LDGSTS.E [R3+0x4600], [R8.64], P1 ;  /* 0x0460000008037fae */ /* 0x0003e80008921844 */
[----:B-1----:R-:W4:Y:S04]  /*186c0*/  LDL.LU R53, [R1+0x460] ;  /* 0x0004600001357983 */ /* 0x002f280000300800 */
[----:B------:R-:W-:Y:S04]  /*186d0*/  STL [R1+0x418], R147 ;  /* 0x0004189301007387 */ /* 0x000fe80000100800 */
[----:B------:R-:W4:Y:S01]  /*186e0*/  LDL.LU R41, [R1+0x498] ;  /* 0x0004980001297983 */ /* 0x000f220000300800 */
[----:B------:R-:W-:-:S02]  /*186f0*/  SEL R5, RZ, 0x4, !P0 ;  /* 0x00000004ff057807 */ /* 0x000fc40004000000 */
[----:B------:R-:W-:Y:S01]  /*18700*/  ISETP.GT.AND P1, PT, R4, 0x19, PT ;  /* 0x000000190400780c */ /* 0x000fe20003f24270 */
[----:B------:R-:W-:Y:S01]  /*18710*/  IMAD.MOV.U32 R8, RZ, RZ, R49 ;  /* 0x000000ffff087224 */ /* 0x000fe200078e0031 */
[----:B------:R-:W-:Y:S01]  /*18720*/  SEL R5, R5, RZ, !P5 ;  /* 0x000000ff05057207 */ /* 0x000fe20006800000 */
[----:B------:R-:W-:Y:S01]  /*18730*/  IMAD.MOV.U32 R9, RZ, RZ, R147 ;  /* 0x000000ffff097224 */ /* 0x000fe200078e0093 */
[----:B------:R-:W4:Y:S02]  /*18740*/  LDL.LU R148, [R1+0x730] ;  /* 0x0007300001947983 */ /* 0x000f240000300800 */
[----:B------:R-:W-:Y:S02]  /*18750*/  ISETP.NE.U32.AND P0, PT, R5, RZ, PT ;  /* 0x000000ff0500720c */ /* 0x000fe40003f05070 */
[----:B------:R-:W-:Y:S01]  /*18760*/  SEL R5, RZ, 0x4, !P1 ;  /* 0x00000004ff057807 */ /* 0x000fe20004800000 */
[----:B------:R-:W4:Y:S03]  /*18770*/  LDL.LU R49, [R1+0x75c] ;  /* 0x00075c0001317983 */ /* 0x000f260000300800 */
[----:B------:R-:W-:-:S04]  /*18780*/  SEL R5, R5, RZ, !P5 ;  /* 0x000000ff05057207 */ /* 0x000fc80006800000 */
[----:B------:R-:W-:-:S03]  /*18790*/  ISETP.NE.U32.AND P1, PT, R5, RZ, PT ;  /* 0x000000ff0500720c */ /* 0x000fc60003f25070 */
[----:B------:R1:W-:Y:S01]  /*187a0*/  LDGSTS.E [R3+0x5400], [R8.64], P0 ;  /* 0x0540000008037fae */ /* 0x0003e20008121844 */
[----:B---3--:R-:W-:-:S05]  /*187b0*/  IADD3 R145, P2, R145, R48, RZ ;  /* 0x0000003091917210 */ /* 0x008fca0007f5e0ff */
[----:B-----5:R-:W-:Y:S01]  /*187c0*/  IMAD.X R146, R146, 0x1, R0, P2 ;  /* 0x0000000192927824 */ /* 0x020fe200010e0600 */
[----:B--2---:R-:W-:Y:S01]  /*187d0*/  IADD3 R13, P3, R13, R48, RZ ;  /* 0x000000300d0d7210 */ /* 0x004fe20007f7e0ff */
[----:B------:R-:W-:Y:S01]  /*187e0*/  STL [R1+0x424], R145 ;  /* 0x0004249101007387 */ /* 0x000fe20000100800 */
[----:B-1----:R-:W-:-:S03]  /*187f0*/  IMAD.MOV.U32 R8, RZ, RZ, R145 ;  /* 0x000000ffff087224 */ /* 0x002fc600078e0091 */
[----:B------:R1:W-:Y:S01]  /*18800*/  STL [R1+0x420], R146 ;  /* 0x0004209201007387 */ /* 0x0003e20000100800 */
[----:B----4-:R-:W-:Y:S01]  /*18810*/  IADD3.X R144, R144, R0, RZ, P3, !PT ;  /* 0x0000000090907210 */ /* 0x010fe20001ffe4ff */
[----:B------:R-:W-:Y:S02]  /*18820*/  IMAD.MOV.U32 R9, RZ, RZ, R146 ;  /* 0x000000ffff097224 */ /* 0x000fe400078e0092 */
[----:B------:R-:W-:Y:S04]  /*18830*/  STL [R1+0x45c], R13 ;  /* 0x00045c0d01007387 */ /* 0x000fe80000100800 */
[----:B------:R-:W2:Y:S04]  /*18840*/  LDL.LU R149, [R1+0x72c] ;  /* 0x00072c0001957983 */ /* 0x000ea80000300800 */
[----:B------:R3:W-:Y:S04]  /*18850*/  STL [R1+0x458], R144 ;  /* 0x0004589001007387 */ /* 0x0007e80000100800 */
[----:B-1----:R-:W4:Y:S04]  /*18860*/  LDL.LU R146, [R1+0x758] ;  /* 0x0007580001927983 */ /* 0x002f280000300800 */
[----:B------:R1:W-:Y:S04]  /*18870*/  LDGSTS.E [R3+0x5600], [R8.64], P0 ;  /* 0x0560000008037fae */ /* 0x0003e80008121844 */
[----:B------:R-:W5:Y:S01]  /*18880*/  LDL.LU R147, [R1+0x760] ;  /* 0x0007600001937983 */ /* 0x000f620000300800 */
[----:B-1----:R-:W-:-:S03]  /*18890*/  IMAD.MOV.U32 R9, RZ, RZ, R144 ;  /* 0x000000ffff097224 */ /* 0x002fc600078e0090 */
[----:B---3--:R-:W3:Y:S01]  /*188a0*/  LDL.LU R144, [R1+0x764] ;  /* 0x0007640001907983 */ /* 0x008ee20000300800 */
[----:B------:R-:W-:-:S03]  /*188b0*/  IMAD.MOV.U32 R8, RZ, RZ, R13 ;  /* 0x000000ffff087224 */ /* 0x000fc600078e000d */
[----:B------:R-:W5:Y:S04]  /*188c0*/  LDL.LU R145, [R1+0x788] ;  /* 0x0007880001917983 */ /* 0x000f680000300800 */
[----:B------:R-:W5:Y:S04]  /*188d0*/  LDL.LU R13, [R1+0x78c] ;  /* 0x00078c00010d7983 */ /* 0x000f680000300800 */
[----:B------:R1:W-:Y:S01]  /*188e0*/  LDGSTS.E [R3+0x6400], [R8.64], P1 ;  /* 0x0640000008037fae */ /* 0x0003e20008921844 */
[-C--:B------:R-:W-:Y:S02]  /*188f0*/  IADD3 R44, P2, R44, R48.reuse, RZ ;  /* 0x000000302c2c7210 */ /* 0x080fe40007f5e0ff */
[----:B------:R-:W-:-:S03]  /*18900*/  IADD3 R40, P3, R40, R48, RZ ;  /* 0x0000003028287210 */ /* 0x000fc60007f7e0ff */
[----:B------:R-:W-:Y:S01]  /*18910*/  STL [R1+0x464], R44 ;  /* 0x0004642c01007387 */ /* 0x000fe20000100800 */
[----:B-1----:R-:W-:Y:S01]  /*18920*/  IMAD.MOV.U32 R8, RZ, RZ, R44 ;  /* 0x000000ffff087224 */ /* 0x002fe200078e002c */
[----:B------:R-:W-:-:S05]  /*18930*/  IADD3.X R53, R53, R0, RZ, P2, !PT ;  /* 0x0000000035357210 */ /* 0x000fca00017fe4ff */
[----:B------:R1:W-:Y:S01]  /*18940*/  STL [R1+0x460], R53 ;  /* 0x0004603501007387 */ /* 0x0003e20000100800 */
[----:B------:R-:W-:-:S03]  /*18950*/  IMAD.X R41, R41, 0x1, R0, P3 ;  /* 0x0000000129297824 */ /* 0x000fc600018e0600 */
[----:B------:R-:W-:Y:S01]  /*18960*/  STL [R1+0x49c], R40 ;  /* 0x00049c2801007387 */ /* 0x000fe20000100800 */
[----:B------:R-:W-:-:S03]  /*18970*/  IMAD.MOV.U32 R9, RZ, RZ, R53 ;  /* 0x000000ffff097224 */ /* 0x000fc600078e0035 */
[----:B------:R1:W-:Y:S04]  /*18980*/  STL [R1+0x498], R41 ;  /* 0x0004982901007387 */ /* 0x0003e80000100800 */
[----:B-1----:R-:W5:Y:S04]  /*18990*/  LDL.LU R53, [R1+0x790] ;  /* 0x0007900001357983 */ /* 0x002f680000300800 */
[----:B------:R-:W5:Y:S04]  /*189a0*/  LDL.LU R44, [R1+0x794] ;  /* 0x00079400012c7983 */ /* 0x000f680000300800 */
[----:B------:R1:W-:Y:S02]  /*189b0*/  LDGSTS.E [R3+0x6600], [R8.64], P1 ;  /* 0x0660000008037fae */ /* 0x0003e40008921844 */
[----:B-1----:R-:W-:Y:S01]  /*189c0*/  MOV R9, R41 ;  /* 0x0000002900097202 */ /* 0x002fe20000000f00 */
[----:B------:R-:W-:Y:S01]  /*189d0*/  IMAD.MOV.U32 R8, RZ, RZ, R40 ;  /* 0x000000ffff087224 */ /* 0x000fe200078e0028 */
[----:B------:R-:W5:Y:S04]  /*189e0*/  LDL.LU R41, [R1+0x818] ;  /* 0x0008180001297983 */ /* 0x000f680000300800 */
[----:B------:R-:W5:Y:S01]  /*189f0*/  LDL.LU R40, [R1+0x81c] ;  /* 0x00081c0001287983 */ /* 0x000f620000300800 */
[----:B------:R-:W-:-:S04]  /*18a00*/  ISETP.GT.AND P0, PT, R4, 0x1d, PT ;  /* 0x0000001d0400780c */ /* 0x000fc80003f04270 */
[----:B------:R-:W-:-:S04]  /*18a10*/  SEL R5, RZ, 0x4, !P0 ;  /* 0x00000004ff057807 */ /* 0x000fc80004000000 */
[----:B------:R-:W-:-:S04]  /*18a20*/  SEL R5, R5, RZ, !P5 ;  /* 0x000000ff05057207 */ /* 0x000fc80006800000 */
[----:B------:R-:W-:Y:S02]  /*18a30*/  ISETP.NE.U32.AND P0, PT, R5, RZ, PT ;  /* 0x000000ff0500720c */ /* 0x000fe40003f05070 */
[----:B------:R-:W-:Y:S02]  /*18a40*/  ISETP.GT.AND P1, PT, R4, 0x21, PT ;  /* 0x000000210400780c */ /* 0x000fe40003f24270 */
[----:B------:R-:W-:Y:S02]  /*18a50*/  IADD3 R148, P2, R148, R48, RZ ;  /* 0x0000003094947210 */ /* 0x000fe40007f5e0ff */
[----:B------:R-:W-:-:S04]  /*18a60*/  SEL R5, RZ, 0x4, !P1 ;  /* 0x00000004ff057807 */ /* 0x000fc80004800000 */
[----:B------:R-:W-:Y:S02]  /*18a70*/  SEL R5, R5, RZ, !P5 ;  /* 0x000000ff05057207 */ /* 0x000fe40006800000 */
[----:B------:R-:W-:Y:S01]  /*18a80*/  IADD3 R49, P3, R49, R48, RZ ;  /* 0x0000003031317210 */ /* 0x000fe20007f7e0ff */
[----:B------:R1:W-:Y:S01]  /*18a90*/  LDGSTS.E [R3+0x7400], [R8.64], P0 ;  /* 0x0740000008037fae */ /* 0x0003e20008121844 */
[----:B------:R-:W-:-:S03]  /*18aa0*/  ISETP.NE.U32.AND P1, PT, R5, RZ, PT ;  /* 0x000000ff0500720c */ /* 0x000fc60003f25070 */
[----:B------:R-:W-:Y:S01]  /*18ab0*/  STL [R1+0x730], R148 ;  /* 0x0007309401007387 */ /* 0x000fe20000100800 */
[----:B-1----:R-:W-:Y:S02]  /*18ac0*/  IMAD.MOV.U32 R8, RZ, RZ, R148 ;  /* 0x000000ffff087224 */ /* 0x002fe400078e0094 */
[----:B--2---:R-:W-:-:S04]  /*18ad0*/  IMAD.X R149, R149, 0x1, R0, P2 ;  /* 0x0000000195957824 */ /* 0x004fc800010e0600 */
[----:B------:R-:W-:Y:S01]  /*18ae0*/  IMAD.MOV.U32 R9, RZ, RZ, R149 ;  /* 0x000000ffff097224 */ /* 0x000fe200078e0095 */
[----:B------:R-:W-:Y:S01]  /*18af0*/  STL [R1+0x72c], R149 ;  /* 0x00072c9501007387 */ /* 0x000fe20000100800 */
[----:B----4-:R-:W-:-:S03]  /*18b00*/  IMAD.X R146, R146, 0x1, R0, P3 ;  /* 0x0000000192927824 */ /* 0x010fc600018e0600 */
[----:B------:R1:W-:Y:S01]  /*18b10*/  LDGSTS.E [R3+0x7600], [R8.64], P0 ;  /* 0x0760000008037fae */ /* 0x0003e20008121844 */
[----:B------:R-:W-:-:S03]  /*18b20*/  ISETP.GT.AND P0, PT, R4, 0x25, PT ;  /* 0x000000250400780c */ /* 0x000fc60003f04270 */
[----:B------:R-:W-:Y:S01]  /*18b30*/  STL [R1+0x75c], R49 ;  /* 0x00075c3101007387 */ /* 0x000fe20000100800 */
[----:B------:R-:W-:-:S03]  /*18b40*/  SEL R5, RZ, 0x4, !P0 ;  /* 0x00000004ff057807 */ /* 0x000fc60004000000 */
[----:B------:R2:W-:Y:S01]  /*18b50*/  STL [R1+0x758], R146 ;  /* 0x0007589201007387 */ /* 0x0005e20000100800 */
[----:B-1----:R-:W-:Y:S02]  /*18b60*/  MOV R8, R49 ;  /* 0x0000003100087202 */ /* 0x002fe40000000f00 */
[-C--:B---3--:R-:W-:Y:S01]  /*18b70*/  IADD3 R144, P2, R144, R48.reuse, RZ ;  /* 0x0000003090907210 */ /* 0x088fe20007f5e0ff */
[----:B------:R-:W-:Y:S02]  /*18b80*/  IMAD.MOV.U32 R9, RZ, RZ, R146 ;  /* 0x000000ffff097224 */ /* 0x000fe400078e0092 */
[----:B--2---:R-:W2:Y:S02]  /*18b90*/  LDL.LU R146, [R1+0x824] ;  /* 0x0008240001927983 */ /* 0x004ea40000300800 */
[----:B-----5:R-:W-:Y:S02]  /*18ba0*/  IMAD.X R147, R147, 0x1, R0, P2 ;  /* 0x0000000193937824 */ /* 0x020fe400010e0600 */
[----:B------:R-:W3:Y:S01]  /*18bb0*/  LDL.LU R49, [R1+0x83c] ;  /* 0x00083c0001317983 */ /* 0x000ee20000300800 */
[----:B------:R-:W-:-:S02]  /*18bc0*/  IADD3 R13, P3, R13, R48, RZ ;  /* 0x000000300d0d7210 */ /* 0x000fc40007f7e0ff */
[----:B------:R-:W-:Y:S01]  /*18bd0*/  SEL R5, R5, RZ, !P5 ;  /* 0x000000ff05057207 */ /* 0x000fe20006800000 */
[----:B------:R-:W-:Y:S02]  /*18be0*/  STL [R1+0x764], R144 ;  /* 0x0007649001007387 */ /* 0x000fe40000100800 */
[----:B------:R-:W-:Y:S02]  /*18bf0*/  IMAD.X R145, R145, 0x1, R0, P3 ;  /* 0x0000000191917824 */ /* 0x000fe400018e0600 */
[----:B------:R1:W-:Y:S04]  /*18c00*/  LDGSTS.E [R3+0x8400], [R8.64], P1 ;  /* 0x0840000008037fae */ /* 0x0003e80008921844 */
[----:B------:R4:W-:Y:S01]  /*18c10*/  STL [R1+0x760], R147 ;  /* 0x0007609301007387 */ /* 0x0009e20000100800 */
[----:B------:R-:W-:-:S03]  /*18c20*/  ISETP.NE.U32.AND P0, PT, R5, RZ, PT ;  /* 0x000000ff0500720c */ /* 0x000fc60003f05070 */
[----:B------:R5:W-:Y:S01]  /*18c30*/  STL [R1+0x78c], R13 ;  /* 0x00078c0d01007387 */ /* 0x000be20000100800 */
[----:B-1----:R-:W-:Y:S01]  /*18c40*/  MOV R9, R147 ;  /* 0x0000009300097202 */ /* 0x002fe20000000f00 */
[----:B------:R-:W-:Y:S02]  /*18c50*/  IMAD.MOV.U32 R8, RZ, RZ, R144 ;  /* 0x000000ffff087224 */ /* 0x000fe400078e0090 */
[----:B----4-:R-:W4:Y:S04]  /*18c60*/  LDL.LU R147, [R1+0x820] ;  /* 0x0008200001937983 */ /* 0x010f280000300800 */
[----:B------:R-:W-:Y:S04]  /*18c70*/  STL [R1+0x788], R145 ;  /* 0x0007889101007387 */ /* 0x000fe80000100800 */
[----:B------:R-:W4:Y:S04]  /*18c80*/  LDL.LU R144, [R1+0x838] ;  /* 0x0008380001907983 */ /* 0x000f280000300800 */
[----:B------:R1:W-:Y:S04]  /*18c90*/  LDGSTS.E [R3+0x8600], [R8.64], P1 ;  /* 0x0860000008037fae */ /* 0x0003e80008921844 */
[----:B------:R-:W4:Y:S01]  /*18ca0*/  LDL.LU R148, [R1+0x844] ;  /* 0x0008440001947983 */ /* 0x000f220000300800 */
[----:B-1----:R-:W-:-:S03]  /*18cb0*/  IMAD.MOV.U32 R8, RZ, RZ, R13 ;  /* 0x000000ffff087224 */ /* 0x002fc600078e000d */
[----:B-----5:R-:W5:Y:S01]  /*18cc0*/  LDL.LU R13, [R1+0x894] ;  /* 0x00089400010d7983 */ /* 0x020f620000300800 */
[----:B------:R-:W-:-:S05]  /*18cd0*/  IMAD.MOV.U32 R9, RZ, RZ, R145 ;  /* 0x000000ffff097224 */ /* 0x000fca00078e0091 */
[----:B------:R1:W-:Y:S01]  /*18ce0*/  LDGSTS.E [R3+0x9400], [R8.64], P0 ;  /* 0x0940000008037fae */ /* 0x0003e20008121844 */
[----:B------:R-:W-:-:S05]  /*18cf0*/  IADD3 R44, P2, R44, R48, RZ ;  /* 0x000000302c2c7210 */ /* 0x000fca0007f5e0ff */
[----:B------:R-:W-:Y:S01]  /*18d00*/  IMAD.X R53, R53, 0x1, R0, P2 ;  /* 0x0000000135357824 */ /* 0x000fe200010e0600 */
[----:B------:R1:W-:Y:S04]  /*18d10*/  STL [R1+0x794], R44 ;  /* 0x0007942c01007387 */ /* 0x0003e80000100800 */
[----:B------:R1:W-:Y:S02]  /*18d20*/  STL [R1+0x790], R53 ;  /* 0x0007903501007387 */ /* 0x0003e40000100800 */
[----:B-1----:R-:W-:Y:S02]  /*18d30*/  MOV R8, R44 ;  /* 0x0000002c00087202 */ /* 0x002fe40000000f00 */
[----:B------:R-:W-:-:S05]  /*18d40*/  IADD3 R40, P3, R40, R48, RZ ;  /* 0x0000003028287210 */ /* 0x000fca0007f7e0ff */
[----:B------:R1:W-:Y:S01]  /*18d50*/  STL [R1+0x81c], R40 ;  /* 0x00081c2801007387 */ /* 0x0003e20000100800 */
[----:B------:R-:W-:-:S03]  /*18d60*/  IMAD.X R41, R41, 0x1, R0, P3 ;  /* 0x0000000129297824 */ /* 0x000fc600018e0600 */
[----:B------:R-:W5:Y:S04]  /*18d70*/  LDL.LU R149, [R1+0x840] ;  /* 0x0008400001957983 */ /* 0x000f680000300800 */
[----:B------:R1:W-:Y:S04]  /*18d80*/  STL [R1+0x818], R41 ;  /* 0x0008182901007387 */ /* 0x0003e80000100800 */
[----:B------:R-:W5:Y:S01]  /*18d90*/  LDL.LU R44, [R1+0x858] ;  /* 0x00085800012c7983 */ /* 0x000f620000300800 */
[----:B------:R-:W-:-:S03]  /*18da0*/  IMAD.MOV.U32 R9, RZ, RZ, R53 ;  /* 0x000000ffff097224 */ /* 0x000fc600078e0035 */
[----:B------:R-:W5:Y:S04]  /*18db0*/  LDL.LU R53, [R1+0x85c] ;  /* 0x00085c0001357983 */ /* 0x000f680000300800 */
[----:B------:R1:W-:Y:S02]  /*18dc0*/  LDGSTS.E [R3+0x9600], [R8.64], P0 ;  /* 0x0960000008037fae */ /* 0x0003e40008121844 */
[----:B-1----:R-:W-:Y:S02]  /*18dd0*/  IMAD.MOV.U32 R8, RZ, RZ, R40 ;  /* 0x000000ffff087224 */ /* 0x002fe400078e0028 */
[----:B------:R-:W5:Y:S01]  /*18de0*/  LDL.LU R40, [R1+0x890] ;  /* 0x0008900001287983 */ /* 0x000f620000300800 */
[----:B------:R-:W-:-:S03]  /*18df0*/  IMAD.MOV.U32 R9, RZ, RZ, R41 ;  /* 0x000000ffff097224 */ /* 0x000fc600078e0029 */
[----:B------:R-:W5:Y:S04]  /*18e00*/  LDL.LU R145, [R1+0x860] ;  /* 0x0008600001917983 */ /* 0x000f680000300800 */
        /* <DEDUP_REMOVED lines=10> */
[-C--:B--2---:R-:W-:Y:S02]  /*18eb0*/  IADD3 R146, P2, R146, R48.reuse, RZ ;  /* 0x0000003092927210 */ /* 0x084fe40007f5e0ff */
[----:B---3--:R-:W-:-:S03]  /*18ec0*/  IADD3 R49, P3, R49, R48, RZ ;  /* 0x0000003031317210 */ /* 0x008fc60007f7e0ff */
[----:B-1----:R-:W-:Y:S01]  /*18ed0*/  IMAD.MOV.U32 R8, RZ, RZ, R146 ;  /* 0x000000ffff087224 */ /* 0x002fe200078e0092 */
[----:B------:R-:W-:Y:S01]  /*18ee0*/  STL [R1+0x824], R146 ;  /* 0x0008249201007387 */ /* 0x000fe20000100800 */
[----:B----4-:R-:W-:-:S04]  /*18ef0*/  IMAD.X R147, R147, 0x1, R0, P2 ;  /* 0x0000000193937824 */ /* 0x010fc800010e0600 */
[----:B------:R-:W-:Y:S01]  /*18f00*/  IMAD.MOV.U32 R9, RZ, RZ, R147 ;  /* 0x000000ffff097224 */ /* 0x000fe200078e0093 */
[----:B------:R1:W-:Y:S01]  /*18f10*/  STL [R1+0x820], R147 ;  /* 0x0008209301007387 */ /* 0x0003e20000100800 */
[----:B------:R-:W-:-:S03]  /*18f20*/  IADD3.X R144, R144, R0, RZ, P3, !PT ;  /* 0x0000000090907210 */ /* 0x000fc60001ffe4ff */
[----:B------:R-:W-:Y:S04]  /*18f30*/  STL [R1+0x83c], R49 ;  /* 0x00083c3101007387 */ /* 0x000fe80000100800 */
[----:B------:R2:W-:Y:S01]  /*18f40*/  LDGSTS.E [R3+0xa600], [R8.64], P1 ;  /* 0x0a60000008037fae */ /* 0x0005e20008921844 */
[----:B------:R-:W-:-:S03]  /*18f50*/  IADD3 R148, P2, R148, R48, RZ ;  /* 0x0000003094947210 */ /* 0x000fc60007f5e0ff */
[----:B------:R3:W-:Y:S01]  /*18f60*/  STL [R1+0x838], R144 ;  /* 0x0008389001007387 */ /* 0x0007e20000100800 */
[----:B------:R-:W-:-:S03]  /*18f70*/  ISETP.GT.AND P1, PT, R4, 0x31, PT ;  /* 0x000000310400780c */ /* 0x000fc60003f24270 */
[----:B-1----:R-:W4:Y:S01]  /*18f80*/  LDL.LU R147, [R1+0x864] ;  /* 0x0008640001937983 */ /* 0x002f220000300800 */
[----:B--2---:R-:W-:-:S03]  /*18f90*/  IMAD.MOV.U32 R8, RZ, RZ, R49 ;  /* 0x000000ffff087224 */ /* 0x004fc600078e0031 */
[----:B------:R-:W2:Y:S01]  /*18fa0*/  LDL.LU R146, [R1+0x888] ;  /* 0x0008880001927983 */ /* 0x000ea20000300800 */
[----:B------:R-:W-:Y:S01]  /*18fb0*/  IMAD.MOV.U32 R9, RZ, RZ, R144 ;  /* 0x000000ffff097224 */ /* 0x000fe200078e0090 */
[----:B-----5:R-:W-:Y:S02]  /*18fc0*/  IADD3 R13, P3, R13, R48, RZ ;  /* 0x000000300d0d7210 */ /* 0x020fe40007f7e0ff */
[----:B------:R-:W-:Y:S01]  /*18fd0*/  SEL R5, RZ, 0x4, !P1 ;  /* 0x00000004ff057807 */ /* 0x000fe20004800000 */
[----:B---3--:R-:W3:Y:S04]  /*18fe0*/  LDL.LU R144, [R1+0x868] ;  /* 0x0008680001907983 */ /* 0x008ee80000300800 */
[----:B------:R1:W-:Y:S01]  /*18ff0*/  LDGSTS.E [R3+0xb400], [R8.64], P0 ;  /* 0x0b40000008037fae */ /* 0x0003e20008121844 */
[----:B------:R-:W-:-:S03]  /*19000*/  SEL R5, R5, RZ, !P5 ;  /* 0x000000ff05057207 */ /* 0x000fc60006800000 */
[----:B------:R-:W5:Y:S04]  /*19010*/  LDL.LU R49, [R1+0x884] ;  /* 0x0008840001317983 */ /* 0x000f680000300800 */
[----:B------:R-:W-:Y:S01]  /*19020*/  STL [R1+0x844], R148 ;  /* 0x0008449401007387 */ /* 0x000fe20000100800 */
[----:B-1----:R-:W-:Y:S01]  /*19030*/  IMAD.MOV.U32 R8, RZ, RZ, R148 ;  /* 0x000000ffff087224 */ /* 0x002fe200078e0094 */
[----:B------:R-:W-:Y:S02]  /*19040*/  ISETP.NE.U32.AND P1, PT, R5, RZ, PT ;  /* 0x000000ff0500720c */ /* 0x000fe40003f25070 */
[----:B------:R-:W-:-:S05]  /*19050*/  IADD3.X R149, R149, R0, RZ, P2, !PT ;  /* 0x0000000095957210 */ /* 0x000fca00017fe4ff */
[----:B------:R-:W-:Y:S02]  /*19060*/  IMAD.MOV.U32 R9, RZ, RZ, R149 ;  /* 0x000000ffff097224 */ /* 0x000fe400078e0095 */
[----:B------:R-:W-:Y:S01]  /*19070*/  IMAD.X R44, R44, 0x1, R0, P3 ;  /* 0x000000012c2c7824 */ /* 0x000fe200018e0600 */
[----:B------:R-:W-:Y:S04]  /*19080*/  STL [R1+0x840], R149 ;  /* 0x0008409501007387 */ /* 0x000fe80000100800 */
[----:B------:R-:W-:Y:S04]  /*19090*/  STL [R1+0x894], R13 ;  /* 0x0008940d01007387 */ /* 0x000fe80000100800 */
[----:B------:R1:W-:Y:S04]  /*190a0*/  LDGSTS.E [R3+0xb600], [R8.64], P0 ;  /* 0x0b60000008037fae */ /* 0x0003e80008121844 */
[----:B------:R1:W-:Y:S02]  /*190b0*/  STL [R1+0x858], R44 ;  /* 0x0008582c01007387 */ /* 0x0003e40000100800 */
[----:B-1----:R-:W-:Y:S01]  /*190c0*/  MOV R9, R44 ;  /* 0x0000002c00097202 */ /* 0x002fe20000000f00 */
[----:B------:R-:W-:Y:S01]  /*190d0*/  IMAD.MOV.U32 R8, RZ, RZ, R13 ;  /* 0x000000ffff087224 */ /* 0x000fe200078e000d */
[----:B------:R-:W3:Y:S04]  /*190e0*/  LDL.LU R44, [R1+0x86c] ;  /* 0x00086c00012c7983 */ /* 0x000ee80000300800 */
[----:B------:R-:W3:Y:S01]  /*190f0*/  LDL.LU R13, [R1+0x880] ;  /* 0x00088000010d7983 */ /* 0x000ee20000300800 */
[----:B------:R-:W-:-:S02]  /*19100*/  IADD3 R40, P2, R40, R48, RZ ;  /* 0x0000003028287210 */ /* 0x000fc40007f5e0ff */
[----:B------:R-:W-:Y:S01]  /*19110*/  IADD3 R41, P3, R41, R48, RZ ;  /* 0x0000003029297210 */ /* 0x000fe20007f7e0ff */
[----:B------:R1:W-:Y:S02]  /*19120*/  LDGSTS.E [R3+0xc400], [R8.64], P1 ;  /* 0x0c40000008037fae */ /* 0x0003e40008921844 */
[--C-:B------:R-:W-:Y:S02]  /*19130*/  IMAD.X R53, R53, 0x1, R0.reuse, P2 ;  /* 0x0000000135357824 */ /* 0x100fe400010e0600 */
[----:B------:R-:W-:Y:S01]  /*19140*/  STL [R1+0x890], R40 ;  /* 0x0008902801007387 */ /* 0x000fe20000100800 */
[----:B------:R-:W-:-:S03]  /*19150*/  IMAD.X R145, R145, 0x1, R0, P3 ;  /* 0x0000000191917824 */ /* 0x000fc600018e0600 */
[----:B------:R1:W-:Y:S02]  /*19160*/  STL [R1+0x85c], R53 ;  /* 0x00085c3501007387 */ /* 0x0003e40000100800 */
[----:B-1----:R-:W-:Y:S02]  /*19170*/  IMAD.MOV.U32 R8, RZ, RZ, R40 ;  /* 0x000000ffff087224 */ /* 0x002fe400078e0028 */
[----:B------:R-:W-:Y:S01]  /*19180*/  STL [R1+0x88c], R41 ;  /* 0x00088c2901007387 */ /* 0x000fe20000100800 */
[----:B------:R-:W-:-:S03]  /*19190*/  IMAD.MOV.U32 R9, RZ, RZ, R53 ;  /* 0x000000ffff097224 */ /* 0x000fc600078e0035 */
[----:B------:R-:W3:Y:S04]  /*191a0*/  LDL.LU R53, [R1+0x87c] ;  /* 0x00087c0001357983 */ /* 0x000ee80000300800 */
[----:B------:R1:W-:Y:S04]  /*191b0*/  STL [R1+0x860], R145 ;  /* 0x0008609101007387 */ /* 0x0003e80000100800 */
[----:B------:R1:W-:Y:S04]  /*191c0*/  LDGSTS.E [R3+0xc600], [R8.64], P1 ;  /* 0x0c60000008037fae */ /* 0x0003e80008921844 */
[----:B------:R-:W3:Y:S01]  /*191d0*/  LDL.LU R40, [R1+0x878] ;  /* 0x0008780001287983 */ /* 0x000ee20000300800 */
[----:B-1----:R-:W-:-:S03]  /*191e0*/  IMAD.MOV.U32 R9, RZ, RZ, R145 ;  /* 0x000000ffff097224 */ /* 0x002fc600078e0091 */
[----:B------:R-:W3:Y:S01]  /*191f0*/  LDL.LU R145, [R1+0x870] ;  /* 0x0008700001917983 */ /* 0x000ee20000300800 */
[----:B------:R-:W-:-:S03]  /*19200*/  MOV R8, R41 ;  /* 0x0000002900087202 */ /* 0x000fc60000000f00 */
[----:B------:R-:W3:Y:S01]  /*19210*/  LDL.LU R41, [R1+0x874] ;  /* 0x0008740001297983 */ /* 0x000ee20000300800 */
        /* <DEDUP_REMOVED lines=10> */
[----:B----4-:R-:W-:Y:S02]  /*192c0*/  IMAD.X R147, R147, 0x1, R0, P2 ;  /* 0x0000000193937824 */ /* 0x010fe400010e0600 */
[----:B-1----:R-:W-:-:S03]  /*192d0*/  IMAD.MOV.U32 R8, RZ, RZ, R146 ;  /* 0x000000ffff087224 */ /* 0x002fc600078e0092 */
[----:B------:R-:W-:Y:S02]  /*192e0*/  MOV R9, R147 ;  /* 0x0000009300097202 */ /* 0x000fe40000000f00 */
[----:B-----5:R-:W-:Y:S01]  /*192f0*/  IADD3 R49, P3, R49, R48, RZ ;  /* 0x0000003031317210 */ /* 0x020fe20007f7e0ff */
[----:B------:R-:W-:Y:S04]  /*19300*/  STL [R1+0x888], R146 ;  /* 0x0008889201007387 */ /* 0x000fe80000100800 */
[----:B---3--:R-:W-:Y:S01]  /*19310*/  IMAD.X R144, R144, 0x1, R0, P3 ;  /* 0x0000000190907824 */ /* 0x008fe200018e0600 */
[----:B------:R1:W-:Y:S01]  /*19320*/  LDGSTS.E [R3+0xd600], [R8.64], P0 ;  /* 0x0d60000008037fae */ /* 0x0003e20008121844 */
[----:B------:R-:W-:-:S03]  /*19330*/  ISETP.GT.AND P0, PT, R4, 0x3d, PT ;  /* 0x0000003d0400780c */ /* 0x000fc60003f04270 */
[----:B------:R2:W-:Y:S01]  /*19340*/  STL [R1+0x864], R147 ;  /* 0x0008649301007387 */ /* 0x0005e20000100800 */
[----:B------:R-:W-:-:S03]  /*19350*/  SEL R5, RZ, 0x4, !P0 ;  /* 0x00000004ff057807 */ /* 0x000fc60004000000 */
[----:B------:R3:W-:Y:S01]  /*19360*/  STL [R1+0x884], R49 ;  /* 0x0008843101007387 */ /* 0x0007e20000100800 */
[----:B-1----:R-:W-:Y:S02]  /*19370*/  IMAD.MOV.U32 R8, RZ, RZ, R49 ;  /* 0x000000ffff087224 */ /* 0x002fe400078e0031 */
[----:B------:R-:W-:Y:S01]  /*19380*/  IMAD.MOV.U32 R9, RZ, RZ, R144 ;  /* 0x000000ffff097224 */ /* 0x000fe200078e0090 */
[----:B------:R-:W-:Y:S04]  /*19390*/  STL [R1+0x868], R144 ;  /* 0x0008689001007387 */ /* 0x000fe80000100800 */
[----:B--2---:R-:W2:Y:S04]  /*193a0*/  LDL.LU R147, [R1+0x2e4] ;  /* 0x0002e40001937983 */ /* 0x004ea80000300800 */
[----:B------:R-:W4:Y:S04]  /*193b0*/  LDL.LU R146, [R1+0x2e8] ;  /* 0x0002e80001927983 */ /* 0x000f280000300800 */
[----:B------:R1:W-:Y:S01]  /*193c0*/  LDGSTS.E [R3+0xe400], [R8.64], P1 ;  /* 0x0e40000008037fae */ /* 0x0003e20008921844 */
[----:B------:R-:W-:-:S04]  /*193d0*/  SEL R5, R5, RZ, !P5 ;  /* 0x000000ff05057207 */ /* 0x000fc80006800000 */
[----:B------:R-:W-:Y:S02]  /*193e0*/  ISETP.NE.U32.AND P0, PT, R5, RZ, PT ;  /* 0x000000ff0500720c */ /* 0x000fe40003f05070 */
[----:B------:R-:W-:-:S05]  /*193f0*/  IADD3 R13, P2, R13, R48, RZ ;  /* 0x000000300d0d7210 */ /* 0x000fca0007f5e0ff */
[----:B------:R-:W-:Y:S01]  /*19400*/  IMAD.X R44, R44, 0x1, R0, P2 ;  /* 0x000000012c2c7824 */ /* 0x000fe200010e0600 */
[----:B------:R-:W-:Y:S01]  /*19410*/  STL [R1+0x880], R13 ;  /* 0x0008800d01007387 */ /* 0x000fe20000100800 */
[----:B-1----:R-:W-:-:S03]  /*19420*/  IMAD.MOV.U32 R8, RZ, RZ, R13 ;  /* 0x000000ffff087224 */ /* 0x002fc600078e000d */
[----:B------:R-:W-:Y:S01]  /*19430*/  MOV R9, R44 ;  /* 0x0000002c00097202 */ /* 0x000fe20000000f00 */
[----:B------:R1:W-:Y:S04]  /*19440*/  STL [R1+0x86c], R44 ;  /* 0x00086c2c01007387 */ /* 0x0003e80000100800 */
[----:B---3--:R-:W3:Y:S04]  /*19450*/  LDL.LU R49, [R1+0x2ec] ;  /* 0x0002ec0001317983 */ /* 0x008ee80000300800 */
[----:B------:R5:W-:Y:S04]  /*19460*/  LDGSTS.E [R3+0xe600], [R8.64], P1 ;  /* 0x0e60000008037fae */ /* 0x000be80008921844 */
[----:B-1----:R-:W3:Y:S01]  /*19470*/  LDL.LU R44, [R1+0x2f0] ;  /* 0x0002f000012c7983 */ /* 0x002ee20000300800 */
[----:B------:R-:W-:-:S03]  /*19480*/  IADD3 R53, P1, R53, R48, RZ ;  /* 0x0000003035357210 */ /* 0x000fc60007f3e0ff */
[----:B------:R-:W3:Y:S04]  /*19490*/  LDL.LU R144, [R1+0x324] ;  /* 0x0003240001907983 */ /* 0x000ee80000300800 */
[----:B------:R-:W3:Y:S01]  /*194a0*/  LDL.LU R13, [R1+0x328] ;  /* 0x00032800010d7983 */ /* 0x000ee20000300800 */
[----:B------:R-:W-:Y:S01]  /*194b0*/  IADD3 R40, P2, R40, R48, RZ ;  /* 0x0000003028287210 */ /* 0x000fe20007f5e0ff */
[----:B-----5:R-:W-:Y:S02]  /*194c0*/  IMAD.MOV.U32 R8, RZ, RZ, R53 ;  /* 0x000000ffff087224 */ /* 0x020fe400078e0035 */
[----:B------:R-:W-:Y:S01]  /*194d0*/  STL [R1+0x87c], R53 ;  /* 0x00087c3501007387 */ /* 0x000fe20000100800 */
[--C-:B------:R-:W-:Y:S02]  /*194e0*/  IMAD.X R145, R145, 0x1, R0.reuse, P1 ;  /* 0x0000000191917824 */ /* 0x100fe400008e0600 */
[----:B------:R-:W-:-:S02]  /*194f0*/  IMAD.X R41, R41, 0x1, R0, P2 ;  /* 0x0000000129297824 */ /* 0x000fc400010e0600 */
[----:B------:R-:W-:Y:S01]  /*19500*/  IMAD.MOV.U32 R9, RZ, RZ, R145 ;  /* 0x000000ffff097224 */ /* 0x000fe200078e0091 */
[----:B------:R1:W-:Y:S04]  /*19510*/  STL [R1+0x870], R145 ;  /* 0x0008709101007387 */ /* 0x0003e80000100800 */
[----:B------:R-:W-:Y:S04]  /*19520*/  STL [R1+0x878], R40 ;  /* 0x0008782801007387 */ /* 0x000fe80000100800 */
[----:B------:R5:W-:Y:S04]  /*19530*/  LDGSTS.E [R3+0xf400], [R8.64], P0 ;  /* 0x0f40000008037fae */ /* 0x000be80008121844 */
[----:B------:R5:W-:Y:S04]  /*19540*/  STL [R1+0x874], R41 ;  /* 0x0008742901007387 */ /* 0x000be80000100800 */
[----:B-1----:R-:W3:Y:S01]  /*19550*/  LDL.LU R145, [R1+0x32c] ;  /* 0x00032c0001917983 */ /* 0x002ee20000300800 */
[----:B-----5:R-:W-:-:S03]  /*19560*/  IMAD.MOV.U32 R9, RZ, RZ, R41 ;  /* 0x000000ffff097224 */ /* 0x020fc600078e0029 */
[----:B------:R-:W5:Y:S01]  /*19570*/  LDL.LU R41, [R1+0x330] ;  /* 0x0003300001297983 */ /* 0x000f620000300800 */
[----:B------:R-:W-:-:S03]  /*19580*/  MOV R8, R40 ;  /* 0x0000002800087202 */ /* 0x000fc60000000f00 */
[----:B------:R-:W5:Y:S04]  /*19590*/  LDL.LU R53, [R1+0x364] ;  /* 0x0003640001357983 */ /* 0x000f680000300800 */
[----:B------:R-:W5:Y:S04]  /*195a0*/  LDL.LU R40, [R1+0x368] ;  /* 0x0003680001287983 */ /* 0x000f680000300800 */
[----:B------:R1:W-:Y:S01]  /*195b0*/  LDGSTS.E [R3+0xf600], [R8.64], P0 ;  /* 0x0f60000008037fae */ /* 0x0003e20008121844 */
[----:B------:R-:W-:Y:S01]  /*195c0*/  ISETP.GT.AND P0, PT, R4, 0x2, PT ;  /* 0x000000020400780c */ /* 0x000fe20003f04270 */
[----:B------:R-:W-:-:S03]  /*195d0*/  IMAD.SHL.U32 R151, R151, 0x4, RZ ;  /* 0x0000000497977824 */ /* 0x000fc600078e00ff */
[----:B-1----:R-:W-:-:S04]  /*195e0*/  SEL R3, RZ, 0x4, !P0 ;  /* 0x00000004ff037807 */ /* 0x002fc80004000000 */
[----:B------:R-:W-:-:S04]  /*195f0*/  SEL R3, R3, RZ, !P5 ;  /* 0x000000ff03037207 */ /* 0x000fc80006800000 */
[----:B------:R-:W-:Y:S02]  /*19600*/  ISETP.NE.U32.AND P1, PT, R3, RZ, PT ;  /* 0x000000ff0300720c */ /* 0x000fe40003f25070 */
[----:B------:R-:W-:Y:S01]  /*19610*/  LOP3.LUT R148, R151, 0x40, RZ, 0x3c, !PT ;  /* 0x0000004097947812 */ /* 0x000fe200078e3cff */
[----:B------:R-:W-:Y:S04]  /*19620*/  HMMA.1688.F32.TF32 R224, R140, R46, R224 ;  /* 0x0000002e8ce0723c */ /* 0x000fe800000810e0 */
[----:B------:R-:W-:-:S04]  /*19630*/  IMAD R3, R45, 0x10000, R148 ;  /* 0x000100002d037824 */ /* 0x000fc800078e0294 */
[----:B------:R-:W-:Y:S01]  /*19640*/  HMMA.1688.F32.TF32 R220, R140, R14, R220 ;  /* 0x0000000e8cdc723c */ /* 0x000fe200000810dc */
[----:B----4-:R-:W-:-:S05]  /*19650*/  IADD3 R146, P0, R146, R48, RZ ;  /* 0x0000003092927210 */ /* 0x010fca0007f1e0ff */
[----:B--2---:R-:W-:Y:S01]  /*19660*/  IMAD.X R147, R147, 0x1, R0, P0 ;  /* 0x0000000193937824 */ /* 0x004fe200000e0600 */
[----:B------:R-:W-:Y:S01]  /*19670*/  ISETP.GT.AND P0, PT, R4, 0x6, PT ;  /* 0x000000060400780c */ /* 0x000fe20003f04270 */
[----:B------:R-:W-:Y:S01]  /*19680*/  STL [R1+0x2e8], R146 ;  /* 0x0002e89201007387 */ /* 0x000fe20000100800 */
[----:B------:R-:W-:Y:S01]  /*19690*/  MOV R8, R146 ;  /* 0x0000009200087202 */ /* 0x000fe20000000f00 */
[----:B------:R-:W-:Y:S02]  /*196a0*/  IMAD.MOV.U32 R9, RZ, RZ, R147 ;  /* 0x000000ffff097224 */ /* 0x000fe400078e0093 */
[----:B------:R-:W-:Y:S01]  /*196b0*/  STL [R1+0x2e4], R147 ;  /* 0x0002e49301007387 */ /* 0x000fe20000100800 */
[----:B------:R-:W-:-:S03]  /*196c0*/  SEL R5, RZ, 0x4, !P0 ;  /* 0x00000004ff057807 */ /* 0x000fc60004000000 */
[----:B------:R-:W2:Y:S04]  /*196d0*/  LDL.LU R47, [R1+0x370] ;  /* 0x00037000012f7983 */ /* 0x000ea80000300800 */
[----:B------:R-:W4:Y:S01]  /*196e0*/  LDL.LU R14, [R1+0x3a8] ;  /* 0x0003a800010e7983 */ /* 0x000f220000300800 */
[----:B------:R-:W-:-:S03]  /*196f0*/  SEL R5, R5, RZ, !P5 ;  /* 0x000000ff05057207 */ /* 0x000fc60006800000 */
[----:B------:R1:W-:Y:S01]  /*19700*/  LDGSTS.E [R3+0x800], [R8.64], P1 ;  /* 0x0080000008037fae */ /* 0x0003e20008921844 */
[----:B------:R-:W-:Y:S02]  /*19710*/  ISETP.NE.U32.AND P0, PT, R5, RZ, PT ;  /* 0x000000ff0500720c */ /* 0x000fe40003f05070 */
[----:B---3--:R-:W-:-:S05]  /*19720*/  IADD3 R44, P2, R44, R48, RZ ;  /* 0x000000302c2c7210 */ /* 0x008fca0007f5e0ff */
[--C-:B------:R-:W-:Y:S01]  /*19730*/  IMAD.X R49, R49, 0x1, R0.reuse, P2 ;  /* 0x0000000131317824 */ /* 0x100fe200010e0600 */
[----:B------:R-:W-:Y:S01]  /*19740*/  IADD3 R13, P3, R13, R48, RZ ;  /* 0x000000300d0d7210 */ /* 0x000fe20007f7e0ff */
[----:B------:R-:W-:Y:S03]  /*19750*/  STL [R1+0x2f0], R44 ;  /* 0x0002f02c01007387 */ /* 0x000fe60000100800 */
[----:B-1----:R-:W-:Y:S01]  /*19760*/  MOV R9, R49 ;  /* 0x0000003100097202 */ /* 0x002fe20000000f00 */
[----:B------:R1:W-:Y:S01]  /*19770*/  STL [R1+0x2ec], R49 ;  /* 0x0002ec3101007387 */ /* 0x0003e20000100800 */
[----:B------:R-:W-:-:S03]  /*19780*/  IMAD.X R144, R144, 0x1, R0, P3 ;  /* 0x0000000190907824 */ /* 0x000fc600018e0600 */
[----:B------:R-:W-:Y:S04]  /*19790*/  STL [R1+0x328], R13 ;  /* 0x0003280d01007387 */ /* 0x000fe80000100800 */
[----:B-1----:R-:W3:Y:S01]  /*197a0*/  LDL.LU R49, [R1+0x36c] ;  /* 0x00036c0001317983 */ /* 0x002ee20000300800 */
[----:B------:R-:W-:-:S03]  /*197b0*/  IMAD.MOV.U32 R8, RZ, RZ, R44 ;  /* 0x000000ffff087224 */ /* 0x000fc600078e002c */
[----:B------:R1:W-:Y:S04]  /*197c0*/  STL [R1+0x324], R144 ;  /* 0x0003249001007387 */ /* 0x0003e80000100800 */
[----:B------:R-:W3:Y:S04]  /*197d0*/  LDL.LU R44, [R1+0x3a4] ;  /* 0x0003a400012c7983 */ /* 0x000ee80000300800 */
[----:B------:R1:W-:Y:S01]  /*197e0*/  LDGSTS.E [R3+0xa00], [R8.64], P1 ;  /* 0x00a0000008037fae */ /* 0x0003e20008921844 */
[----:B-----5:R-:W-:Y:S01]  /*197f0*/  IADD3 R41, P2, R41, R48, RZ ;  /* 0x0000003029297210 */ /* 0x020fe20007f5e0ff */
[----:B-1----:R-:W-:-:S02]  /*19800*/  IMAD.MOV.U32 R8, RZ, RZ, R13 ;  /* 0x000000ffff087224 */ /* 0x002fc400078e000d */
[----:B------:R-:W-:Y:S02]  /*19810*/  IMAD.MOV.U32 R9, RZ, RZ, R144 ;  /* 0x000000ffff097224 */ /* 0x000fe400078e0090 */
[----:B------:R-:W-:Y:S01]  /*19820*/  IMAD.X R145, R145, 0x1, R0, P2 ;  /* 0x0000000191917824 */ /* 0x000fe200010e0600 */
[----:B------:R-:W5:Y:S01]  /*19830*/  LDL.LU R144, [R1+0x3b0] ;  /* 0x0003b00001907983 */ /* 0x000f620000300800 */
[----:B------:R-:W-:-:S03]  /*19840*/  IADD3 R40, P3, R40, R48, RZ ;  /* 0x0000003028287210 */ /* 0x000fc60007f7e0ff */
[----:B------:R-:W5:Y:S02]  /*19850*/  LDL.LU R13, [R1+0x3ec] ;  /* 0x0003ec00010d7983 */ /* 0x000f640000300800 */
[----:B------:R-:W-:Y:S02]  /*19860*/  IMAD.X R53, R53, 0x1, R0, P3 ;  /* 0x0000000135357824 */ /* 0x000fe400018e0600 */
[----:B------:R-:W-:Y:S04]  /*19870*/  STL [R1+0x330], R41 ;  /* 0x0003302901007387 */ /* 0x000fe80000100800 */
[----:B------:R1:W-:Y:S04]  /*19880*/  LDGSTS.E [R3+0x1800], [R8.64], P0 ;  /* 0x0180000008037fae */ /* 0x0003e80008121844 */
[----:B------:R1:W-:Y:S04]  /*19890*/  STL [R1+0x32c], R145 ;  /* 0x00032c9101007387 */ /* 0x0003e80000100800 */
[----:B------:R1:W-:Y:S02]  /*198a0*/  STL [R1+0x368], R40 ;  /* 0x0003682801007387 */ /* 0x0003e40000100800 */
[----:B-1----:R-:W-:Y:S01]  /*198b0*/  MOV R8, R41 ;  /* 0x0000002900087202 */ /* 0x002fe20000000f00 */
[----:B------:R-:W-:-:S02]  /*198c0*/  IMAD.MOV.U32 R9, RZ, RZ, R145 ;  /* 0x000000ffff097224 */ /* 0x000fc400078e0091 */
[----:B------:R-:W5:Y:S04]  /*198d0*/  LDL.LU R145, [R1+0x3ac] ;  /* 0x0003ac0001917983 */ /* 0x000f680000300800 */
[----:B------:R1:W-:Y:S04]  /*198e0*/  STL [R1+0x364], R53 ;  /* 0x0003643501007387 */ /* 0x0003e80000100800 */
[----:B------:R-:W5:Y:S04]  /*198f0*/  LDL.LU R41, [R1+0x3e8] ;  /* 0x0003e80001297983 */ /* 0x000f680000300800 */
[----:B------:R1:W-:Y:S04]  /*19900*/  LDGSTS.E [R3+0x1a00], [R8.64], P0 ;  /* 0x01a0000008037fae */ /* 0x0003e80008121844 */
[----:B------:R-:W5:Y:S01]  /*19910*/  LDL.LU R46, [R1+0x3f0] ;  /* 0x0003f000012e7983 */ /* 0x000f620000300800 */
[----:B-1----:R-:W-:-:S03]  /*19920*/  IMAD.MOV.U32 R8, RZ, RZ, R40 ;  /* 0x000000ffff087224 */ /* 0x002fc600078e0028 */
[----:B------:R-:W5:Y:S01]  /*19930*/  LDL.LU R40, [R1+0x3f4] ;  /* 0x0003f40001287983 */ /* 0x000f620000300800 */
[----:B------:R-:W-:-:S03]  /*19940*/  IMAD.MOV.U32 R9, RZ, RZ, R53 ;  /* 0x000000ffff097224 */ /* 0x000fc600078e0035 */
[----:B------:R-:W5:Y:S04]  /*19950*/  LDL.LU R53, [R1+0x428] ;  /* 0x0004280001357983 */ /* 0x000f680000300800 */
[----:B------:R-:W5:Y:S01]  /*19960*/  LDL.LU R15, [R1+0x42c] ;  /* 0x00042c00010f7983 */ /* 0x000f620000300800 */
        /* <DEDUP_REMOVED lines=9> */
[-C--:B--2---:R-:W-:Y:S02]  /*19a00*/  IADD3 R47, P2, R47, R48.reuse, RZ ;  /* 0x000000302f2f7210 */ /* 0x084fe40007f5e0ff */
[----:B----4-:R-:W-:-:S03]  /*19a10*/  IADD3 R14, P3, R14, R48, RZ ;  /* 0x000000300e0e7210 */ /* 0x010fc60007f7e0ff */
[----:B-1----:R-:W-:Y:S01]  /*19a20*/  IMAD.MOV.U32 R8, RZ, RZ, R47 ;  /* 0x000000ffff087224 */ /* 0x002fe200078e002f */
[----:B------:R-:W-:Y:S01]  /*19a30*/  STL [R1+0x370], R47 ;  /* 0x0003702f01007387 */ /* 0x000fe20000100800 */
[----:B---3--:R-:W-:-:S04]  /*19a40*/  IMAD.X R49, R49, 0x1, R0, P2 ;  /* 0x0000000131317824 */ /* 0x008fc800010e0600 */
[----:B------:R-:W-:Y:S01]  /*19a50*/  IMAD.MOV.U32 R9, RZ, RZ, R49 ;  /* 0x000000ffff097224 */ /* 0x000fe200078e0031 */
[----:B------:R1:W-:Y:S01]  /*19a60*/  STL [R1+0x36c], R49 ;  /* 0x00036c3101007387 */ /* 0x0003e20000100800 */
[----:B------:R-:W-:-:S03]  /*19a70*/  IADD3.X R44, R44, R0, RZ, P3, !PT ;  /* 0x000000002c2c7210 */ /* 0x000fc60001ffe4ff */
[----:B------:R2:W-:Y:S01]  /*19a80*/  LDGSTS.E [R3+0x2a00], [R8.64], P1 ;  /* 0x02a0000008037fae */ /* 0x0005e20008921844 */
[----:B------:R-:W-:-:S03]  /*19a90*/  ISETP.GT.AND P1, PT, R4, 0x12, PT ;  /* 0x000000120400780c */ /* 0x000fc60003f24270 */
[----:B------:R-:W-:Y:S01]  /*19aa0*/  STL [R1+0x3a8], R14 ;  /* 0x0003a80e01007387 */ /* 0x000fe20000100800 */
[----:B------:R-:W-:-:S03]  /*19ab0*/  SEL R5, RZ, 0x4, !P1 ;  /* 0x00000004ff057807 */ /* 0x000fc60004800000 */
[----:B------:R3:W-:Y:S04]  /*19ac0*/  STL [R1+0x3a4], R44 ;  /* 0x0003a42c01007387 */ /* 0x0007e80000100800 */
[----:B-1----:R-:W4:Y:S04]  /*19ad0*/  LDL.LU R49, [R1+0x430] ;  /* 0x0004300001317983 */ /* 0x002f280000300800 */
[----:B------:R-:W4:Y:S01]  /*19ae0*/  LDL.LU R47, [R1+0x434] ;  /* 0x00043400012f7983 */ /* 0x000f220000300800 */
[----:B--2---:R-:W-:Y:S01]  /*19af0*/  IMAD.MOV.U32 R8, RZ, RZ, R14 ;  /* 0x000000ffff087224 */ /* 0x004fe200078e000e */
[----:B------:R-:W-:Y:S01]  /*19b00*/  SEL R5, R5, RZ, !P5 ;  /* 0x000000ff05057207 */ /* 0x000fe20006800000 */
[----:B------:R-:W-:-:S02]  /*19b10*/  IMAD.MOV.U32 R9, RZ, RZ, R44 ;  /* 0x000000ffff097224 */ /* 0x000fc400078e002c */
[----:B---3--:R-:W2:Y:S01]  /*19b20*/  LDL.LU R44, [R1+0x468] ;  /* 0x00046800012c7983 */ /* 0x008ea20000300800 */
[----:B-----5:R-:W-:-:S03]  /*19b30*/  IADD3 R144, P2, R144, R48, RZ ;  /* 0x0000003090907210 */ /* 0x020fc60007f5e0ff */
[----:B------:R-:W3:Y:S01]  /*19b40*/  LDL.LU R14, [R1+0x46c] ;  /* 0x00046c00010e7983 */ /* 0x000ee20000300800 */
[----:B------:R-:W-:Y:S02]  /*19b50*/  ISETP.NE.U32.AND P1, PT, R5, RZ, PT ;  /* 0x000000ff0500720c */ /* 0x000fe40003f25070 */
[----:B------:R-:W-:Y:S01]  /*19b60*/  IADD3 R13, P3, R13, R48, RZ ;  /* 0x000000300d0d7210 */ /* 0x000fe20007f7e0ff */
[----:B------:R1:W-:Y:S04]  /*19b70*/  LDGSTS.E [R3+0x3800], [R8.64], P0 ;  /* 0x0380000008037fae */ /* 0x0003e80008121844 */
[----:B------:R-:W-:Y:S01]  /*19b80*/  STL [R1+0x3b0], R144 ;  /* 0x0003b09001007387 */ /* 0x000fe20000100800 */
[----:B-1----:R-:W-:Y:S01]  /*19b90*/  IMAD.MOV.U32 R8, RZ, RZ, R144 ;  /* 0x000000ffff087224 */ /* 0x002fe200078e0090 */
[----:B------:R-:W-:-:S05]  /*19ba0*/  IADD3.X R145, R145, R0, RZ, P2, !PT ;  /* 0x0000000091917210 */ /* 0x000fca00017fe4ff */
[----:B------:R-:W-:Y:S02]  /*19bb0*/  IMAD.MOV.U32 R9, RZ, RZ, R145 ;  /* 0x000000ffff097224 */ /* 0x000fe400078e0091 */
[--C-:B------:R-:W-:Y:S01]  /*19bc0*/  IMAD.X R41, R41, 0x1, R0.reuse, P3 ;  /* 0x0000000129297824 */ /* 0x100fe200018e0600 */
        /* <DEDUP_REMOVED lines=10> */
[----:B-1----:R-:W2:Y:S02]  /*19c70*/  LDL.LU R41, [R1+0x474] ;  /* 0x0004740001297983 */ /* 0x002ea40000300800 */
[----:B------:R-:W-:Y:S02]  /*19c80*/  IMAD.X R53, R53, 0x1, R0, P3 ;  /* 0x0000000135357824 */ /* 0x000fe400018e0600 */
[----:B------:R-:W2:Y:S01]  /*19c90*/  LDL.LU R13, [R1+0x73c] ;  /* 0x00073c00010d7983 */ /* 0x000ea20000300800 */
[----:B-----5:R-:W-:-:S03]  /*19ca0*/  IMAD.MOV.U32 R9, RZ, RZ, R46 ;  /* 0x000000ffff097224 */ /* 0x020fc600078e002e */
[----:B------:R-:W-:Y:S01]  /*19cb0*/  STL [R1+0x3f4], R40 ;  /* 0x0003f42801007387 */ /* 0x000fe20000100800 */
[----:B------:R-:W-:-:S03]  /*19cc0*/  IMAD.MOV.U32 R8, RZ, RZ, R40 ;  /* 0x000000ffff087224 */ /* 0x000fc600078e0028 */
[----:B------:R1:W-:Y:S04]  /*19cd0*/  STL [R1+0x3f0], R46 ;  /* 0x0003f02e01007387 */ /* 0x0003e80000100800 */
[----:B------:R5:W-:Y:S01]  /*19ce0*/  STL [R1+0x42c], R15 ;  /* 0x00042c0f01007387 */ /* 0x000be20000100800 */
[----:B------:R-:W-:-:S03]  /*19cf0*/  ISETP.GT.AND P0, PT, R4, 0x16, PT ;  /* 0x000000160400780c */ /* 0x000fc60003f04270 */
[----:B------:R5:W-:Y:S04]  /*19d00*/  LDGSTS.E [R3+0x4a00], [R8.64], P1 ;  /* 0x04a0000008037fae */ /* 0x000be80008921844 */
[----:B-1----:R-:W2:Y:S04]  /*19d10*/  LDL.LU R46, [R1+0x470] ;  /* 0x00047000012e7983 */ /* 0x002ea80000300800 */
[----:B------:R-:W-:Y:S04]  /*19d20*/  STL [R1+0x428], R53 ;  /* 0x0004283501007387 */ /* 0x000fe80000100800 */
[----:B------:R-:W2:Y:S01]  /*19d30*/  LDL.LU R40, [R1+0x738] ;  /* 0x0007380001287983 */ /* 0x000ea20000300800 */
[----:B------:R-:W-:-:S02]  /*19d40*/  SEL R5, RZ, 0x4, !P0 ;  /* 0x00000004ff057807 */ /* 0x000fc40004000000 */
[----:B------:R-:W-:Y:S01]  /*19d50*/  ISETP.GT.AND P1, PT, R4, 0x1a, PT ;  /* 0x0000001a0400780c */ /* 0x000fe20003f24270 */
[----:B-----5:R-:W-:Y:S01]  /*19d60*/  IMAD.MOV.U32 R9, RZ, RZ, R53 ;  /* 0x000000ffff097224 */ /* 0x020fe200078e0035 */
[----:B------:R-:W-:Y:S01]  /*19d70*/  SEL R5, R5, RZ, !P5 ;  /* 0x000000ff05057207 */ /* 0x000fe20006800000 */
[----:B------:R-:W5:Y:S03]  /*19d80*/  LDL.LU R144, [R1+0x744] ;  /* 0x0007440001907983 */ /* 0x000f660000300800 */
[----:B------:R-:W-:Y:S02]  /*19d90*/  ISETP.NE.U32.AND P0, PT, R5, RZ, PT ;  /* 0x000000ff0500720c */ /* 0x000fe40003f05070 */
[----:B------:R-:W-:Y:S02]  /*19da0*/  MOV R8, R15 ;  /* 0x0000000f00087202 */ /* 0x000fe40000000f00 */
[----:B------:R-:W5:Y:S01]  /*19db0*/  LDL.LU R15, [R1+0x76c] ;  /* 0x00076c00010f7983 */ /* 0x000f620000300800 */
[----:B------:R-:W-:-:S04]  /*19dc0*/  SEL R5, RZ, 0x4, !P1 ;  /* 0x00000004ff057807 */ /* 0x000fc80004800000 */
[----:B------:R-:W-:-:S04]  /*19dd0*/  SEL R5, R5, RZ, !P5 ;  /* 0x000000ff05057207 */ /* 0x000fc80006800000 */
[----:B------:R1:W-:Y:S01]  /*19de0*/  LDGSTS.E [R3+0x5800], [R8.64], P0 ;  /* 0x0580000008037fae */ /* 0x0003e20008121844 */
[----:B------:R-:W-:Y:S02]  /*19df0*/  ISETP.NE.U32.AND P1, PT, R5, RZ, PT ;  /* 0x000000ff0500720c */ /* 0x000fe40003f25070 */
[----:B----4-:R-:W-:-:S05]  /*19e00*/  IADD3 R47, P2, R47, R48, RZ ;  /* 0x000000302f2f7210 */ /* 0x010fca0007f5e0ff */
[----:B------:R-:W-:Y:S01]  /*19e10*/  IMAD.X R49, R49, 0x1, R0, P2 ;  /* 0x0000000131317824 */ /* 0x000fe200010e0600 */
[----:B------:R4:W-:Y:S01]  /*19e20*/  STL [R1+0x434], R47 ;  /* 0x0004342f01007387 */ /* 0x0009e20000100800 */
[----:B---3--:R-:W-:-:S03]  /*19e30*/  IADD3 R14, P3, R14, R48, RZ ;  /* 0x000000300e0e7210 */ /* 0x008fc60007f7e0ff */
[----:B------:R-:W-:Y:S01]  /*19e40*/  STL [R1+0x430], R49 ;  /* 0x0004303101007387 */ /* 0x000fe20000100800 */
[----:B-1----:R-:W-:Y:S01]  /*19e50*/  IMAD.MOV.U32 R8, RZ, RZ, R47 ;  /* 0x000000ffff087224 */ /* 0x002fe200078e002f */
[----:B------:R-:W-:Y:S02]  /*19e60*/  MOV R9, R49 ;  /* 0x0000003100097202 */ /* 0x000fe40000000f00 */
[----:B------:R-:W-:Y:S01]  /*19e70*/  STL [R1+0x46c], R14 ;  /* 0x00046c0e01007387 */ /* 0x000fe20000100800 */
[----:B--2---:R-:W-:-:S03]  /*19e80*/  IMAD.X R44, R44, 0x1, R0, P3 ;  /* 0x000000012c2c7824 */ /* 0x004fc600018e0600 */
[----:B------:R-:W2:Y:S04]  /*19e90*/  LDL.LU R145, [R1+0x740] ;  /* 0x0007400001917983 */ /* 0x000ea80000300800 */
[----:B------:R1:W-:Y:S04]  /*19ea0*/  STL [R1+0x468], R44 ;  /* 0x0004682c01007387 */ /* 0x0003e80000100800 */
[----:B----4-:R-:W3:Y:S04]  /*19eb0*/  LDL.LU R47, [R1+0x768] ;  /* 0x00076800012f7983 */ /* 0x010ee80000300800 */
[----:B------:R4:W-:Y:S04]  /*19ec0*/  LDGSTS.E [R3+0x5a00], [R8.64], P0 ;  /* 0x05a0000008037fae */ /* 0x0009e80008121844 */
[----:B------:R-:W3:Y:S01]  /*19ed0*/  LDL.LU R53, [R1+0x770] ;  /* 0x0007700001357983 */ /* 0x000ee20000300800 */
[----:B----4-:R-:W-:-:S03]  /*19ee0*/  IMAD.MOV.U32 R9, RZ, RZ, R44 ;  /* 0x000000ffff097224 */ /* 0x010fc600078e002c */
[----:B-1----:R-:W4:Y:S01]  /*19ef0*/  LDL.LU R44, [R1+0x774] ;  /* 0x00077400012c7983 */ /* 0x002f220000300800 */
[----:B------:R-:W-:-:S03]  /*19f00*/  IMAD.MOV.U32 R8, RZ, RZ, R14 ;  /* 0x000000ffff087224 */ /* 0x000fc600078e000e */
[----:B------:R-:W4:Y:S04]  /*19f10*/  LDL.LU R49, [R1+0x798] ;  /* 0x0007980001317983 */ /* 0x000f280000300800 */
[----:B------:R-:W4:Y:S04]  /*19f20*/  LDL.LU R14, [R1+0x79c] ;  /* 0x00079c00010e7983 */ /* 0x000f280000300800 */
[----:B------:R1:W-:Y:S01]  /*19f30*/  LDGSTS.E [R3+0x6800], [R8.64], P1 ;  /* 0x0680000008037fae */ /* 0x0003e20008921844 */
[-C--:B------:R-:W-:Y:S02]  /*19f40*/  IADD3 R41, P2, R41, R48.reuse, RZ ;  /* 0x0000003029297210 */ /* 0x080fe40007f5e0ff */
[----:B------:R-:W-:-:S03]  /*19f50*/  IADD3 R13, P3, R13, R48, RZ ;  /* 0x000000300d0d7210 */ /* 0x000fc60007f7e0ff */
[----:B------:R-:W-:Y:S01]  /*19f60*/  STL [R1+0x474], R41 ;  /* 0x0004742901007387 */ /* 0x000fe20000100800 */
[----:B-1----:R-:W-:Y:S01]  /*19f70*/  MOV R8, R41 ;  /* 0x0000002900087202 */ /* 0x002fe20000000f00 */
[----:B------:R-:W-:-:S05]  /*19f80*/  IMAD.X R46, R46, 0x1, R0, P2 ;  /* 0x000000012e2e7824 */ /* 0x000fca00010e0600 */
        /* <DEDUP_REMOVED lines=8> */
[----:B-1----:R-:W-:-:S02]  /*1a010*/  IMAD.MOV.U32 R9, RZ, RZ, R40 ;  /* 0x000000ffff097224 */ /* 0x002fc400078e0028 */
[----:B------:R-:W-:Y:S01]  /*1a020*/  IMAD.MOV.U32 R8, RZ, RZ, R13 ;  /* 0x000000ffff087224 */ /* 0x000fe200078e000d */
[----:B-----5:R-:W5:Y:S04]  /*1a030*/  LDL.LU R40, [R1+0x7ec] ;  /* 0x0007ec0001287983 */ /* 0x020f680000300800 */
[----:B------:R-:W5:Y:S01]  /*1a040*/  LDL.LU R13, [R1+0x804] ;  /* 0x00080400010d7983 */ /* 0x000f620000300800 */
[----:B------:R-:W-:-:S04]  /*1a050*/  ISETP.GT.AND P0, PT, R4, 0x1e, PT ;  /* 0x0000001e0400780c */ /* 0x000fc80003f04270 */
[----:B------:R-:W-:-:S04]  /*1a060*/  SEL R5, RZ, 0x4, !P0 ;  /* 0x00000004ff057807 */ /* 0x000fc80004000000 */
[----:B------:R-:W-:Y:S02]  /*1a070*/  SEL R5, R5, RZ, !P5 ;  /* 0x000000ff05057207 */ /* 0x000fe40006800000 */
[----:B------:R-:W-:Y:S02]  /*1a080*/  ISETP.GT.AND P1, PT, R4, 0x22, PT ;  /* 0x000000220400780c */ /* 0x000fe40003f24270 */
[----:B------:R-:W-:Y:S02]  /*1a090*/  ISETP.NE.U32.AND P0, PT, R5, RZ, PT ;  /* 0x000000ff0500720c */ /* 0x000fe40003f05070 */
[----:B------:R-:W-:Y:S02]  /*1a0a0*/  IADD3 R144, P2, R144, R48, RZ ;  /* 0x0000003090907210 */ /* 0x000fe40007f5e0ff */
[----:B------:R-:W-:-:S04]  /*1a0b0*/  SEL R5, RZ, 0x4, !P1 ;  /* 0x00000004ff057807 */ /* 0x000fc80004800000 */
[----:B------:R-:W-:Y:S02]  /*1a0c0*/  SEL R5, R5, RZ, !P5 ;  /* 0x000000ff05057207 */ /* 0x000fe40006800000 */
[----:B------:R-:W-:Y:S02]  /*1a0d0*/  IADD3 R15, P3, R15, R48, RZ ;  /* 0x000000300f0f7210 */ /* 0x000fe40007f7e0ff */
[----:B------:R-:W-:Y:S01]  /*1a0e0*/  ISETP.NE.U32.AND P1, PT, R5, RZ, PT ;  /* 0x000000ff0500720c */ /* 0x000fe20003f25070 */
[----:B------:R1:W-:Y:S04]  /*1a0f0*/  LDGSTS.E [R3+0x7800], [R8.64], P0 ;  /* 0x0780000008037fae */ /* 0x0003e80008121844 */
[----:B------:R-:W-:Y:S01]  /*1a100*/  STL [R1+0x744], R144 ;  /* 0x0007449001007387 */ /* 0x000fe20000100800 */
[----:B-1----:R-:W-:-:S02]  /*1a110*/  IMAD.MOV.U32 R8, RZ, RZ, R144 ;  /* 0x000000ffff087224 */ /* 0x002fc400078e0090 */
[----:B--2---:R-:W-:-:S04]  /*1a120*/  IMAD.X R145, R145, 0x1, R0, P2 ;  /* 0x0000000191917824 */ /* 0x004fc800010e0600 */
[----:B------:R-:W-:Y:S01]  /*1a130*/  IMAD.MOV.U32 R9, RZ, RZ, R145 ;  /* 0x000000ffff097224 */ /* 0x000fe200078e0091 */
[----:B---3--:R-:W-:-:S04]  /*1a140*/  IADD3.X R47, R47, R0, RZ, P3, !PT ;  /* 0x000000002f2f7210 */ /* 0x008fc80001ffe4ff */
[----:B------:R1:W-:Y:S01]  /*1a150*/  LDGSTS.E [R3+0x7a00], [R8.64], P0 ;  /* 0x07a0000008037fae */ /* 0x0003e20008121844 */
[----:B------:R-:W-:-:S03]  /*1a160*/  ISETP.GT.AND P0, PT, R4, 0x26, PT ;  /* 0x000000260400780c */ /* 0x000fc60003f04270 */
[----:B------:R-:W-:Y:S01]  /*1a170*/  STL [R1+0x740], R145 ;  /* 0x0007409101007387 */ /* 0x000fe20000100800 */
[----:B------:R-:W-:-:S03]  /*1a180*/  SEL R5, RZ, 0x4, !P0 ;  /* 0x00000004ff057807 */ /* 0x000fc60004000000 */
[----:B------:R-:W-:Y:S01]  /*1a190*/  STL [R1+0x76c], R15 ;  /* 0x00076c0f01007387 */ /* 0x000fe20000100800 */
[----:B-1----:R-:W-:Y:S01]  /*1a1a0*/  IMAD.MOV.U32 R8, RZ, RZ, R15 ;  /* 0x000000ffff087224 */ /* 0x002fe200078e000f */
[----:B----4-:R-:W-:Y:S01]  /*1a1b0*/  IADD3 R44, P2, R44, R48, RZ ;  /* 0x000000302c2c7210 */ /* 0x010fe20007f5e0ff */
[----:B------:R-:W-:Y:S01]  /*1a1c0*/  IMAD.MOV.U32 R9, RZ, RZ, R47 ;  /* 0x000000ffff097224 */ /* 0x000fe200078e002f */
[----:B------:R1:W-:Y:S02]  /*1a1d0*/  STL [R1+0x768], R47 ;  /* 0x0007682f01007387 */ /* 0x0003e40000100800 */
[----:B------:R-:W-:Y:S02]  /*1a1e0*/  IADD3.X R53, R53, R0, RZ, P2, !PT ;  /* 0x0000000035357210 */ /* 0x000fe400017fe4ff */
[----:B------:R2:W-:Y:S01]  /*1a1f0*/  LDGSTS.E [R3+0x8800], [R8.64], P1 ;  /* 0x0880000008037fae */ /* 0x0005e20008921844 */
[----:B------:R-:W-:-:S03]  /*1a200*/  IADD3 R14, P3, R14, R48, RZ ;  /* 0x000000300e0e7210 */ /* 0x000fc60007f7e0ff */
[----:B-1----:R-:W3:Y:S01]  /*1a210*/  LDL.LU R47, [R1+0x7f8] ;  /* 0x0007f800012f7983 */ /* 0x002ee20000300800 */
[----:B------:R-:W-:-:S03]  /*1a220*/  SEL R5, R5, RZ, !P5 ;  /* 0x000000ff05057207 */ /* 0x000fc60006800000 */
[----:B------:R-:W4:Y:S01]  /*1a230*/  LDL.LU R15, [R1+0x7f4] ;  /* 0x0007f400010f7983 */ /* 0x000f220000300800 */
[----:B--2---:R-:W-:-:S03]  /*1a240*/  IMAD.MOV.U32 R9, RZ, RZ, R53 ;  /* 0x000000ffff097224 */ /* 0x004fc600078e0035 */
[----:B------:R-:W-:Y:S01]  /*1a250*/  STL [R1+0x774], R44 ;  /* 0x0007742c01007387 */ /* 0x000fe20000100800 */
[----:B------:R-:W-:-:S03]  /*1a260*/  IMAD.X R49, R49, 0x1, R0, P3 ;  /* 0x0000000131317824 */ /* 0x000fc600018e0600 */
[----:B------:R1:W-:Y:S01]  /*1a270*/  STL [R1+0x770], R53 ;  /* 0x0007703501007387 */ /* 0x0003e20000100800 */
[----:B------:R-:W-:-:S03]  /*1a280*/  IMAD.MOV.U32 R8, RZ, RZ, R44 ;  /* 0x000000ffff087224 */ /* 0x000fc600078e002c */
[----:B------:R2:W-:Y:S01]  /*1a290*/  STL [R1+0x79c], R14 ;  /* 0x00079c0e01007387 */ /* 0x0005e20000100800 */
[----:B------:R-:W-:-:S03]  /*1a2a0*/  ISETP.NE.U32.AND P0, PT, R5, RZ, PT ;  /* 0x000000ff0500720c */ /* 0x000fc60003f05070 */
[----:B------:R2:W-:Y:S04]  /*1a2b0*/  LDGSTS.E [R3+0x8a00], [R8.64], P1 ;  /* 0x08a0000008037fae */ /* 0x0005e80008921844 */
[----:B-1----:R-:W4:Y:S04]  /*1a2c0*/  LDL.LU R53, [R1+0x7f0] ;  /* 0x0007f00001357983 */ /* 0x002f280000300800 */
[----:B------:R-:W-:Y:S04]  /*1a2d0*/  STL [R1+0x798], R49 ;  /* 0x0007983101007387 */ /* 0x000fe80000100800 */
[----:B------:R-:W4:Y:S01]  /*1a2e0*/  LDL.LU R44, [R1+0x7dc] ;  /* 0x0007dc00012c7983 */ /* 0x000f220000300800 */
[----:B--2---:R-:W-:-:S03]  /*1a2f0*/  IMAD.MOV.U32 R8, RZ, RZ, R14 ;  /* 0x000000ffff087224 */ /* 0x004fc600078e000e */
[----:B------:R-:W2:Y:S01]  /*1a300*/  LDL.LU R144, [R1+0x7e8] ;  /* 0x0007e80001907983 */ /* 0x000ea20000300800 */
[----:B------:R-:W-:-:S03]  /*1a310*/  MOV R9, R49 ;  /* 0x0000003100097202 */ /* 0x000fc60000000f00 */
[----:B------:R-:W2:Y:S04]  /*1a320*/  LDL.LU R14, [R1+0x7e4] ;  /* 0x0007e400010e7983 */ /* 0x000ea80000300800 */
[----:B------:R1:W-:Y:S01]  /*1a330*/  LDGSTS.E [R3+0x9800], [R8.64], P0 ;  /* 0x0980000008037fae */ /* 0x0003e20008121844 */
[----:B------:R-:W-:-:S05]  /*1a340*/  IADD3 R41, P2, R41, R48, RZ ;  /* 0x0000003029297210 */ /* 0x000fca0007f5e0ff */
[----:B------:R-:W-:Y:S01]  /*1a350*/  IMAD.X R46, R46, 0x1, R0, P2 ;  /* 0x000000012e2e7824 */ /* 0x000fe200010e0600 */
[----:B------:R-:W-:Y:S04]  /*1a360*/  STL [R1+0x800], R41 ;  /* 0x0008002901007387 */ /* 0x000fe80000100800 */
[----:B------:R5:W-:Y:S01]  /*1a370*/  STL [R1+0x7fc], R46 ;  /* 0x0007fc2e01007387 */ /* 0x000be20000100800 */
[----:B-1----:R-:W-:Y:S01]  /*1a380*/  IMAD.MOV.U32 R9, RZ, RZ, R46 ;  /* 0x000000ffff097224 */ /* 0x002fe200078e002e */
[----:B-----5:R-:W-:-:S05]  /*1a390*/  IADD3 R13, P3, R13, R48, RZ ;  /* 0x000000300d0d7210 */ /* 0x020fca0007f7e0ff */
[----:B------:R-:W-:Y:S01]  /*1a3a0*/  IMAD.X R40, R40, 0x1, R0, P3 ;  /* 0x0000000128287824 */ /* 0x000fe200018e0600 */
[----:B------:R1:W-:Y:S04]  /*1a3b0*/  STL [R1+0x804], R13 ;  /* 0x0008040d01007387 */ /* 0x0003e80000100800 */
[----:B------:R-:W5:Y:S04]  /*1a3c0*/  LDL.LU R145, [R1+0x7e0] ;  /* 0x0007e00001917983 */ /* 0x000f680000300800 */
[----:B------:R1:W-:Y:S04]  /*1a3d0*/  STL [R1+0x7ec], R40 ;  /* 0x0007ec2801007387 */ /* 0x0003e80000100800 */
[----:B------:R-:W5:Y:S01]  /*1a3e0*/  LDL.LU R46, [R1+0x7cc] ;  /* 0x0007cc00012e7983 */ /* 0x000f620000300800 */
[----:B------:R-:W-:Y:S01]  /*1a3f0*/  ISETP.GT.AND P1, PT, R4, 0x2a, PT ;  /* 0x0000002a0400780c */ /* 0x000fe20003f24270 */
[----:B------:R-:W-:-:S02]  /*1a400*/  IMAD.MOV.U32 R8, RZ, RZ, R41 ;  /* 0x000000ffff087224 */ /* 0x000fc400078e0029 */
[----:B------:R-:W5:Y:S01]  /*1a410*/  LDL.LU R41, [R1+0x7d0] ;  /* 0x0007d00001297983 */ /* 0x000f620000300800 */
[----:B------:R-:W-:-:S03]  /*1a420*/  SEL R5, RZ, 0x4, !P1 ;  /* 0x00000004ff057807 */ /* 0x000fc60004800000 */
[----:B------:R1:W-:Y:S01]  /*1a430*/  LDGSTS.E [R3+0x9a00], [R8.64], P0 ;  /* 0x09a0000008037fae */ /* 0x0003e20008121844 */
[----:B------:R-:W-:Y:S02]  /*1a440*/  SEL R5, R5, RZ, !P5 ;  /* 0x000000ff05057207 */ /* 0x000fe40006800000 */
[----:B------:R-:W-:Y:S02]  /*1a450*/  ISETP.GT.AND P0, PT, R4, 0x2e, PT ;  /* 0x0000002e0400780c */ /* 0x000fe40003f04270 */
[----:B------:R-:W-:Y:S02]  /*1a460*/  ISETP.NE.U32.AND P1, PT, R5, RZ, PT ;  /* 0x000000ff0500720c */ /* 0x000fe40003f25070 */
[----:B-1----:R-:W-:Y:S02]  /*1a470*/  MOV R8, R13 ;  /* 0x0000000d00087202 */ /* 0x002fe40000000f00 */
[----:B------:R-:W5:Y:S01]  /*1a480*/  LDL.LU R13, [R1+0x7d8] ;  /* 0x0007d800010d7983 */ /* 0x000f620000300800 */
[----:B------:R-:W-:Y:S01]  /*1a490*/  IMAD.MOV.U32 R9, RZ, RZ, R40 ;  /* 0x000000ffff097224 */ /* 0x000fe200078e0028 */
[----:B------:R-:W-:-:S02]  /*1a4a0*/  SEL R5, RZ, 0x4, !P0 ;  /* 0x00000004ff057807 */ /* 0x000fc40004000000 */
[----:B------:R-:W5:Y:S04]  /*1a4b0*/  LDL.LU R49, [R1+0x7bc] ;  /* 0x0007bc0001317983 */ /* 0x000f680000300800 */
[----:B------:R-:W5:Y:S01]  /*1a4c0*/  LDL.LU R40, [R1+0x7d4] ;  /* 0x0007d40001287983 */ /* 0x000f620000300800 */
[----:B------:R-:W-:-:S03]  /*1a4d0*/  SEL R5, R5, RZ, !P5 ;  /* 0x000000ff05057207 */ /* 0x000fc60006800000 */
[----:B------:R1:W-:Y:S01]  /*1a4e0*/  LDGSTS.E [R3+0xa800], [R8.64], P1 ;  /* 0x0a80000008037fae */ /* 0x0003e20008921844 */
[----:B------:R-:W-:Y:S02]  /*1a4f0*/  ISETP.NE.U32.AND P0, PT, R5, RZ, PT ;  /* 0x000000ff0500720c */ /* 0x000fe40003f05070 */
[-C--:B---3--:R-:W-:Y:S02]  /*1a500*/  IADD3 R47, P2, R47, R48.reuse, RZ ;  /* 0x000000302f2f7210 */ /* 0x088fe40007f5e0ff */
[----:B----4-:R-:W-:-:S03]  /*1a510*/  IADD3 R15, P3, R15, R48, RZ ;  /* 0x000000300f0f7210 */ /* 0x010fc60007f7e0ff */
[----:B-1----:R-:W-:Y:S01]  /*1a520*/  IMAD.MOV.U32 R8, RZ, RZ, R47 ;  /* 0x000000ffff087224 */ /* 0x002fe200078e002f */
[----:B------:R-:W-:Y:S01]  /*1a530*/  STL [R1+0x7f8], R47 ;  /* 0x0007f82f01007387 */ /* 0x000fe20000100800 */
[----:B------:R-:W-:-:S05]  /*1a540*/  IMAD.X R53, R53, 0x1, R0, P2 ;  /* 0x0000000135357824 */ /* 0x000fca00010e0600 */
[----:B------:R-:W-:Y:S01]  /*1a550*/  MOV R9, R53 ;  /* 0x0000003500097202 */ /* 0x000fe20000000f00 */
[----:B------:R-:W-:Y:S01]  /*1a560*/  IMAD.X R44, R44, 0x1, R0, P3 ;  /* 0x000000012c2c7824 */ /* 0x000fe200018e0600 */
[----:B------:R1:W-:Y:S01]  /*1a570*/  STL [R1+0x7f0], R53 ;  /* 0x0007f03501007387 */ /* 0x0003e20000100800 */
[----:B--2---:R-:W-:-:S03]  /*1a580*/  IADD3 R144, P2, R144, R48, RZ ;  /* 0x0000003090907210 */ /* 0x004fc60007f5e0ff */
[----:B------:R2:W-:Y:S04]  /*1a590*/  LDGSTS.E [R3+0xaa00], [R8.64], P1 ;  /* 0x0aa0000008037fae */ /* 0x0005e80008921844 */
[----:B------:R-:W-:Y:S01]  /*1a5a0*/  STL [R1+0x7f4], R15 ;  /* 0x0007f40f01007387 */ /* 0x000fe20000100800 */
[----:B------:R-:W-:-:S03]  /*1a5b0*/  IADD3 R14, P3, R14, R48, RZ ;  /* 0x000000300e0e7210 */ /* 0x000fc60007f7e0ff */
[----:B------:R3:W-:Y:S01]  /*1a5c0*/  STL [R1+0x7dc], R44 ;  /* 0x0007dc2c01007387 */ /* 0x0007e20000100800 */
[----:B--2---:R-:W-:-:S03]  /*1a5d0*/  IMAD.MOV.U32 R8, RZ, RZ, R15 ;  /* 0x000000ffff087224 */ /* 0x004fc600078e000f */
[----:B-1----:R-:W2:Y:S01]  /*1a5e0*/  LDL.LU R53, [R1+0x7c0] ;  /* 0x0007c00001357983 */ /* 0x002ea20000300800 */
[----:B------:R-:W-:-:S03]  /*1a5f0*/  IMAD.MOV.U32 R9, RZ, RZ, R44 ;  /* 0x000000ffff097224 */ /* 0x000fc600078e002c */
[----:B------:R-:W4:Y:S04]  /*1a600*/  LDL.LU R47, [R1+0x7c8] ;  /* 0x0007c800012f7983 */ /* 0x000f280000300800 */
[----:B------:R1:W-:Y:S04]  /*1a610*/  LDGSTS.E [R3+0xb800], [R8.64], P0 ;  /* 0x0b80000008037fae */ /* 0x0003e80008121844 */
[----:B---3--:R-:W3:Y:S04]  /*1a620*/  LDL.LU R44, [R1+0x7ac] ;  /* 0x0007ac00012c7983 */ /* 0x008ee80000300800 */
[----:B------:R-:W3:Y:S01]  /*1a630*/  LDL.LU R15, [R1+0x7c4] ;  /* 0x0007c400010f7983 */ /* 0x000ee20000300800 */
[----:B-1----:R-:W-:-:S03]  /*1a640*/  MOV R8, R144 ;  /* 0x0000009000087202 */ /* 0x002fc60000000f00 */
[----:B------:R-:W-:Y:S01]  /*1a650*/  STL [R1+0x7e8], R144 ;  /* 0x0007e89001007387 */ /* 0x000fe20000100800 */
[----:B-----5:R-:W-:-:S04]  /*1a660*/  IMAD.X R145, R145, 0x1, R0, P2 ;  /* 0x0000000191917824 */ /* 0x020fc800010e0600 */
[----:B------:R-:W-:Y:S01]  /*1a670*/  IMAD.MOV.U32 R9, RZ, RZ, R145 ;  /* 0x000000ffff097224 */ /* 0x000fe200078e0091 */
[----:B------:R-:W-:Y:S01]  /*1a680*/  STL [R1+0x7e0], R145 ;  /* 0x0007e09101007387 */ /* 0x000fe20000100800 */
[----:B------:R-:W-:-:S03]  /*1a690*/  IMAD.X R46, R46, 0x1, R0, P3 ;  /* 0x000000012e2e7824 */ /* 0x000fc600018e0600 */
[----:B------:R-:W-:Y:S04]  /*1a6a0*/  STL [R1+0x7e4], R14 ;  /* 0x0007e40e01007387 */ /* 0x000fe80000100800 */
[----:B------:R1:W-:Y:S04]  /*1a6b0*/  LDGSTS.E [R3+0xba00], [R8.64], P0 ;  /* 0x0ba0000008037fae */ /* 0x0003e80008121844 */
[----:B------:R5:W-:Y:S01]  /*1a6c0*/  STL [R1+0x7cc], R46 ;  /* 0x0007cc2e01007387 */ /* 0x000be20000100800 */
[----:B-1----:R-:W-:Y:S02]  /*1a6d0*/  IMAD.MOV.U32 R9, RZ, RZ, R46 ;  /* 0x000000ffff097224 */ /* 0x002fe400078e002e */
[----:B------:R-:W-:Y:S01]  /*1a6e0*/  IMAD.MOV.U32 R8, RZ, RZ, R14 ;  /* 0x000000ffff087224 */ /* 0x000fe200078e000e */
[----:B-----5:R-:W5:Y:S04]  /*1a6f0*/  LDL.LU R46, [R1+0x7b0] ;  /* 0x0007b000012e7983 */ /* 0x020f680000300800 */
[----:B------:R-:W5:Y:S01]  /*1a700*/  LDL.LU R14, [R1+0x7b8] ;  /* 0x0007b800010e7983 */ /* 0x000f620000300800 */
[----:B------:R-:W-:-:S04]  /*1a710*/  ISETP.GT.AND P1, PT, R4, 0x32, PT ;  /* 0x000000320400780c */ /* 0x000fc80003f24270 */
[----:B------:R-:W-:-:S04]  /*1a720*/  SEL R5, RZ, 0x4, !P1 ;  /* 0x00000004ff057807 */ /* 0x000fc80004800000 */
[----:B------:R-:W-:-:S04]  /*1a730*/  SEL R5, R5, RZ, !P5 ;  /* 0x000000ff05057207 */ /* 0x000fc80006800000 */
[----:B------:R-:W-:Y:S02]  /*1a740*/  ISETP.NE.U32.AND P1, PT, R5, RZ, PT ;  /* 0x000000ff0500720c */ /* 0x000fe40003f25070 */
[-C--:B------:R-:W-:Y:S02]  /*1a750*/  IADD3 R13, P2, R13, R48.reuse, RZ ;  /* 0x000000300d0d7210 */ /* 0x080fe40007f5e0ff */
[----:B------:R-:W-:-:S03]  /*1a760*/  IADD3 R40, P3, R40, R48, RZ ;  /* 0x0000003028287210 */ /* 0x000fc60007f7e0ff */
[----:B------:R-:W-:Y:S01]  /*1a770*/  IMAD.X R41, R41, 0x1, R0, P2 ;  /* 0x0000000129297824 */ /* 0x000fe200010e0600 */
[----:B------:R-:W-:Y:S01]  /*1a780*/  ISETP.GT.AND P0, PT, R4, 0x36, PT ;  /* 0x000000360400780c */ /* 0x000fe20003f04270 */
[----:B------:R-:W-:Y:S01]  /*1a790*/  STL [R1+0x7d8], R13 ;  /* 0x0007d80d01007387 */ /* 0x000fe20000100800 */
[----:B------:R-:W-:-:S03]  /*1a7a0*/  IADD3.X R49, R49, R0, RZ, P3, !PT ;  /* 0x0000000031317210 */ /* 0x000fc60001ffe4ff */
[----:B------:R1:W-:Y:S01]  /*1a7b0*/  LDGSTS.E [R3+0xc800], [R8.64], P1 ;  /* 0x0c80000008037fae */ /* 0x0003e20008921844 */
[----:B------:R-:W-:-:S03]  /*1a7c0*/  SEL R5, RZ, 0x4, !P0 ;  /* 0x00000004ff057807 */ /* 0x000fc60004000000 */
[----:B------:R1:W-:Y:S04]  /*1a7d0*/  STL [R1+0x7d0], R41 ;  /* 0x0007d02901007387 */ /* 0x0003e80000100800 */
[----:B------:R-:W-:Y:S01]  /*1a7e0*/  STL [R1+0x7d4], R40 ;  /* 0x0007d42801007387 */ /* 0x000fe20000100800 */
[----:B-1----:R-:W-:Y:S02]  /*1a7f0*/  IMAD.MOV.U32 R8, RZ, RZ, R13 ;  /* 0x000000ffff087224 */ /* 0x002fe400078e000d */
[----:B------:R-:W-:Y:S02]  /*1a800*/  IMAD.MOV.U32 R9, RZ, RZ, R41 ;  /* 0x000000ffff097224 */ /* 0x000fe400078e0029 */
[----:B------:R-:W5:Y:S01]  /*1a810*/  LDL.LU R41, [R1+0x7b4] ;  /* 0x0007b40001297983 */ /* 0x000f620000300800 */
[----:B------:R-:W-:-:S03]  /*1a820*/  SEL R5, R5, RZ, !P5 ;  /* 0x000000ff05057207 */ /* 0x000fc60006800000 */
[----:B------:R1:W-:Y:S04]  /*1a830*/  STL [R1+0x7bc], R49 ;  /* 0x0007bc3101007387 */ /* 0x0003e80000100800 */
[----:B------:R1:W-:Y:S04]  /*1a840*/  LDGSTS.E [R3+0xca00], [R8.64], P1 ;  /* 0x0ca0000008037fae */ /* 0x0003e80008921844 */
[----:B------:R-:W5:Y:S01]  /*1a850*/  LDL.LU R13, [R1+0x7a8] ;  /* 0x0007a800010d7983 */ /* 0x000f620000300800 */
[----:B------:R-:W-:Y:S02]  /*1a860*/  ISETP.NE.U32.AND P0, PT, R5, RZ, PT ;  /* 0x000000ff0500720c */ /* 0x000fe40003f05070 */
[----:B------:R-:W-:Y:S01]  /*1a870*/  ISETP.GT.AND P1, PT, R4, 0x3a, PT ;  /* 0x0000003a0400780c */ /* 0x000fe20003f24270 */
[----:B-1----:R-:W-:-:S02]  /*1a880*/  IMAD.MOV.U32 R9, RZ, RZ, R49 ;  /* 0x000000ffff097224 */ /* 0x002fc400078e0031 */
[----:B------:R-:W5:Y:S01]  /*1a890*/  LDL.LU R49, [R1+0x7a0] ;  /* 0x0007a00001317983 */ /* 0x000f620000300800 */
[----:B------:R-:W-:-:S03]  /*1a8a0*/  IMAD.MOV.U32 R8, RZ, RZ, R40 ;  /* 0x000000ffff087224 */ /* 0x000fc600078e0028 */
[----:B------:R-:W5:Y:S01]  /*1a8b0*/  LDL.LU R40, [R1+0x7a4] ;  /* 0x0007a40001287983 */ /* 0x000f620000300800 */
[----:B------:R-:W-:-:S03]  /*1a8c0*/  SEL R5, RZ, 0x4, !P1 ;  /* 0x00000004ff057807 */ /* 0x000fc60004800000 */
[----:B------:R1:W-:Y:S01]  /*1a8d0*/  LDGSTS.E [R3+0xd800], [R8.64], P0 ;  /* 0x0d80000008037fae */ /* 0x0003e20008121844 */
[----:B------:R-:W-:-:S04]  /*1a8e0*/  SEL R5, R5, RZ, !P5 ;  /* 0x000000ff05057207 */ /* 0x000fc80006800000 */
[----:B------:R-:W-:Y:S02]  /*1a8f0*/  ISETP.NE.U32.AND P1, PT, R5, RZ, PT ;  /* 0x000000ff0500720c */ /* 0x000fe40003f25070 */
[----:B----4-:R-:W-:-:S04]  /*1a900*/  IADD3 R47, P2, R47, R48, RZ ;  /* 0x000000302f2f7210 */ /* 0x010fc80007f5e0ff */
[----:B--2---:R-:W-:Y:S01]  /*1a910*/  IADD3.X R53, R53, R0, RZ, P2, !PT ;  /* 0x0000000035357210 */ /* 0x004fe200017fe4ff */
[----:B-1----:R-:W-:Y:S01]  /*1a920*/  IMAD.MOV.U32 R8, RZ, RZ, R47 ;  /* 0x000000ffff087224 */ /* 0x002fe200078e002f */
[----:B---3--:R-:W-:-:S03]  /*1a930*/  IADD3 R15, P3, R15, R48, RZ ;  /* 0x000000300f0f7210 */ /* 0x008fc60007f7e0ff */
[----:B------:R-:W-:Y:S01]  /*1a940*/  IMAD.MOV.U32 R9, RZ, RZ, R53 ;  /* 0x000000ffff097224 */ /* 0x000fe200078e0035 */
[----:B------:R-:W-:Y:S01]  /*1a950*/  STL [R1+0x7c8], R47 ;  /* 0x0007c82f01007387 */ /* 0x000fe20000100800 */
[----:B------:R-:W-:-:S03]  /*1a960*/  IMAD.X R44, R44, 0x1, R0, P3 ;  /* 0x000000012c2c7824 */ /* 0x000fc600018e0600 */
[----:B------:R-:W-:Y:S04]  /*1a970*/  STL [R1+0x7c0], R53 ;  /* 0x0007c03501007387 */ /* 0x000fe80000100800 */
[----:B------:R1:W-:Y:S04]  /*1a980*/  LDGSTS.E [R3+0xda00], [R8.64], P0 ;  /* 0x0da0000008037fae */ /* 0x0003e80008121844 */
[----:B------:R-:W-:Y:S04]  /*1a990*/  STL [R1+0x7c4], R15 ;  /* 0x0007c40f01007387 */ /* 0x000fe80000100800 */
[----:B------:R2:W-:Y:S01]  /*1a9a0*/  STL [R1+0x7ac], R44 ;  /* 0x0007ac2c01007387 */ /* 0x0005e20000100800 */
[----:B-1----:R-:W-:Y:S01]  /*1a9b0*/  IMAD.MOV.U32 R8, RZ, RZ, R15 ;  /* 0x000000ffff087224 */ /* 0x002fe200078e000f */
[----:B------:R-:W-:-:S02]  /*1a9c0*/  MOV R9, R44 ;  /* 0x0000002c00097202 */ /* 0x000fc40000000f00 */
[----:B--2---:R-:W2:Y:S04]  /*1a9d0*/  LDL.LU R44, [R1+0x2f4] ;  /* 0x0002f400012c7983 */ /* 0x004ea80000300800 */
[----:B------:R-:W3:Y:S04]  /*1a9e0*/  LDL.LU R15, [R1+0x2f8] ;  /* 0x0002f800010f7983 */ /* 0x000ee80000300800 */
[----:B------:R1:W-:Y:S01]  /*1a9f0*/  LDGSTS.E [R3+0xe800], [R8.64], P1 ;  /* 0x0e80000008037fae */ /* 0x0003e20008921844 */
[----:B-----5:R-:W-:-:S05]  /*1aa00*/  IADD3 R14, P2, R14, R48, RZ ;  /* 0x000000300e0e7210 */ /* 0x020fca0007f5e0ff */
[----:B------:R-:W-:Y:S01]  /*1aa10*/  IMAD.X R46, R46, 0x1, R0, P2 ;  /* 0x000000012e2e7824 */ /* 0x000fe200010e0600 */
[----:B------:R-:W-:Y:S01]  /*1aa20*/  STL [R1+0x7b8], R14 ;  /* 0x0007b80e01007387 */ /* 0x000fe20000100800 */
[----:B-1----:R-:W-:Y:S02]  /*1aa30*/  IMAD.MOV.U32 R8, RZ, RZ, R14 ;  /* 0x000000ffff087224 */ /* 0x002fe400078e000e */
[----:B------:R-:W-:Y:S01]  /*1aa40*/  IMAD.MOV.U32 R9, RZ, RZ, R46 ;  /* 0x000000ffff097224 */ /* 0x000fe200078e002e */
[----:B------:R1:W-:Y:S01]  /*1aa50*/  STL [R1+0x7b0], R46 ;  /* 0x0007b02e01007387 */ /* 0x0003e20000100800 */
[----:B------:R-:W-:-:S03]  /*1aa60*/  ISETP.GT.AND P0, PT, R4, 0x3e, PT ;  /* 0x0000003e0400780c */ /* 0x000fc60003f04270 */
[----:B------:R4:W-:Y:S04]  /*1aa70*/  LDGSTS.E [R3+0xea00], [R8.64], P1 ;  /* 0x0ea0000008037fae */ /* 0x0009e80008921844 */
[----:B-1----:R-:W5:Y:S04]  /*1aa80*/  LDL.LU R46, [R1+0x2fc] ;  /* 0x0002fc00012e7983 */ /* 0x002f680000300800 */
[----:B------:R-:W5:Y:S04]  /*1aa90*/  LDL.LU R14, [R1+0x300] ;  /* 0x00030000010e7983 */ /* 0x000f680000300800 */
[----:B------:R-:W5:Y:S01]  /*1aaa0*/  LDL.LU R47, [R1+0x338] ;  /* 0x00033800012f7983 */ /* 0x000f620000300800 */
[----:B------:R-:W-:-:S04]  /*1aab0*/  SEL R5, RZ, 0x4, !P0 ;  /* 0x00000004ff057807 */ /* 0x000fc80004000000 */
[----:B------:R-:W-:-:S04]  /*1aac0*/  SEL R5, R5, RZ, !P5 ;  /* 0x000000ff05057207 */ /* 0x000fc80006800000 */
[----:B------:R-:W-:Y:S02]  /*1aad0*/  ISETP.NE.U32.AND P0, PT, R5, RZ, PT ;  /* 0x000000ff0500720c */ /* 0x000fe40003f05070 */
[----:B------:R-:W-:-:S05]  /*1aae0*/  IADD3 R41, P1, R41, R48, RZ ;  /* 0x0000003029297210 */ /* 0x000fca0007f3e0ff */
[----:B----4-:R-:W-:Y:S01]  /*1aaf0*/  IMAD.MOV.U32 R8, RZ, RZ, R41 ;  /* 0x000000ffff087224 */ /* 0x010fe200078e0029 */
[----:B------:R-:W-:Y:S01]  /*1ab00*/  IADD3 R13, P2, R13, R48, RZ ;  /* 0x000000300d0d7210 */ /* 0x000fe20007f5e0ff */
[----:B------:R-:W-:-:S04]  /*1ab10*/  IMAD.X R49, R49, 0x1, R0, P1 ;  /* 0x0000000131317824 */ /* 0x000fc800008e0600 */
[----:B------:R-:W-:Y:S01]  /*1ab20*/  IMAD.MOV.U32 R9, RZ, RZ, R49 ;  /* 0x000000ffff097224 */ /* 0x000fe200078e0031 */
[----:B------:R-:W-:-:S04]  /*1ab30*/  IADD3.X R40, R40, R0, RZ, P2, !PT ;  /* 0x0000000028287210 */ /* 0x000fc800017fe4ff */
[----:B------:R1:W-:Y:S02]  /*1ab40*/  LDGSTS.E [R3+0xf800], [R8.64], P0 ;  /* 0x0f80000008037fae */ /* 0x0003e40008121844 */
[----:B-1----:R-:W-:Y:S02]  /*1ab50*/  IMAD.MOV.U32 R8, RZ, RZ, R13 ;  /* 0x000000ffff087224 */ /* 0x002fe400078e000d */
[----:B------:R-:W-:-:S05]  /*1ab60*/  IMAD.MOV.U32 R9, RZ, RZ, R40 ;  /* 0x000000ffff097224 */ /* 0x000fca00078e0028 */
[----:B------:R1:W-:Y:S01]  /*1ab70*/  LDGSTS.E [R3+0xfa00], [R8.64], P0 ;  /* 0x0fa0000008037fae */ /* 0x0003e20008121844 */
[----:B------:R-:W-:-:S03]  /*1ab80*/  ISETP.GT.AND P0, PT, R4, 0x3, PT ;  /* 0x000000030400780c */ /* 0x000fc60003f04270 */
[----:B------:R-:W-:Y:S04]  /*1ab90*/  STL [R1+0x7b4], R41 ;  /* 0x0007b42901007387 */ /* 0x000fe80000100800 */
[----:B------:R4:W-:Y:S01]  /*1aba0*/  STL [R1+0x7a0], R49 ;  /* 0x0007a03101007387 */ /* 0x0009e20000100800 */
[----:B-1----:R-:W-:-:S03]  /*1abb0*/  SEL R3, RZ, 0x4, !P0 ;  /* 0x00000004ff037807 */ /* 0x002fc60004000000 */
[----:B------:R-:W-:Y:S01]  /*1abc0*/  STL [R1+0x7a8], R13 ;  /* 0x0007a80d01007387 */ /* 0x000fe20000100800 */
[----:B------:R-:W-:-:S03]  /*1abd0*/  SEL R3, R3, RZ, !P5 ;  /* 0x000000ff03037207 */ /* 0x000fc60006800000 */
[----:B------:R1:W-:Y:S04]  /*1abe0*/  STL [R1+0x7a4], R40 ;  /* 0x0007a42801007387 */ /* 0x0003e80000100800 */
[----:B----4-:R-:W3:Y:S01]  /*1abf0*/  LDL.LU R49, [R1+0x334] ;  /* 0x0003340001317983 */ /* 0x010ee20000300800 */
[----:B------:R-:W-:-:S03]  /*1ac00*/  ISETP.NE.U32.AND P1, PT, R3, RZ, PT ;  /* 0x000000ff0300720c */ /* 0x000fc60003f25070 */
[----:B------:R-:W3:Y:S04]  /*1ac10*/  LDL.LU R41, [R1+0x33c] ;  /* 0x00033c0001297983 */ /* 0x000ee80000300800 */
[----:B-1----:R-:W3:Y:S01]  /*1ac20*/  LDL.LU R40, [R1+0x340] ;  /* 0x0003400001287983 */ /* 0x002ee20000300800 */
[----:B------:R-:W-:-:S03]  /*1ac30*/  LOP3.LUT R52, R52, 0x60, RZ, 0x3c, !PT ;  /* 0x0000006034347812 */ /* 0x000fc600078e3cff */
[----:B------:R-:W3:Y:S02]  /*1ac40*/  LDL.LU R13, [R1+0x378] ;  /* 0x00037800010d7983 */ /* 0x000ee40000300800 */
[----:B------:R-:W-:Y:S01]  /*1ac50*/  IMAD R3, R45, 0x10000, R52 ;  /* 0x000100002d037824 */ /* 0x000fe200078e0234 */
[----:B------:R-:W-:Y:S01]  /*1ac60*/  HMMA.1688.F32.TF32 R228, R140, R42, R228 ;  /* 0x0000002a8ce4723c */ /* 0x000fe200000810e4 */
[----:B---3--:R-:W-:-:S04]  /*1ac70*/  IADD3 R15, P0, R15, R48, RZ ;  /* 0x000000300f0f7210 */ /* 0x008fc80007f1e0ff */
[----:B--2---:R-:W-:Y:S01]  /*1ac80*/  IADD3.X R44, R44, R0, RZ, P0, !PT ;  /* 0x000000002c2c7210 */ /* 0x004fe200007fe4ff */
[----:B------:R-:W-:Y:S01]  /*1ac90*/  IMAD.MOV.U32 R8, RZ, RZ, R15 ;  /* 0x000000ffff087224 */ /* 0x000fe200078e000f */
[----:B------:R1:W-:Y:S03]  /*1aca0*/  STL [R1+0x2f8], R15 ;  /* 0x0002f80f01007387 */ /* 0x0003e60000100800 */
[----:B------:R-:W-:Y:S01]  /*1acb0*/  IMAD.MOV.U32 R9, RZ, RZ, R44 ;  /* 0x000000ffff097224 */ /* 0x000fe200078e002c */
[----:B------:R2:W-:Y:S04]  /*1acc0*/  STL [R1+0x2f4], R44 ;  /* 0x0002f42c01007387 */ /* 0x0005e80000100800 */
[----:B------:R3:W-:Y:S04]  /*1acd0*/  LDGSTS.E [R3+0xc00], [R8.64], P1 ;  /* 0x00c0000008037fae */ /* 0x0007e80008921844 */
[----:B-1----:R-:W4:Y:S04]  /*1ace0*/  LDL.LU R15, [R1+0x374] ;  /* 0x00037400010f7983 */ /* 0x002f280000300800 */
[----:B--2---:R-:W2:Y:S01]  /*1acf0*/  LDL.LU R44, [R1+0x380] ;  /* 0x00038000012c7983 */ /* 0x004ea20000300800 */
[----:B-----5:R-:W-:-:S05]  /*1ad00*/  IADD3 R14, P2, R14, R48, RZ ;  /* 0x000000300e0e7210 */ /* 0x020fca0007f5e0ff */
[----:B------:R-:W-:Y:S01]  /*1ad10*/  IMAD.X R46, R46, 0x1, R0, P2 ;  /* 0x000000012e2e7824 */ /* 0x000fe200010e0600 */
[----:B------:R-:W-:Y:S01]  /*1ad20*/  IADD3 R47, P2, R47, R48, RZ ;  /* 0x000000302f2f7210 */ /* 0x000fe20007f5e0ff */
[----:B------:R-:W-:Y:S02]  /*1ad30*/  STL [R1+0x300], R14 ;  /* 0x0003000e01007387 */ /* 0x000fe40000100800 */
[----:B---3--:R-:W-:Y:S02]  /*1ad40*/  IMAD.MOV.U32 R9, RZ, RZ, R46 ;  /* 0x000000ffff097224 */ /* 0x008fe400078e002e */
[----:B------:R1:W-:Y:S01]  /*1ad50*/  STL [R1+0x2fc], R46 ;  /* 0x0002fc2e01007387 */ /* 0x0003e20000100800 */
[----:B------:R-:W-:Y:S02]  /*1ad60*/  MOV R8, R14 ;  /* 0x0000000e00087202 */ /* 0x000fe40000000f00 */
[----:B------:R-:W-:-:S03]  /*1ad70*/  ISETP.GT.AND P0, PT, R4, 0x7, PT ;  /* 0x000000070400780c */ /* 0x000fc60003f04270 */
[----:B------:R3:W-:Y:S04]  /*1ad80*/  LDGSTS.E [R3+0xe00], [R8.64], P1 ;  /* 0x00e0000008037fae */ /* 0x0007e80008921844 */
[----:B-1----:R-:W5:Y:S04]  /*1ad90*/  LDL.LU R46, [R1+0x37c] ;  /* 0x00037c00012e7983 */ /* 0x002f680000300800 */
[----:B------:R-:W5:Y:S04]  /*1ada0*/  LDL.LU R42, [R1+0x3b4] ;  /* 0x0003b400012a7983 */ /* 0x000f680000300800 */
[----:B------:R1:W-:Y:S04]  /*1adb0*/  STL [R1+0x338], R47 ;  /* 0x0003382f01007387 */ /* 0x0003e80000100800 */
[----:B------:R-:W5:Y:S01]  /*1adc0*/  LDL.LU R14, [R1+0x3b8] ;  /* 0x0003b800010e7983 */ /* 0x000f620000300800 */
[----:B------:R-:W-:-:S04]  /*1add0*/  SEL R5, RZ, 0x4, !P0 ;  /* 0x00000004ff057807 */ /* 0x000fc80004000000 */
[----:B------:R-:W-:-:S04]  /*1ade0*/  SEL R5, R5, RZ, !P5 ;  /* 0x000000ff05057207 */ /* 0x000fc80006800000 */
[----:B------:R-:W-:Y:S02]  /*1adf0*/  ISETP.NE.U32.AND P0, PT, R5, RZ, PT ;  /* 0x000000ff0500720c */ /* 0x000fe40003f05070 */
[----:B------:R-:W-:Y:S01]  /*1ae00*/  ISETP.GT.AND P1, PT, R4, 0xb, PT ;  /* 0x0000000b0400780c */ /* 0x000fe20003f24270 */
[----:B---3--:R-:W-:-:S03]  /*1ae10*/  IMAD.MOV.U32 R8, RZ, RZ, R47 ;  /* 0x000000ffff087224 */ /* 0x008fc600078e002f */
[----:B------:R-:W-:-:S04]  /*1ae20*/  SEL R5, RZ, 0x4, !P1 ;  /* 0x00000004ff057807 */ /* 0x000fc80004800000 */
[----:B------:R-:W-:-:S04]  /*1ae30*/  SEL R5, R5, RZ, !P5 ;  /* 0x000000ff05057207 */ /* 0x000fc80006800000 */
[----:B------:R-:W-:Y:S01]  /*1ae40*/  ISETP.NE.U32.AND P1, PT, R5, RZ, PT ;  /* 0x000000ff0500720c */ /* 0x000fe20003f25070 */
[----:B------:R-:W-:Y:S01]  /*1ae50*/  IMAD.X R49, R49, 0x1, R0, P2 ;  /* 0x0000000131317824 */ /* 0x000fe200010e0600 */
[----:B------:R-:W-:-:S04]  /*1ae60*/  IADD3 R40, P2, R40, R48, RZ ;  /* 0x0000003028287210 */ /* 0x000fc80007f5e0ff */
[----:B------:R3:W-:Y:S01]  /*1ae70*/  STL [R1+0x334], R49 ;  /* 0x0003343101007387 */ /* 0x0007e20000100800 */
[----:B------:R-:W-:Y:S01]  /*1ae80*/  IMAD.MOV.U32 R9, RZ, RZ, R49 ;  /* 0x000000ffff097224 */ /* 0x000fe200078e0031 */
[----:B------:R-:W-:Y:S02]  /*1ae90*/  IADD3.X R41, R41, R0, RZ, P2, !PT ;  /* 0x0000000029297210 */ /* 0x000fe400017fe4ff */
[----:B-1----:R-:W5:Y:S01]  /*1aea0*/  LDL.LU R47, [R1+0x3c4] ;  /* 0x0003c400012f7983 */ /* 0x002f620000300800 */
[----:B------:R-:W-:-:S03]  /*1aeb0*/  IADD3 R13, P2, R13, R48, RZ ;  /* 0x000000300d0d7210 */ /* 0x000fc60007f5e0ff */
[----:B------:R1:W-:Y:S04]  /*1aec0*/  STL [R1+0x340], R40 ;  /* 0x0003402801007387 */ /* 0x0003e80000100800 */
[----:B------:R1:W-:Y:S04]  /*1aed0*/  STL [R1+0x33c], R41 ;  /* 0x00033c2901007387 */ /* 0x0003e80000100800 */
[----:B---3--:R-:W3:Y:S04]  /*1aee0*/  LDL.LU R49, [R1+0x3c0] ;  /* 0x0003c00001317983 */ /* 0x008ee80000300800 */
[----:B------:R1:W-:Y:S04]  /*1aef0*/  LDGSTS.E [R3+0x1c00], [R8.64], P0 ;  /* 0x01c0000008037fae */ /* 0x0003e80008121844 */
[----:B------:R-:W3:Y:S04]  /*1af00*/  LDL.LU R43, [R1+0x3f8] ;  /* 0x0003f800012b7983 */ /* 0x000ee80000300800 */
[----:B------:R2:W-:Y:S01]  /*1af10*/  STL [R1+0x378], R13 ;  /* 0x0003780d01007387 */ /* 0x0005e20000100800 */
[----:B-1----:R-:W-:-:S02]  /*1af20*/  IMAD.MOV.U32 R8, RZ, RZ, R40 ;  /* 0x000000ffff087224 */ /* 0x002fc400078e0028 */
[----:B------:R-:W-:Y:S01]  /*1af30*/  IMAD.MOV.U32 R9, RZ, RZ, R41 ;  /* 0x000000ffff097224 */ /* 0x000fe200078e0029 */
[----:B------:R-:W3:Y:S04]  /*1af40*/  LDL.LU R40, [R1+0x3fc] ;  /* 0x0003fc0001287983 */ /* 0x000ee80000300800 */
[----:B------:R1:W-:Y:S02]  /*1af50*/  LDGSTS.E [R3+0x1e00], [R8.64], P0 ;  /* 0x01e0000008037fae */ /* 0x0003e40008121844 */
[----:B-1----:R-:W-:Y:S02]  /*1af60*/  IMAD.MOV.U32 R8, RZ, RZ, R13 ;  /* 0x000000ffff087224 */ /* 0x002fe400078e000d */
[----:B----4-:R-:W-:Y:S01]  /*1af70*/  IMAD.X R15, R15, 0x1, R0, P2 ;  /* 0x000000010f0f7824 */ /* 0x010fe200010e0600 */
[----:B--2---:R-:W-:-:S04]  /*1af80*/  IADD3 R44, P2, R44, R48, RZ ;  /* 0x000000302c2c7210 */ /* 0x004fc80007f5e0ff */
[----:B------:R1:W-:Y:S04]  /*1af90*/  STL [R1+0x374], R15 ;  /* 0x0003740f01007387 */ /* 0x0003e80000100800 */
[----:B------:R-:W2:Y:S04]  /*1afa0*/  LDL.LU R41, [R1+0x400] ;  /* 0x0004000001297983 */ /* 0x000ea80000300800 */
[----:B------:R-:W4:Y:S01]  /*1afb0*/  LDL.LU R13, [R1+0x404] ;  /* 0x00040400010d7983 */ /* 0x000f220000300800 */
[----:B------:R-:W-:-:S03]  /*1afc0*/  MOV R9, R15 ;  /* 0x0000000f00097202 */ /* 0x000fc60000000f00 */
[----:B-1----:R-:W2:Y:S04]  /*1afd0*/  LDL.LU R15, [R1+0x43c] ;  /* 0x00043c00010f7983 */ /* 0x002ea80000300800 */
[----:B------:R-:W-:Y:S04]  /*1afe0*/  STL [R1+0x380], R44 ;  /* 0x0003802c01007387 */ /* 0x000fe80000100800 */
[----:B------:R1:W-:Y:S02]  /*1aff0*/  LDGSTS.E [R3+0x2c00], [R8.64], P1 ;  /* 0x02c0000008037fae */ /* 0x0003e40008921844 */
[----:B-1----:R-:W-:-:S02]  /*1b000*/  IMAD.MOV.U32 R8, RZ, RZ, R44 ;  /* 0x000000ffff087224 */ /* 0x002fc400078e002c */
[----:B-----5:R-:W-:Y:S01]  /*1b010*/  IMAD.X R46, R46, 0x1, R0, P2 ;  /* 0x000000012e2e7824 */ /* 0x020fe200010e0600 */
[----:B------:R-:W-:-:S04]  /*1b020*/  IADD3 R14, P2, R14, R48, RZ ;  /* 0x000000300e0e7210 */ /* 0x000fc80007f5e0ff */
[----:B------:R1:W-:Y:S01]  /*1b030*/  STL [R1+0x37c], R46 ;  /* 0x00037c2e01007387 */ /* 0x0003e20000100800 */
[----:B------:R-:W-:-:S03]  /*1b040*/  IMAD.X R42, R42, 0x1, R0, P2 ;  /* 0x000000012a2a7824 */ /* 0x000fc600010e0600 */
[----:B------:R5:W-:Y:S01]  /*1b050*/  STL [R1+0x3b8], R14 ;  /* 0x0003b80e01007387 */ /* 0x000be20000100800 */
[----:B------:R-:W-:-:S03]  /*1b060*/  IMAD.MOV.U32 R9, RZ, RZ, R46 ;  /* 0x000000ffff097224 */ /* 0x000fc600078e002e */
[----:B------:R5:W-:Y:S04]  /*1b070*/  STL [R1+0x3b4], R42 ;  /* 0x0003b42a01007387 */ /* 0x000be80000100800 */
[----:B-1----:R-:W2:Y:S04]  /*1b080*/  LDL.LU R46, [R1+0x438] ;  /* 0x00043800012e7983 */ /* 0x002ea80000300800 */
[----:B------:R1:W-:Y:S04]  /*1b090*/  LDGSTS.E [R3+0x2e00], [R8.64], P1 ;  /* 0x02e0000008037fae */ /* 0x0003e80008921844 */
[----:B------:R-:W2:Y:S01]  /*1b0a0*/  LDL.LU R44, [R1+0x440] ;  /* 0x00044000012c7983 */ /* 0x000ea20000300800 */
[----:B-1----:R-:W-:-:S03]  /*1b0b0*/  MOV R8, R14 ;  /* 0x0000000e00087202 */ /* 0x002fc60000000f00 */
[----:B-----5:R-:W5:Y:S01]  /*1b0c0*/  LDL.LU R14, [R1+0x444] ;  /* 0x00044400010e7983 */ /* 0x020f620000300800 */
[----:B------:R-:W-:-:S04]  /*1b0d0*/  ISETP.GT.AND P0, PT, R4, 0xf, PT ;  /* 0x0000000f0400780c */ /* 0x000fc80003f04270 */
[----:B------:R-:W-:-:S04]  /*1b0e0*/  SEL R5, RZ, 0x4, !P0 ;  /* 0x00000004ff057807 */ /* 0x000fc80004000000 */
[----:B------:R-:W-:Y:S02]  /*1b0f0*/  SEL R5, R5, RZ, !P5 ;  /* 0x000000ff05057207 */ /* 0x000fe40006800000 */
[----:B------:R-:W-:Y:S02]  /*1b100*/  ISETP.GT.AND P1, PT, R4, 0x13, PT ;  /* 0x000000130400780c */ /* 0x000fe40003f24270 */
[----:B------:R-:W-:Y:S02]  /*1b110*/  ISETP.NE.U32.AND P0, PT, R5, RZ, PT ;  /* 0x000000ff0500720c */ /* 0x000fe40003f05070 */
[----:B------:R-:W-:Y:S01]  /*1b120*/  SEL R5, RZ, 0x4, !P1 ;  /* 0x00000004ff057807 */ /* 0x000fe20004800000 */
[----:B------:R-:W-:Y:S02]  /*1b130*/  IMAD.MOV.U32 R9, RZ, RZ, R42 ;  /* 0x000000ffff097224 */ /* 0x000fe400078e002a */
[----:B------:R-:W5:Y:S01]  /*1b140*/  LDL.LU R42, [R1+0x47c] ;  /* 0x00047c00012a7983 */ /* 0x000f620000300800 */
[----:B------:R-:W-:-:S04]  /*1b150*/  SEL R5, R5, RZ, !P5 ;  /* 0x000000ff05057207 */ /* 0x000fc80006800000 */
[----:B------:R-:W-:-:S03]  /*1b160*/  ISETP.NE.U32.AND P1, PT, R5, RZ, PT ;  /* 0x000000ff0500720c */ /* 0x000fc60003f25070 */
[----:B------:R1:W-:Y:S01]  /*1b170*/  LDGSTS.E [R3+0x3c00], [R8.64], P0 ;  /* 0x03c0000008037fae */ /* 0x0003e20008121844 */
[----:B------:R-:W-:-:S05]  /*1b180*/  IADD3 R47, P2, R47, R48, RZ ;  /* 0x000000302f2f7210 */ /* 0x000fca0007f5e0ff */
[----:B-1----:R-:W-:Y:S02]  /*1b190*/  IMAD.MOV.U32 R8, RZ, RZ, R47 ;  /* 0x000000ffff087224 */ /* 0x002fe400078e002f */
[----:B---3--:R-:W-:Y:S01]  /*1b1a0*/  IMAD.X R49, R49, 0x1, R0, P2 ;  /* 0x0000000131317824 */ /* 0x008fe200010e0600 */
[----:B------:R-:W-:Y:S03]  /*1b1b0*/  STL [R1+0x3c4], R47 ;  /* 0x0003c42f01007387 */ /* 0x000fe60000100800 */
[----:B------:R-:W-:Y:S01]  /*1b1c0*/  IMAD.MOV.U32 R9, RZ, RZ, R49 ;  /* 0x000000ffff097224 */ /* 0x000fe200078e0031 */
[----:B------:R-:W-:Y:S04]  /*1b1d0*/  STL [R1+0x3c0], R49 ;  /* 0x0003c03101007387 */ /* 0x000fe80000100800 */
[----:B------:R1:W-:Y:S01]  /*1b1e0*/  LDGSTS.E [R3+0x3e00], [R8.64], P0 ;  /* 0x03e0000008037fae */ /* 0x0003e20008121844 */
[----:B------:R-:W-:-:S04]  /*1b1f0*/  IADD3 R40, P2, R40, R48, RZ ;  /* 0x0000003028287210 */ /* 0x000fc80007f5e0ff */
[----:B------:R-:W-:Y:S01]  /*1b200*/  IADD3.X R43, R43, R0, RZ, P2, !PT ;  /* 0x000000002b2b7210 */ /* 0x000fe200017fe4ff */
[----:B------:R-:W-:Y:S01]  /*1b210*/  STL [R1+0x3fc], R40 ;  /* 0x0003fc2801007387 */ /* 0x000fe20000100800 */
[----:B-1----:R-:W-:-:S03]  /*1b220*/  IMAD.MOV.U32 R8, RZ, RZ, R40 ;  /* 0x000000ffff087224 */ /* 0x002fc600078e0028 */
[----:B------:R1:W-:Y:S01]  /*1b230*/  STL [R1+0x3f8], R43 ;  /* 0x0003f82b01007387 */ /* 0x0003e20000100800 */
[----:B------:R-:W-:Y:S01]  /*1b240*/  IMAD.MOV.U32 R9, RZ, RZ, R43 ;  /* 0x000000ffff097224 */ /* 0x000fe200078e002b */
[----:B------:R-:W-:-:S04]  /*1b250*/  ISETP.GT.AND P0, PT, R4, 0x17, PT ;  /* 0x000000170400780c */ /* 0x000fc80003f04270 */
[----:B------:R3:W-:Y:S04]  /*1b260*/  LDGSTS.E [R3+0x4c00], [R8.64], P1 ;  /* 0x04c0000008037fae */ /* 0x0007e80008921844 */
[----:B-1----:R-:W5:Y:S04]  /*1b270*/  LDL.LU R43, [R1+0x478] ;  /* 0x00047800012b7983 */ /* 0x002f680000300800 */
[----:B------:R-:W5:Y:S01]  /*1b280*/  LDL.LU R40, [R1+0x484] ;  /* 0x0004840001287983 */ /* 0x000f620000300800 */
[----:B------:R-:W-:-:S04]  /*1b290*/  SEL R5, RZ, 0x4, !P0 ;  /* 0x00000004ff057807 */ /* 0x000fc80004000000 */
[----:B------:R-:W-:-:S04]  /*1b2a0*/  SEL R5, R5, RZ, !P5 ;  /* 0x000000ff05057207 */ /* 0x000fc80006800000 */
[----:B------:R-:W-:Y:S02]  /*1b2b0*/  ISETP.NE.U32.AND P0, PT, R5, RZ, PT ;  /* 0x000000ff0500720c */ /* 0x000fe40003f05070 */
[----:B----4-:R-:W-:-:S05]  /*1b2c0*/  IADD3 R13, P2, R13, R48, RZ ;  /* 0x000000300d0d7210 */ /* 0x010fca0007f5e0ff */
[----:B--2---:R-:W-:Y:S01]  /*1b2d0*/  IMAD.X R41, R41, 0x1, R0, P2 ;  /* 0x0000000129297824 */ /* 0x004fe200010e0600 */
[----:B------:R-:W-:Y:S01]  /*1b2e0*/  IADD3 R15, P2, R15, R48, RZ ;  /* 0x000000300f0f7210 */ /* 0x000fe20007f5e0ff */
[----:B------:R-:W-:Y:S01]  /*1b2f0*/  STL [R1+0x404], R13 ;  /* 0x0004040d01007387 */ /* 0x000fe20000100800 */
[----:B---3--:R-:W-:Y:S02]  /*1b300*/  IMAD.MOV.U32 R8, RZ, RZ, R13 ;  /* 0x000000ffff087224 */ /* 0x008fe400078e000d */
[----:B------:R-:W-:Y:S01]  /*1b310*/  MOV R9, R41 ;  /* 0x0000002900097202 */ /* 0x000fe20000000f00 */
[----:B------:R1:W-:Y:S04]  /*1b320*/  STL [R1+0x400], R41 ;  /* 0x0004002901007387 */ /* 0x0003e80000100800 */
[----:B------:R2:W-:Y:S04]  /*1b330*/  LDGSTS.E [R3+0x4e00], [R8.64], P1 ;  /* 0x04e0000008037fae */ /* 0x0005e80008921844 */
[----:B-1----:R-:W3:Y:S04]  /*1b340*/  LDL.LU R41, [R1+0x480] ;  /* 0x0004800001297983 */ /* 0x002ee80000300800 */
[----:B------:R-:W4:Y:S01]  /*1b350*/  LDL.LU R13, [R1+0x734] ;  /* 0x00073400010d7983 */ /* 0x000f220000300800 */
[----:B--2---:R-:W-:-:S03]  /*1b360*/  IMAD.MOV.U32 R8, RZ, RZ, R15 ;  /* 0x000000ffff087224 */ /* 0x004fc600078e000f */
[----:B------:R1:W-:Y:S01]  /*1b370*/  STL [R1+0x43c], R15 ;  /* 0x00043c0f01007387 */ /* 0x0003e20000100800 */
[----:B------:R-:W-:-:S05]  /*1b380*/  IMAD.X R46, R46, 0x1, R0, P2 ;  /* 0x000000012e2e7824 */ /* 0x000fca00010e0600 */
[----:B------:R-:W-:Y:S04]  /*1b390*/  STL [R1+0x438], R46 ;  /* 0x0004382e01007387 */ /* 0x000fe80000100800 */
[----:B-1----:R-:W2:Y:S01]  /*1b3a0*/  LDL.LU R15, [R1+0x71c] ;  /* 0x00071c00010f7983 */ /* 0x002ea20000300800 */
[----:B------:R-:W-:-:S05]  /*1b3b0*/  IMAD.MOV.U32 R9, RZ, RZ, R46 ;  /* 0x000000ffff097224 */ /* 0x000fca00078e002e */
[----:B------:R1:W-:Y:S01]  /*1b3c0*/  LDGSTS.E [R3+0x5c00], [R8.64], P0 ;  /* 0x05c0000008037fae */ /* 0x0003e20008121844 */
[----:B-----5:R-:W-:-:S05]  /*1b3d0*/  IADD3 R14, P2, R14, R48, RZ ;  /* 0x000000300e0e7210 */ /* 0x020fca0007f5e0ff */
[----:B------:R-:W-:Y:S01]  /*1b3e0*/  IMAD.X R44, R44, 0x1, R0, P2 ;  /* 0x000000012c2c7824 */ /* 0x000fe200010e0600 */
[----:B------:R5:W-:Y:S01]  /*1b3f0*/  STL [R1+0x444], R14 ;  /* 0x0004440e01007387 */ /* 0x000be20000100800 */
[----:B-1----:R-:W-:-:S03]  /*1b400*/  MOV R8, R14 ;  /* 0x0000000e00087202 */ /* 0x002fc60000000f00 */
[----:B------:R-:W-:Y:S04]  /*1b410*/  STL [R1+0x440], R44 ;  /* 0x0004402c01007387 */ /* 0x000fe80000100800 */
[----:B------:R-:W2:Y:S04]  /*1b420*/  LDL.LU R53, [R1+0x720] ;  /* 0x0007200001357983 */ /* 0x000ea80000300800 */
[----:B-----5:R-:W5:Y:S01]  /*1b430*/  LDL.LU R14, [R1+0x728] ;  /* 0x00072800010e7983 */ /* 0x020f620000300800 */
[----:B------:R-:W-:Y:S02]  /*1b440*/  ISETP.GT.AND P1, PT, R4, 0x1b, PT ;  /* 0x0000001b0400780c */ /* 0x000fe40003f24270 */
[----:B------:R-:W-:-:S02]  /*1b450*/  IADD3 R42, P2, R42, R48, RZ ;  /* 0x000000302a2a7210 */ /* 0x000fc40007f5e0ff */
[----:B------:R-:W-:-:S03]  /*1b460*/  SEL R5, RZ, 0x4, !P1 ;  /* 0x00000004ff057807 */ /* 0x000fc60004800000 */
[----:B------:R-:W-:Y:S01]  /*1b470*/  STL [R1+0x47c], R42 ;  /* 0x00047c2a01007387 */ /* 0x000fe20000100800 */
[----:B------:R-:W-:-:S03]  /*1b480*/  SEL R5, R5, RZ, !P5 ;  /* 0x000000ff05057207 */ /* 0x000fc60006800000 */
[----:B------:R-:W5:Y:S01]  /*1b490*/  LDL.LU R49, [R1+0x724] ;  /* 0x0007240001317983 */ /* 0x000f620000300800 */
[----:B------:R-:W-:Y:S01]  /*1b4a0*/  ISETP.NE.U32.AND P1, PT, R5, RZ, PT ;  /* 0x000000ff0500720c */ /* 0x000fe20003f25070 */
[----:B------:R-:W-:-:S05]  /*1b4b0*/  IMAD.MOV.U32 R9, RZ, RZ, R44 ;  /* 0x000000ffff097224 */ /* 0x000fca00078e002c */
[----:B------:R1:W-:Y:S01]  /*1b4c0*/  LDGSTS.E [R3+0x5e00], [R8.64], P0 ;  /* 0x05e0000008037fae */ /* 0x0003e20008121844 */
[----:B------:R-:W-:-:S04]  /*1b4d0*/  ISETP.GT.AND P0, PT, R4, 0x1f, PT ;  /* 0x0000001f0400780c */ /* 0x000fc80003f04270 */
[----:B------:R-:W-:Y:S01]  /*1b4e0*/  SEL R5, RZ, 0x4, !P0 ;  /* 0x00000004ff057807 */ /* 0x000fe20004000000 */
[----:B-1----:R-:W-:-:S03]  /*1b4f0*/  IMAD.MOV.U32 R8, RZ, RZ, R42 ;  /* 0x000000ffff087224 */ /* 0x002fc600078e002a */
[----:B------:R-:W-:-:S04]  /*1b500*/  SEL R5, R5, RZ, !P5 ;  /* 0x000000ff05057207 */ /* 0x000fc80006800000 */
[----:B------:R-:W-:Y:S01]  /*1b510*/  ISETP.NE.U32.AND P0, PT, R5, RZ, PT ;  /* 0x000000ff0500720c */ /* 0x000fe20003f05070 */
[----:B------:R-:W-:Y:S01]  /*1b520*/  IMAD.X R43, R43, 0x1, R0, P2 ;  /* 0x000000012b2b7824 */ /* 0x000fe200010e0600 */
[----:B------:R-:W-:-:S04]  /*1b530*/  IADD3 R40, P2, R40, R48, RZ ;  /* 0x0000003028287210 */ /* 0x000fc80007f5e0ff */
[----:B------:R1:W-:Y:S04]  /*1b540*/  STL [R1+0x478], R43 ;  /* 0x0004782b01007387 */ /* 0x0003e80000100800 */
[----:B------:R-:W5:Y:S04]  /*1b550*/  LDL.LU R52, [R1+0x70c] ;  /* 0x00070c0001347983 */ /* 0x000f680000300800 */
[----:B------:R-:W5:Y:S04]  /*1b560*/  LDL.LU R47, [R1+0x710] ;  /* 0x00071000012f7983 */ /* 0x000f680000300800 */
[----:B------:R-:W5:Y:S01]  /*1b570*/  LDL.LU R46, [R1+0x718] ;  /* 0x00071800012e7983 */ /* 0x000f620000300800 */
[----:B------:R-:W-:-:S03]  /*1b580*/  IMAD.MOV.U32 R9, RZ, RZ, R43 ;  /* 0x000000ffff097224 */ /* 0x000fc600078e002b */
[----:B-1----:R-:W5:Y:S04]  /*1b590*/  LDL.LU R43, [R1+0x714] ;  /* 0x00071400012b7983 */ /* 0x002f680000300800 */
[----:B------:R-:W-:Y:S04]  /*1b5a0*/  STL [R1+0x484], R40 ;  /* 0x0004842801007387 */ /* 0x000fe80000100800 */
[----:B------:R1:W-:Y:S02]  /*1b5b0*/  LDGSTS.E [R3+0x6c00], [R8.64], P1 ;  /* 0x06c0000008037fae */ /* 0x0003e40008921844 */
[----:B-1----:R-:W-:Y:S01]  /*1b5c0*/  IMAD.MOV.U32 R8, RZ, RZ, R40 ;  /* 0x000000ffff087224 */ /* 0x002fe200078e0028 */
[----:B---3--:R-:W-:-:S02]  /*1b5d0*/  IADD3.X R41, R41, R0, RZ, P2, !PT ;  /* 0x0000000029297210 */ /* 0x008fc400017fe4ff */
[----:B----4-:R-:W-:-:S03]  /*1b5e0*/  IADD3 R13, P2, R13, R48, RZ ;  /* 0x000000300d0d7210 */ /* 0x010fc60007f5e0ff */
[----:B------:R1:W-:Y:S01]  /*1b5f0*/  STL [R1+0x480], R41 ;  /* 0x0004802901007387 */ /* 0x0003e20000100800 */
[----:B------:R-:W-:-:S03]  /*1b600*/  IMAD.MOV.U32 R9, RZ, RZ, R41 ;  /* 0x000000ffff097224 */ /* 0x000fc600078e0029 */
[----:B------:R-:W3:Y:S04]  /*1b610*/  LDL.LU R44, [R1+0x6fc] ;  /* 0x0006fc00012c7983 */ /* 0x000ee80000300800 */
[----:B------:R-:W-:Y:S04]  /*1b620*/  STL [R1+0x734], R13 ;  /* 0x0007340d01007387 */ /* 0x000fe80000100800 */
[----:B------:R4:W-:Y:S02]  /*1b630*/  LDGSTS.E [R3+0x6e00], [R8.64], P1 ;  /* 0x06e0000008037fae */ /* 0x0009e40008921844 */
[----:B----4-:R-:W-:-:S02]  /*1b640*/  IMAD.MOV.U32 R8, RZ, RZ, R13 ;  /* 0x000000ffff087224 */ /* 0x010fc400078e000d */
[----:B--2---:R-:W-:-:S05]  /*1b650*/  IMAD.X R15, R15, 0x1, R0, P2 ;  /* 0x000000010f0f7824 */ /* 0x004fca00010e0600 */
[----:B------:R2:W-:Y:S04]  /*1b660*/  STL [R1+0x71c], R15 ;  /* 0x00071c0f01007387 */ /* 0x0005e80000100800 */
[----:B------:R-:W4:Y:S04]  /*1b670*/  LDL.LU R42, [R1+0x700] ;  /* 0x00070000012a7983 */ /* 0x000f280000300800 */
[----:B-1----:R-:W4:Y:S01]  /*1b680*/  LDL.LU R41, [R1+0x708] ;  /* 0x0007080001297983 */ /* 0x002f220000300800 */
[----:B------:R-:W-:-:S03]  /*1b690*/  MOV R9, R15 ;  /* 0x0000000f00097202 */ /* 0x000fc60000000f00 */
[----:B------:R-:W4:Y:S04]  /*1b6a0*/  LDL.LU R40, [R1+0x6ec] ;  /* 0x0006ec0001287983 */ /* 0x000f280000300800 */
[----:B--2---:R-:W2:Y:S04]  /*1b6b0*/  LDL.LU R15, [R1+0x704] ;  /* 0x00070400010f7983 */ /* 0x004ea80000300800 */
[----:B------:R-:W2:Y:S01]  /*1b6c0*/  LDL.LU R13, [R1+0x6f8] ;  /* 0x0006f800010d7983 */ /* 0x000ea20000300800 */
[----:B-----5:R-:W-:-:S03]  /*1b6d0*/  IADD3 R14, P2, R14, R48, RZ ;  /* 0x000000300e0e7210 */ /* 0x020fc60007f5e0ff */
[----:B------:R1:W-:Y:S02]  /*1b6e0*/  LDGSTS.E [R3+0x7c00], [R8.64], P0 ;  /* 0x07c0000008037fae */ /* 0x0003e40008121844 */
[----:B------:R-:W-:Y:S02]  /*1b6f0*/  IMAD.X R53, R53, 0x1, R0, P2 ;  /* 0x0000000135357824 */ /* 0x000fe400010e0600 */
[----:B------:R5:W-:Y:S04]  /*1b700*/  STL [R1+0x728], R14 ;  /* 0x0007280e01007387 */ /* 0x000be80000100800 */
[----:B------:R-:W-:Y:S01]  /*1b710*/  STL [R1+0x720], R53 ;  /* 0x0007203501007387 */ /* 0x000fe20000100800 */
[----:B-1----:R-:W-:-:S03]  /*1b720*/  IMAD.MOV.U32 R8, RZ, RZ, R14 ;  /* 0x000000ffff087224 */ /* 0x002fc600078e000e */
[----:B-----5:R-:W5:Y:S01]  /*1b730*/  LDL.LU R14, [R1+0x6f0] ;  /* 0x0006f000010e7983 */ /* 0x020f620000300800 */
[----:B------:R-:W-:Y:S01]  /*1b740*/  ISETP.GT.AND P1, PT, R4, 0x23, PT ;  /* 0x000000230400780c */ /* 0x000fe20003f24270 */
[----:B------:R-:W-:-:S03]  /*1b750*/  IMAD.MOV.U32 R9, RZ, RZ, R53 ;  /* 0x000000ffff097224 */ /* 0x000fc600078e0035 */
[----:B------:R-:W-:Y:S02]  /*1b760*/  SEL R5, RZ, 0x4, !P1 ;  /* 0x00000004ff057807 */ /* 0x000fe40004800000 */
[----:B------:R-:W-:Y:S01]  /*1b770*/  IADD3 R49, P2, R49, R48, RZ ;  /* 0x0000003031317210 */ /* 0x000fe20007f5e0ff */
[----:B------:R1:W-:Y:S01]  /*1b780*/  LDGSTS.E [R3+0x7e00], [R8.64], P0 ;  /* 0x07e0000008037fae */ /* 0x0003e20008121844 */
[----:B------:R-:W-:Y:S02]  /*1b790*/  SEL R5, R5, RZ, !P5 ;  /* 0x000000ff05057207 */ /* 0x000fe40006800000 */
[----:B------:R-:W-:Y:S02]  /*1b7a0*/  ISETP.GT.AND P0, PT, R4, 0x27, PT ;  /* 0x000000270400780c */ /* 0x000fe40003f04270 */
[----:B------:R-:W-:Y:S02]  /*1b7b0*/  ISETP.NE.U32.AND P1, PT, R5, RZ, PT ;  /* 0x000000ff0500720c */ /* 0x000fe40003f25070 */
[----:B------:R-:W-:-:S04]  /*1b7c0*/  SEL R5, RZ, 0x4, !P0 ;  /* 0x00000004ff057807 */ /* 0x000fc80004000000 */
[----:B------:R-:W-:Y:S02]  /*1b7d0*/  SEL R5, R5, RZ, !P5 ;  /* 0x000000ff05057207 */ /* 0x000fe40006800000 */
[----:B-1----:R-:W-:Y:S02]  /*1b7e0*/  MOV R8, R49 ;  /* 0x0000003100087202 */ /* 0x002fe40000000f00 */
[----:B------:R-:W-:Y:S01]  /*1b7f0*/  ISETP.NE.U32.AND P0, PT, R5, RZ, PT ;  /* 0x000000ff0500720c */ /* 0x000fe20003f05070 */
[----:B------:R-:W-:Y:S01]  /*1b800*/  STL [R1+0x724], R49 ;  /* 0x0007243101007387 */ /* 0x000fe20000100800 */
[----:B------:R-:W-:-:S04]  /*1b810*/  IMAD.X R52, R52, 0x1, R0, P2 ;  /* 0x0000000134347824 */ /* 0x000fc800010e0600 */
[----:B------:R-:W-:Y:S01]  /*1b820*/  IMAD.MOV.U32 R9, RZ, RZ, R52 ;  /* 0x000000ffff097224 */ /* 0x000fe200078e0034 */
[----:B------:R-:W-:-:S04]  /*1b830*/  IADD3 R46, P2, R46, R48, RZ ;  /* 0x000000302e2e7210 */ /* 0x000fc80007f5e0ff */
[----:B------:R1:W-:Y:S01]  /*1b840*/  LDGSTS.E [R3+0x8c00], [R8.64], P1 ;  /* 0x08c0000008037fae */ /* 0x0003e20008921844 */
[----:B------:R-:W-:Y:S01]  /*1b850*/  IMAD.X R47, R47, 0x1, R0, P2 ;  /* 0x000000012f2f7824 */ /* 0x000fe200010e0600 */
[----:B------:R-:W-:Y:S01]  /*1b860*/  IADD3 R43, P2, R43, R48, RZ ;  /* 0x000000302b2b7210 */ /* 0x000fe20007f5e0ff */
[----:B-1----:R-:W-:Y:S02]  /*1b870*/  IMAD.MOV.U32 R8, RZ, RZ, R46 ;  /* 0x000000ffff087224 */ /* 0x002fe400078e002e */
[----:B------:R-:W-:-:S05]  /*1b880*/  IMAD.MOV.U32 R9, RZ, RZ, R47 ;  /* 0x000000ffff097224 */ /* 0x000fca00078e002f */
[----:B------:R1:W-:Y:S01]  /*1b890*/  LDGSTS.E [R3+0x8e00], [R8.64], P1 ;  /* 0x08e0000008037fae */ /* 0x0003e20008921844 */
[----:B------:R-:W-:-:S04]  /*1b8a0*/  ISETP.GT.AND P1, PT, R4, 0x2b, PT ;  /* 0x0000002b0400780c */ /* 0x000fc80003f24270 */
[----:B------:R-:W-:Y:S01]  /*1b8b0*/  SEL R5, RZ, 0x4, !P1 ;  /* 0x00000004ff057807 */ /* 0x000fe20004800000 */
[----:B-1----:R-:W-:-:S03]  /*1b8c0*/  IMAD.MOV.U32 R8, RZ, RZ, R43 ;  /* 0x000000ffff087224 */ /* 0x002fc600078e002b */
[----:B------:R-:W-:Y:S01]  /*1b8d0*/  SEL R5, R5, RZ, !P5 ;  /* 0x000000ff05057207 */ /* 0x000fe20006800000 */
[----:B------:R-:W-:Y:S03]  /*1b8e0*/  STL [R1+0x70c], R52 ;  /* 0x00070c3401007387 */ /* 0x000fe60000100800 */
[----:B------:R-:W-:Y:S01]  /*1b8f0*/  ISETP.NE.U32.AND P1, PT, R5, RZ, PT ;  /* 0x000000ff0500720c */ /* 0x000fe20003f25070 */
[----:B------:R-:W-:Y:S04]  /*1b900*/  STL [R1+0x718], R46 ;  /* 0x0007182e01007387 */ /* 0x000fe80000100800 */
[----:B------:R-:W-:Y:S04]  /*1b910*/  STL [R1+0x710], R47 ;  /* 0x0007102f01007387 */ /* 0x000fe80000100800 */
[----:B------:R-:W-:Y:S01]  /*1b920*/  STL [R1+0x714], R43 ;  /* 0x0007142b01007387 */ /* 0x000fe20000100800 */
[----:B------:R-:W-:Y:S01]  /*1b930*/  HMMA.1688.F32.TF32 R20, R140, R54, R20 ;  /* 0x000000368c14723c */ /* 0x000fe20000081014 */
[----:B---3--:R-:W-:-:S05]  /*1b940*/  IADD3.X R44, R44, R0, RZ, P2, !PT ;  /* 0x000000002c2c7210 */ /* 0x008fca00017fe4ff */
[----:B------:R-:W-:-:S05]  /*1b950*/  IMAD.MOV.U32 R9, RZ, RZ, R44 ;  /* 0x000000ffff097224 */ /* 0x000fca00078e002c */
[----:B------:R1:W-:Y:S04]  /*1b960*/  LDGSTS.E [R3+0x9c00], [R8.64], P0 ;  /* 0x09c0000008037fae */ /* 0x0003e80008121844 */
[----:B------:R-:W-:Y:S01]  /*1b970*/  STL [R1+0x6fc], R44 ;  /* 0x0006fc2c01007387 */ /* 0x000fe20000100800 */
[----:B----4-:R-:W-:-:S05]  /*1b980*/  IADD3 R41, P2, R41, R48, RZ ;  /* 0x0000003029297210 */ /* 0x010fca0007f5e0ff */
[----:B------:R-:W-:Y:S02]  /*1b990*/  IMAD.X R42, R42, 0x1, R0, P2 ;  /* 0x000000012a2a7824 */ /* 0x000fe400010e0600 */
[----:B-1----:R-:W-:-:S03]  /*1b9a0*/  IMAD.MOV.U32 R8, RZ, RZ, R41 ;  /* 0x000000ffff087224 */ /* 0x002fc600078e0029 */
[----:B------:R-:W-:Y:S02]  /*1b9b0*/  MOV R9, R42 ;  /* 0x0000002a00097202 */ /* 0x000fe40000000f00 */
[----:B--2---:R-:W-:-:S03]  /*1b9c0*/  IADD3 R15, P2, R15, R48, RZ ;  /* 0x000000300f0f7210 */ /* 0x004fc60007f5e0ff */
[----:B------:R1:W-:Y:S01]  /*1b9d0*/  LDGSTS.E [R3+0x9e00], [R8.64], P0 ;  /* 0x09e0000008037fae */ /* 0x0003e20008121844 */
[----:B------:R-:W-:Y:S01]  /*1b9e0*/  IADD3 R13, P0, R13, R48, RZ ;  /* 0x000000300d0d7210 */ /* 0x000fe20007f1e0ff */
[----:B------:R-:W-:Y:S02]  /*1b9f0*/  IMAD.X R40, R40, 0x1, R0, P2 ;  /* 0x0000000128287824 */ /* 0x000fe400010e0600 */
[----:B------:R-:W-:Y:S04]  /*1ba00*/  STL [R1+0x708], R41 ;  /* 0x0007082901007387 */ /* 0x000fe80000100800 */
[----:B------:R2:W-:Y:S04]  /*1ba10*/  STL [R1+0x700], R42 ;  /* 0x0007002a01007387 */ /* 0x0005e80000100800 */
[----:B------:R-:W-:Y:S01]  /*1ba20*/  STL [R1+0x704], R15 ;  /* 0x0007040f01007387 */ /* 0x000fe20000100800 */
[----:B-1----:R-:W-:-:S02]  /*1ba30*/  IMAD.MOV.U32 R8, RZ, RZ, R15 ;  /* 0x000000ffff087224 */ /* 0x002fc400078e000f */
[----:B-----5:R-:W-:Y:S01]  /*1ba40*/  IMAD.X R14, R14, 0x1, R0, P0 ;  /* 0x000000010e0e7824 */ /* 0x020fe200000e0600 */
[----:B------:R-:W-:Y:S01]  /*1ba50*/  STL [R1+0x6ec], R40 ;  /* 0x0006ec2801007387 */ /* 0x000fe20000100800 */
[----:B------:R-:W-:-:S03]  /*1ba60*/  IMAD.MOV.U32 R9, RZ, RZ, R40 ;  /* 0x000000ffff097224 */ /* 0x000fc600078e0028 */
[----:B------:R-:W-:Y:S04]  /*1ba70*/  STL [R1+0x6f8], R13 ;  /* 0x0006f80d01007387 */ /* 0x000fe80000100800 */
[----:B------:R1:W-:Y:S04]  /*1ba80*/  STL [R1+0x6f0], R14 ;  /* 0x0006f00e01007387 */ /* 0x0003e80000100800 */
[----:B------:R-:W3:Y:S04]  /*1ba90*/  LDL.LU R144, [R1+0x6dc] ;  /* 0x0006dc0001907983 */ /* 0x000ee80000300800 */
[----:B------:R4:W-:Y:S04]  /*1baa0*/  LDGSTS.E [R3+0xac00], [R8.64], P1 ;  /* 0x0ac0000008037fae */ /* 0x0009e80008921844 */
[----:B------:R-:W5:Y:S04]  /*1bab0*/  LDL.LU R55, [R1+0x6f4] ;  /* 0x0006f40001377983 */ /* 0x000f680000300800 */
[----:B--2---:R-:W2:Y:S01]  /*1bac0*/  LDL.LU R42, [R1+0x6e0] ;  /* 0x0006e000012a7983 */ /* 0x004ea20000300800 */
[----:B----4-:R-:W-:-:S03]  /*1bad0*/  IMAD.MOV.U32 R9, RZ, RZ, R14 ;  /* 0x000000ffff097224 */ /* 0x010fc600078e000e */
[----:B-1----:R-:W4:Y:S04]  /*1bae0*/  LDL.LU R14, [R1+0x6e8] ;  /* 0x0006e800010e7983 */ /* 0x002f280000300800 */
[----:B------:R-:W2:Y:S01]  /*1baf0*/  LDL.LU R54, [R1+0x6cc] ;  /* 0x0006cc0001367983 */ /* 0x000ea20000300800 */
[----:B------:R-:W-:-:S03]  /*1bb00*/  MOV R8, R13 ;  /* 0x0000000d00087202 */ /* 0x000fc60000000f00 */
[----:B------:R-:W2:Y:S04]  /*1bb10*/  LDL.LU R43, [R1+0x6e4] ;  /* 0x0006e400012b7983 */ /* 0x000ea80000300800 */
[----:B------:R-:W2:Y:S04]  /*1bb20*/  LDL.LU R52, [R1+0x6d0] ;  /* 0x0006d00001347983 */ /* 0x000ea80000300800 */
[----:B------:R-:W2:Y:S04]  /*1bb30*/  LDL.LU R13, [R1+0x6d8] ;  /* 0x0006d800010d7983 */ /* 0x000ea80000300800 */
[----:B------:R-:W2:Y:S04]  /*1bb40*/  LDL.LU R49, [R1+0x6b4] ;  /* 0x0006b40001317983 */ /* 0x000ea80000300800 */
[----:B------:R-:W2:Y:S04]  /*1bb50*/  LDL.LU R41, [R1+0x6d4] ;  /* 0x0006d40001297983 */ /* 0x000ea80000300800 */
[----:B------:R-:W2:Y:S04]  /*1bb60*/  LDL.LU R47, [R1+0x6c0] ;  /* 0x0006c000012f7983 */ /* 0x000ea80000300800 */
[----:B------:R-:W2:Y:S04]  /*1bb70*/  LDL.LU R40, [R1+0x6c8] ;  /* 0x0006c80001287983 */ /* 0x000ea80000300800 */
[----:B------:R-:W1:Y:S01]  /*1bb80*/  S2R R53, SR_TID.X ;  /* 0x0000000000357919 */ /* 0x000e620000002100 */
[----:B------:R-:W-:-:S02]  /*1bb90*/  ISETP.GT.AND P0, PT, R4, 0x2f, PT ;  /* 0x0000002f0400780c */ /* 0x000fc40003f04270 */
[C---:B------:R-:W-:Y:S01]  /*1bba0*/  ISETP.GT.AND P3, PT, R4.reuse, 0x37, PT ;  /* 0x000000370400780c */ /* 0x040fe20003f64270 */
[----:B------:R1:W-:Y:S01]  /*1bbb0*/  LDGSTS.E [R3+0xae00], [R8.64], P1 ;  /* 0x0ae0000008037fae */ /* 0x0003e20008921844 */
[----:B------:R-:W-:Y:S02]  /*1bbc0*/  SEL R5, RZ, 0x4, !P0 ;  /* 0x00000004ff057807 */ /* 0x000fe40004000000 */
[C---:B------:R-:W-:Y:S01]  /*1bbd0*/  ISETP.GT.AND P0, PT, R4.reuse, 0x33, PT ;  /* 0x000000330400780c */ /* 0x040fe20003f04270 */
[----:B------:R-:W2:Y:S01]  /*1bbe0*/  LDL.LU R15, [R1+0x6c4] ;  /* 0x0006c400010f7983 */ /* 0x000ea20000300800 */
[----:B------:R-:W-:Y:S02]  /*1bbf0*/  SEL R5, R5, RZ, !P5 ;  /* 0x000000ff05057207 */ /* 0x000fe40006800000 */
[C---:B------:R-:W-:Y:S01]  /*1bc00*/  ISETP.GT.AND P1, PT, R4.reuse, 0x3b, PT ;  /* 0x0000003b0400780c */ /* 0x040fe20003f24270 */
[----:B------:R-:W2:Y:S01]  /*1bc10*/  LDL.LU R44, [R1+0x6bc] ;  /* 0x0006bc00012c7983 */ /* 0x000ea20000300800 */
[----:B------:R-:W-:-:S02]  /*1bc20*/  ISETP.GT.AND P2, PT, R4, 0x3f, PT ;  /* 0x0000003f0400780c */ /* 0x000fc40003f44270 */
[----:B------:R-:W-:Y:S02]  /*1bc30*/  ISETP.NE.U32.AND P6, PT, R5, RZ, PT ;  /* 0x000000ff0500720c */ /* 0x000fe40003fc5070 */
[----:B------:R-:W-:Y:S02]  /*1bc40*/  SEL R5, RZ, 0x4, !P0 ;  /* 0x00000004ff057807 */ /* 0x000fe40004000000 */
[----:B-1----:R-:W-:-:S04]  /*1bc50*/  LOP3.LUT R46, R53, 0x3f, RZ, 0xc0, !PT ;  /* 0x0000003f352e7812 */ /* 0x002fc800078ec0ff */
[----:B------:R-:W-:Y:S02]  /*1bc60*/  ISETP.GE.AND P4, PT, R46, R4, PT ;  /* 0x000000042e00720c */ /* 0x000fe40003f86270 */
[----:B------:R-:W-:Y:S02]  /*1bc70*/  SEL R4, RZ, 0x4, !P3 ;  /* 0x00000004ff047807 */ /* 0x000fe40005800000 */
[----:B------:R-:W-:Y:S02]  /*1bc80*/  SEL R5, R5, RZ, !P5 ;  /* 0x000000ff05057207 */ /* 0x000fe40006800000 */
[----:B------:R-:W-:Y:S02]  /*1bc90*/  SEL R4, R4, RZ, !P5 ;  /* 0x000000ff04047207 */ /* 0x000fe40006800000 */
[----:B------:R-:W-:Y:S02]  /*1bca0*/  ISETP.NE.U32.AND P0, PT, R5, RZ, PT ;  /* 0x000000ff0500720c */ /* 0x000fe40003f05070 */
[----:B------:R-:W-:-:S02]  /*1bcb0*/  ISETP.NE.U32.AND P3, PT, R4, RZ, PT ;  /* 0x000000ff0400720c */ /* 0x000fc40003f65070 */
[----:B------:R-:W-:Y:S02]  /*1bcc0*/  SEL R4, RZ, 0x4, !P2 ;  /* 0x00000004ff047807 */ /* 0x000fe40005000000 */
[----:B------:R-:W-:Y:S02]  /*1bcd0*/  SEL R5, RZ, 0x4, !P1 ;  /* 0x00000004ff057807 */ /* 0x000fe40004800000 */
[----:B------:R-:W-:Y:S02]  /*1bce0*/  SEL R4, R4, RZ, !P5 ;  /* 0x000000ff04047207 */ /* 0x000fe40006800000 */
[----:B------:R-:W-:Y:S01]  /*1bcf0*/  SEL R5, R5, RZ, !P5 ;  /* 0x000000ff05057207 */ /* 0x000fe20006800000 */
[----:B------:R-:W-:Y:S01]  /*1bd00*/  HMMA.1688.F32.TF32 R28, R140, R10, R28 ;  /* 0x0000000a8c1c723c */ /* 0x000fe2000008101c */
[----:B------:R-:W-:-:S04]  /*1bd10*/  SEL R8, RZ, 0x4, P4 ;  /* 0x00000004ff087807 */ /* 0x000fc80002000000 */
[----:B------:R-:W-:-:S03]  /*1bd20*/  SEL R8, R8, RZ, !P5 ;  /* 0x000000ff08087207 */ /* 0x000fc60006800000 */
[----:B------:R-:W-:Y:S01]  /*1bd30*/  HMMA.1688.F32.TF32 R36, R140, R6, R36 ;  /* 0x000000068c24723c */ /* 0x000fe20000081024 */
[----:B-----5:R-:W-:-:S05]  /*1bd40*/  IADD3 R55, P2, R55, R48, RZ ;  /* 0x0000003037377210 */ /* 0x020fca0007f5e0ff */
[----:B---3--:R-:W-:Y:S01]  /*1bd50*/  IMAD.X R144, R144, 0x1, R0, P2 ;  /* 0x0000000190907824 */ /* 0x008fe200010e0600 */
[----:B----4-:R-:W-:Y:S01]  /*1bd60*/  IADD3 R14, P1, R14, R48, RZ ;  /* 0x000000300e0e7210 */ /* 0x010fe20007f3e0ff */
[----:B------:R-:W-:Y:S01]  /*1bd70*/  STL [R1+0x6f4], R55 ;  /* 0x0006f43701007387 */ /* 0x000fe20000100800 */
[----:B------:R-:W-:-:S03]  /*1bd80*/  ISETP.NE.U32.AND P2, PT, R5, RZ, PT ;  /* 0x000000ff0500720c */ /* 0x000fc60003f45070 */
[----:B--2---:R-:W-:Y:S01]  /*1bd90*/  IMAD.X R42, R42, 0x1, R0, P1 ;  /* 0x000000012a2a7824 */ /* 0x004fe200008e0600 */
[----:B------:R-:W-:Y:S01]  /*1bda0*/  ISETP.NE.U32.AND P1, PT, R4, RZ, PT ;  /* 0x000000ff0400720c */ /* 0x000fe20003f25070 */
[----:B------:R1:W-:Y:S01]  /*1bdb0*/  STL [R1+0x6e8], R14 ;  /* 0x0006e80e01007387 */ /* 0x0003e20000100800 */
[----:B------:R-:W-:Y:S01]  /*1bdc0*/  IMAD.MOV.U32 R4, RZ, RZ, R55 ;  /* 0x000000ffff047224 */ /* 0x000fe200078e0037 */
[----:B------:R-:W-:Y:S02]  /*1bdd0*/  MOV R5, R144 ;  /* 0x0000009000057202 */ /* 0x000fe40000000f00 */
[----:B------:R-:W-:Y:S04]  /*1bde0*/  STL [R1+0x6dc], R144 ;  /* 0x0006dc9001007387 */ /* 0x000fe80000100800 */
[----:B------:R2:W-:Y:S04]  /*1bdf0*/  STL [R1+0x6e0], R42 ;  /* 0x0006e02a01007387 */ /* 0x0005e80000100800 */
[----:B------:R-:W3:Y:S04]  /*1be00*/  LDL.LU R10, [R1+0x6b8] ;  /* 0x0006b800010a7983 */ /* 0x000ee80000300800 */
[----:B------:R4:W-:Y:S04]  /*1be10*/  LDGSTS.E [R3+0xbc00], [R4.64], P6 ;  /* 0x0bc0000004037fae */ /* 0x0009e8000b121844 */
[----:B------:R-:W5:Y:S01]  /*1be20*/  LDL.LU R9, [R1+0x4a0] ;  /* 0x0004a00001097983 */ /* 0x000f620000300800 */
[----:B----4-:R-:W-:-:S03]  /*1be30*/  IMAD.MOV.U32 R4, RZ, RZ, R14 ;  /* 0x000000ffff047224 */ /* 0x010fc600078e000e */
[----:B-1----:R-:W4:Y:S01]  /*1be40*/  LDL.LU R14, [R1+0x6b0] ;  /* 0x0006b000010e7983 */ /* 0x002f220000300800 */
[-C--:B------:R-:W-:Y:S01]  /*1be50*/  IADD3 R43, P4, R43, R48.reuse, RZ ;  /* 0x000000302b2b7210 */ /* 0x080fe20007f9e0ff */
[----:B------:R-:W-:Y:S01]  /*1be60*/  IMAD.MOV.U32 R5, RZ, RZ, R42 ;  /* 0x000000ffff057224 */ /* 0x000fe200078e002a */
[----:B------:R-:W-:-:S03]  /*1be70*/  IADD3 R13, P5, R13, R48, RZ ;  /* 0x000000300d0d7210 */ /* 0x000fc60007fbe0ff */
[----:B------:R-:W-:Y:S01]  /*1be80*/  IMAD.X R54, R54, 0x1, R0, P4 ;  /* 0x0000000136367824 */ /* 0x000fe200020e0600 */
[----:B------:R1:W-:Y:S04]  /*1be90*/  STL [R1+0x6e4], R43 ;  /* 0x0006e42b01007387 */ /* 0x0003e80000100800 */
[----:B--2---:R-:W2:Y:S04]  /*1bea0*/  LDL.LU R42, [R1+0x6ac] ;  /* 0x0006ac00012a7983 */ /* 0x004ea80000300800 */
[----:B------:R1:W-:Y:S04]  /*1beb0*/  LDGSTS.E [R3+0xbe00], [R4.64], P6 ;  /* 0x0be0000004037fae */ /* 0x0003e8000b121844 */
[----:B------:R1:W-:Y:S04]  /*1bec0*/  STL [R1+0x6d8], R13 ;  /* 0x0006d80d01007387 */ /* 0x0003e80000100800 */
[----:B------:R-:W-:Y:S01]  /*1bed0*/  STL [R1+0x6cc], R54 ;  /* 0x0006cc3601007387 */ /* 0x000fe20000100800 */
[----:B-1----:R-:W-:-:S03]  /*1bee0*/  MOV R4, R43 ;  /* 0x0000002b00047202 */ /* 0x002fc60000000f00 */
[----:B------:R-:W2:Y:S01]  /*1bef0*/  LDL.LU R43, [R1+0x6a8] ;  /* 0x0006a800012b7983 */ /* 0x000ea20000300800 */
[-C--:B------:R-:W-:Y:S01]  /*1bf00*/  IADD3 R41, P6, R41, R48.reuse, RZ ;  /* 0x0000003029297210 */ /* 0x080fe20007fde0ff */
[----:B------:R-:W-:Y:S02]  /*1bf10*/  IMAD.X R52, R52, 0x1, R0, P5 ;  /* 0x0000000134347824 */ /* 0x000fe400028e0600 */
[----:B------:R-:W-:Y:S02]  /*1bf20*/  IMAD.MOV.U32 R5, RZ, RZ, R54 ;  /* 0x000000ffff057224 */ /* 0x000fe400078e0036 */
[----:B------:R1:W-:Y:S04]  /*1bf30*/  STL [R1+0x6d4], R41 ;  /* 0x0006d42901007387 */ /* 0x0003e80000100800 */
[----:B------:R-:W-:Y:S04]  /*1bf40*/  STL [R1+0x6d0], R52 ;  /* 0x0006d03401007387 */ /* 0x000fe80000100800 */
[----:B------:R-:W2:Y:S01]  /*1bf50*/  LDL.LU R7, [R1+0x4ac] ;  /* 0x0004ac0001077983 */ /* 0x000ea20000300800 */
[----:B------:R-:W-:-:S03]  /*1bf60*/  IADD3 R40, P5, R40, R48, RZ ;  /* 0x0000003028287210 */ /* 0x000fc60007fbe0ff */
[----:B------:R-:W2:Y:S01]  /*1bf70*/  LDL.LU R6, [R1+0x4a4] ;  /* 0x0004a40001067983 */ /* 0x000ea20000300800 */
[----:B------:R-:W-:-:S03]  /*1bf80*/  IMAD.X R49, R49, 0x1, R0, P6 ;  /* 0x0000000131317824 */ /* 0x000fc600030e0600 */
[----:B------:R1:W-:Y:S04]  /*1bf90*/  LDGSTS.E [R3+0xcc00], [R4.64], P0 ;  /* 0x0cc0000004037fae */ /* 0x0003e80008121844 */
[----:B------:R1:W-:Y:S02]  /*1bfa0*/  STL [R1+0x6c8], R40 ;  /* 0x0006c82801007387 */ /* 0x0003e40000100800 */
[----:B-1----:R-:W-:Y:S02]  /*1bfb0*/  IMAD.MOV.U32 R4, RZ, RZ, R13 ;  /* 0x000000ffff047224 */ /* 0x002fe400078e000d */
[----:B------:R-:W-:Y:S01]  /*1bfc0*/  IMAD.MOV.U32 R5, RZ, RZ, R52 ;  /* 0x000000ffff057224 */ /* 0x000fe200078e0034 */
[----:B------:R1:W-:Y:S04]  /*1bfd0*/  STL [R1+0x6b4], R49 ;  /* 0x0006b43101007387 */ /* 0x0003e80000100800 */
[----:B------:R1:W-:Y:S04]  /*1bfe0*/  LDGSTS.E [R3+0xce00], [R4.64], P0 ;  /* 0x0ce0000004037fae */ /* 0x0003e80008121844 */
[----:B------:R-:W2:Y:S01]  /*1bff0*/  LDL.LU R13, [R1+0x4cc] ;  /* 0x0004cc00010d7983 */ /* 0x000ea20000300800 */
[----:B-1----:R-:W-:-:S03]  /*1c000*/  IMAD.MOV.U32 R4, RZ, RZ, R41 ;  /* 0x000000ffff047224 */ /* 0x002fc600078e0029 */
[----:B------:R-:W2:Y:S01]  /*1c010*/  LDL.LU R41, [R1+0x4a8] ;  /* 0x0004a80001297983 */ /* 0x000ea20000300800 */
[----:B------:R-:W-:Y:S01]  /*1c020*/  IADD3 R15, P0, R15, R48, RZ ;  /* 0x000000300f0f7210 */ /* 0x000fe20007f1e0ff */
[----:B------:R-:W-:Y:S01]  /*1c030*/  IMAD.MOV.U32 R5, RZ, RZ, R49 ;  /* 0x000000ffff057224 */ /* 0x000fe200078e0031 */
[----:B------:R-:W-:Y:S02]  /*1c040*/  IADD3.X R47, R47, R0, RZ, P5, !PT ;  /* 0x000000002f2f7210 */ /* 0x000fe40002ffe4ff */
[----:B------:R-:W-:Y:S01]  /*1c050*/  IADD3 R44, P5, R44, R48, RZ ;  /* 0x000000302c2c7210 */ /* 0x000fe20007fbe0ff */
[----:B------:R1:W-:Y:S04]  /*1c060*/  STL [R1+0x6c4], R15 ;  /* 0x0006c40f01007387 */ /* 0x0003e80000100800 */
[----:B------:R1:W-:Y:S01]  /*1c070*/  LDGSTS.E [R3+0xdc00], [R4.64], P3 ;  /* 0x0dc0000004037fae */ /* 0x0003e20009921844 */
[----:B------:R-:W-:-:S03]  /*1c080*/  ISETP.NE.U32.AND P4, PT, R8, RZ, PT ;  /* 0x000000ff0800720c */ /* 0x000fc60003f85070 */
[----:B------:R3:W-:Y:S01]  /*1c090*/  STL [R1+0x6c0], R47 ;  /* 0x0006c02f01007387 */ /* 0x0007e20000100800 */
[----:B-1----:R-:W-:-:S03]  /*1c0a0*/  IMAD.MOV.U32 R4, RZ, RZ, R40 ;  /* 0x000000ffff047224 */ /* 0x002fc600078e0028 */
[----:B------:R-:W2:Y:S04]  /*1c0b0*/  LDL.LU R40, [R1+0x4c8] ;  /* 0x0004c80001287983 */ /* 0x000ea80000300800 */
[----:B------:R-:W-:Y:S01]  /*1c0c0*/  STL [R1+0x6bc], R44 ;  /* 0x0006bc2c01007387 */ /* 0x000fe20000100800 */
[----:B------:R-:W-:-:S03]  /*1c0d0*/  MOV R5, R47 ;  /* 0x0000002f00057202 */ /* 0x000fc60000000f00 */
[----:B------:R-:W1:Y:S04]  /*1c0e0*/  S2R R49, SR_TID.X ;  /* 0x0000000000317919 */ /* 0x000e680000002100 */
[----:B------:R1:W-:Y:S02]  /*1c0f0*/  LDGSTS.E [R3+0xde00], [R4.64], P3 ;  /* 0x0de0000004037fae */ /* 0x0003e40009921844 */
[----:B-1----:R-:W-:Y:S02]  /*1c100*/  IMAD.MOV.U32 R4, RZ, RZ, R15 ;  /* 0x000000ffff047224 */ /* 0x002fe400078e000f */
[----:B------:R-:W-:-:S05]  /*1c110*/  IMAD.MOV.U32 R15, RZ, RZ, c[0x0][0x18c] ;  /* 0x00006300ff0f7624 */ /* 0x000fca00078e00ff */
[----:B------:R-:W-:-:S05]  /*1c120*/  SHF.L.U32 R15, R15, 0x6, RZ ;  /* 0x000000060f0f7819 */ /* 0x000fca00000006ff */
[----:B------:R-:W-:Y:S01]  /*1c130*/  IMAD.SHL.U32 R15, R15, 0x4, RZ ;  /* 0x000000040f0f7824 */ /* 0x000fe200078e00ff */
[----:B------:R-:W-:Y:S01]  /*1c140*/  LOP3.LUT R52, R49, 0x3f, RZ, 0xc0, !PT ;  /* 0x0000003f31347812 */ /* 0x000fe200078ec0ff */
[----:B---3--:R-:W-:-:S05]  /*1c150*/  IMAD.X R10, R10, 0x1, R0, P0 ;  /* 0x000000010a0a7824 */ /* 0x008fca00000e0600 */
[----:B------:R1:W-:Y:S01]  /*1c160*/  STL [R1+0x6b8], R10 ;  /* 0x0006b80a01007387 */ /* 0x0003e20000100800 */
[----:B-----5:R-:W-:-:S03]  /*1c170*/  IMAD.X R9, R9, 0x1, R0, P5 ;  /* 0x0000000109097824 */ /* 0x020fc600028e0600 */
[----:B------:R-:W3:Y:S04]  /*1c180*/  LDL.LU R8, [R1+0x4ec] ;  /* 0x0004ec0001087983 */ /* 0x000ee80000300800 */
[----:B------:R-:W5:Y:S01]  /*1c190*/  LDL.LU R11, [R1+0x50c] ;  /* 0x00050c00010b7983 */ /* 0x000f620000300800 */
[----:B----4-:R-:W-:-:S05]  /*1c1a0*/  IADD3 R14, P0, R14, R48, RZ ;  /* 0x000000300e0e7210 */ /* 0x010fca0007f1e0ff */
[----:B------:R-:W-:Y:S04]  /*1c1b0*/  STL [R1+0x6b0], R14 ;  /* 0x0006b00e01007387 */ /* 0x000fe80000100800 */
[----:B------:R4:W-:Y:S04]  /*1c1c0*/  STL [R1+0x4a0], R9 ;  /* 0x0004a00901007387 */ /* 0x0009e80000100800 */
[----:B------:R-:W5:Y:S01]  /*1c1d0*/  LDL.LU R47, [R1+0x4e8] ;  /* 0x0004e800012f7983 */ /* 0x000f620000300800 */
[----:B------:R-:W-:Y:S01]  /*1c1e0*/  IMAD.MOV.U32 R5, RZ, RZ, R10 ;  /* 0x000000ffff057224 */ /* 0x000fe200078e000a */
[----:B--2---:R-:W-:-:S02]  /*1c1f0*/  IADD3 R42, P3, R42, R48, RZ ;  /* 0x000000302a2a7210 */ /* 0x004fc40007f7e0ff */
[----:B-1----:R-:W2:Y:S04]  /*1c200*/  LDL.LU R10, [R1+0x52c] ;  /* 0x00052c00010a7983 */ /* 0x002ea80000300800 */
[----:B------:R1:W-:Y:S04]  /*1c210*/  LDGSTS.E [R3+0xec00], [R4.64], P2 ;  /* 0x0ec0000004037fae */ /* 0x0003e80009121844 */
[----:B------:R-:W-:Y:S01]  /*1c220*/  STL [R1+0x6ac], R42 ;  /* 0x0006ac2a01007387 */ /* 0x000fe20000100800 */
[----:B------:R-:W-:Y:S02]  /*1c230*/  IMAD.X R43, R43, 0x1, R0, P0 ;  /* 0x000000012b2b7824 */ /* 0x000fe400000e0600 */
[----:B-1----:R-:W-:-:S02]  /*1c240*/  IMAD.MOV.U32 R4, RZ, RZ, R44 ;  /* 0x000000ffff047224 */ /* 0x002fc400078e002c */
[----:B------:R-:W-:Y:S01]  /*1c250*/  IMAD.MOV.U32 R5, RZ, RZ, R9 ;  /* 0x000000ffff057224 */ /* 0x000fe200078e0009 */
[----:B------:R-:W2:Y:S04]  /*1c260*/  LDL.LU R44, [R1+0x508] ;  /* 0x00050800012c7983 */ /* 0x000ea80000300800 */
[----:B----4-:R-:W4:Y:S04]  /*1c270*/  LDL.LU R9, [R1+0x54c] ;  /* 0x00054c0001097983 */ /* 0x010f280000300800 */
[----:B------:R1:W-:Y:S04]  /*1c280*/  LDGSTS.E [R3+0xee00], [R4.64], P2 ;  /* 0x0ee0000004037fae */ /* 0x0003e80009121844 */
[----:B------:R1:W-:Y:S02]  /*1c290*/  STL [R1+0x6a8], R43 ;  /* 0x0006a82b01007387 */ /* 0x0003e40000100800 */
[----:B-1----:R-:W-:-:S02]  /*1c2a0*/  IMAD.MOV.U32 R5, RZ, RZ, R43 ;  /* 0x000000ffff057224 */ /* 0x002fc400078e002b */
[----:B------:R-:W4:Y:S01]  /*1c2b0*/  LDL.LU R43, [R1+0x528] ;  /* 0x00052800012b7983 */ /* 0x000f220000300800 */
[----:B------:R-:W-:Y:S01]  /*1c2c0*/  IADD3 R7, P0, R7, R15, RZ ;  /* 0x0000000f07077210 */ /* 0x000fe20007f1e0ff */
[----:B------:R-:W-:Y:S01]  /*1c2d0*/  IMAD.MOV.U32 R4, RZ, RZ, R14 ;  /* 0x000000ffff047224 */ /* 0x000fe200078e000e */
[----:B------:R-:W-:Y:S02]  /*1c2e0*/  IADD3.X R6, R6, R0, RZ, P3, !PT ;  /* 0x0000000006067210 */ /* 0x000fe40001ffe4ff */
[----:B------:R-:W-:Y:S01]  /*1c2f0*/  SHF.R.S32.HI R48, RZ, 0x6, R49 ;  /* 0x00000006ff307819 */ /* 0x000fe20000011431 */
[----:B------:R-:W-:Y:S04]  /*1c300*/  STL [R1+0x4ac], R7 ;  /* 0x0004ac0701007387 */ /* 0x000fe80000100800 */
[----:B------:R1:W-:Y:S01]  /*1c310*/  LDGSTS.E [R3+0xfc00], [R4.64], P1 ;  /* 0x0fc0000004037fae */ /* 0x0003e20008921844 */
[----:B------:R-:W-:-:S03]  /*1c320*/  SGXT R48, R48, 0x1 ;  /* 0x000000013030781a */ /* 0x000fc60000000200 */
[----:B------:R1:W-:Y:S04]  /*1c330*/  STL [R1+0x4a4], R6 ;  /* 0x0004a40601007387 */ /* 0x0003e80000100800 */
[----:B------:R-:W4:Y:S01]  /*1c340*/  LDL.LU R14, [R1+0x56c] ;  /* 0x00056c00010e7983 */ /* 0x000f220000300800 */
[----:B-1----:R-:W-:Y:S01]  /*1c350*/  MOV R5, R6 ;  /* 0x0000000600057202 */ /* 0x002fe20000000f00 */
[----:B------:R-:W-:Y:S02]  /*1c360*/  IMAD.MOV.U32 R4, RZ, RZ, R42 ;  /* 0x000000ffff047224 */ /* 0x000fe400078e002a */
[----:B------:R-:W-:Y:S01]  /*1c370*/  IMAD.SHL.U32 R6, R52, 0x4, RZ ;  /* 0x0000000434067824 */ /* 0x000fe200078e00ff */
[----:B------:R-:W4:Y:S01]  /*1c380*/  LDL.LU R42, [R1+0x548] ;  /* 0x00054800012a7983 */ /* 0x000f220000300800 */
[----:B------:R-:W-:Y:S01]  /*1c390*/  IADD3 R13, P2, R13, R15, RZ ;  /* 0x0000000f0d0d7210 */ /* 0x000fe20007f5e0ff */
[----:B------:R-:W-:-:S02]  /*1c3a0*/  IMAD.X R41, R41, 0x1, R2, P0 ;  /* 0x0000000129297824 */ /* 0x000fc400000e0602 */
[----:B------:R-:W-:Y:S01]  /*1c3b0*/  LOP3.LUT R6, R6, 0x110, R48, 0x78, !PT ;  /* 0x0000011006067812 */ /* 0x000fe200078e7830 */
[----:B------:R1:W-:Y:S04]  /*1c3c0*/  LDGSTS.E [R3+0xfe00], [R4.64], P1 ;  /* 0x0fe0000004037fae */ /* 0x0003e80008921844 */
[----:B------:R-:W-:Y:S04]  /*1c3d0*/  STL [R1+0x4cc], R13 ;  /* 0x0004cc0d01007387 */ /* 0x000fe80000100800 */
[----:B------:R1:W-:Y:S02]  /*1c3e0*/  STL [R1+0x4a8], R41 ;  /* 0x0004a82901007387 */ /* 0x0003e40000100800 */
[----:B-1----:R-:W-:Y:S01]  /*1c3f0*/  IMAD R3, R45, 0x8000, R6 ;  /* 0x000080002d037824 */ /* 0x002fe200078e0206 */
[----:B------:R-:W-:Y:S01]  /*1c400*/  MOV R5, R41 ;  /* 0x0000002900057202 */ /* 0x000fe20000000f00 */
[----:B------:R-:W4:Y:S04]  /*1c410*/  LDL.LU R6, [R1+0x58c] ;  /* 0x00058c0001067983 */ /* 0x000f280000300800 */
[----:B------:R-:W4:Y:S01]  /*1c420*/  LDL.LU R41, [R1+0x568] ;  /* 0x0005680001297983 */ /* 0x000f220000300800 */
[----:B------:R-:W-:-:S02]  /*1c430*/  IMAD.X R40, R40, 0x1, R2, P2 ;  /* 0x0000000128287824 */ /* 0x000fc400010e0602 */
[----:B------:R-:W-:Y:S01]  /*1c440*/  IMAD.MOV.U32 R4, RZ, RZ, R7 ;  /* 0x000000ffff047224 */ /* 0x000fe200078e0007 */
[----:B------:R-:W0:Y:S04]  /*1c450*/  LDGDEPBAR ;  /* 0x00000000000079af */ /* 0x000e280000000000 */
[----:B------:R1:W-:Y:S02]  /*1c460*/  LDGSTS.E [R3+0x20000], [R4.64], P4 ;  /* 0x2000000004037fae */ /* 0x0003e4000a121844 */
[----:B-1----:R-:W-:Y:S02]  /*1c470*/  IMAD.MOV.U32 R5, RZ, RZ, R40 ;  /* 0x000000ffff057224 */ /* 0x002fe400078e0028 */
[----:B------:R-:W-:-:S05]  /*1c480*/  IMAD.MOV.U32 R4, RZ, RZ, R13 ;  /* 0x000000ffff047224 */ /* 0x000fca00078e000d */
[----:B------:R1:W-:Y:S01]  /*1c490*/  LDGSTS.E [R3+0x20800], [R4.64], P4 ;  /* 0x2080000004037fae */ /* 0x0003e2000a121844 */
[-C--:B---3--:R-:W-:Y:S02]  /*1c4a0*/  IADD3 R8, P0, R8, R15.reuse, RZ ;  /* 0x0000000f08087210 */ /* 0x088fe40007f1e0ff */
[----:B-----5:R-:W-:-:S03]  /*1c4b0*/  IADD3 R11, P1, R11, R15, RZ ;  /* 0x0000000f0b0b7210 */ /* 0x020fc60007f3e0ff */
[----:B------:R-:W-:Y:S04]  /*1c4c0*/  STL [R1+0x4ec], R8 ;  /* 0x0004ec0801007387 */ /* 0x000fe80000100800 */
[----:B------:R3:W-:Y:S04]  /*1c4d0*/  STL [R1+0x4c8], R40 ;  /* 0x0004c82801007387 */ /* 0x0007e80000100800 */
[----:B------:R-:W5:Y:S04]  /*1c4e0*/  LDL.LU R7, [R1+0x5ac] ;  /* 0x0005ac0001077983 */ /* 0x000f680000300800 */
[----:B---3--:R-:W3:Y:S01]  /*1c4f0*/  LDL.LU R40, [R1+0x588] ;  /* 0x0005880001287983 */ /* 0x008ee20000300800 */
[----:B------:R-:W-:-:S03]  /*1c500*/  IMAD.X R47, R47, 0x1, R2, P0 ;  /* 0x000000012f2f7824 */ /* 0x000fc600000e0602 */
[----:B------:R-:W-:Y:S04]  /*1c510*/  STL [R1+0x50c], R11 ;  /* 0x00050c0b01007387 */ /* 0x000fe80000100800 */
[----:B------:R1:W-:Y:S04]  /*1c520*/  STL [R1+0x4e8], R47 ;  /* 0x0004e82f01007387 */ /* 0x0003e80000100800 */
[----:B------:R-:W3:Y:S04]  /*1c530*/  LDL.LU R13, [R1+0x5cc] ;  /* 0x0005cc00010d7983 */ /* 0x000ee80000300800 */
[----:B------:R-:W3:Y:S01]  /*1c540*/  LDL.LU R48, [R1+0x5a8] ;  /* 0x0005a80001307983 */ /* 0x000ee20000300800 */
[----:B--2---:R-:W-:Y:S01]  /*1c550*/  IADD3 R10, P0, R10, R15, RZ ;  /* 0x0000000f0a0a7210 */ /* 0x004fe20007f1e0ff */
[----:B-1----:R-:W-:Y:S01]  /*1c560*/  IMAD.MOV.U32 R5, RZ, RZ, R47 ;  /* 0x000000ffff057224 */ /* 0x002fe200078e002f */
[----:B------:R-:W-:-:S03]  /*1c570*/  MOV R4, R8 ;  /* 0x0000000800047202 */ /* 0x000fc60000000f00 */
[----:B------:R-:W-:Y:S01]  /*1c580*/  STL [R1+0x52c], R10 ;  /* 0x00052c0a01007387 */ /* 0x000fe20000100800 */
[----:B------:R-:W-:-:S03]  /*1c590*/  IMAD.X R44, R44, 0x1, R2, P1 ;  /* 0x000000012c2c7824 */ /* 0x000fc600008e0602 */
[----:B------:R1:W-:Y:S01]  /*1c5a0*/  LDGSTS.E [R3+0x21000], [R4.64], P4 ;  /* 0x2100000004037fae */ /* 0x0003e2000a121844 */
[----:B----4-:R-:W-:-:S03]  /*1c5b0*/  IADD3 R9, P1, R9, R15, RZ ;  /* 0x0000000f09097210 */ /* 0x010fc60007f3e0ff */
[----:B------:R2:W-:Y:S04]  /*1c5c0*/  STL [R1+0x508], R44 ;  /* 0x0005082c01007387 */ /* 0x0005e80000100800 */
[----:B------:R-:W4:Y:S04]  /*1c5d0*/  LDL.LU R8, [R1+0x5ec] ;  /* 0x0005ec0001087983 */ /* 0x000f280000300800 */
[----:B------:R-:W4:Y:S01]  /*1c5e0*/  LDL.LU R47, [R1+0x5c8] ;  /* 0x0005c800012f7983 */ /* 0x000f220000300800 */
[----:B-1----:R-:W-:-:S03]  /*1c5f0*/  IMAD.MOV.U32 R4, RZ, RZ, R11 ;  /* 0x000000ffff047224 */ /* 0x002fc600078e000b */
[----:B------:R-:W-:Y:S01]  /*1c600*/  STL [R1+0x54c], R9 ;  /* 0x00054c0901007387 */ /* 0x000fe20000100800 */
[----:B------:R-:W-:Y:S02]  /*1c610*/  IMAD.X R43, R43, 0x1, R2, P0 ;  /* 0x000000012b2b7824 */ /* 0x000fe400000e0602 */
[----:B------:R-:W-:-:S03]  /*1c620*/  IMAD.MOV.U32 R5, RZ, RZ, R44 ;  /* 0x000000ffff057224 */ /* 0x000fc600078e002c */
[----:B------:R1:W-:Y:S04]  /*1c630*/  STL [R1+0x528], R43 ;  /* 0x0005282b01007387 */ /* 0x0003e80000100800 */
[----:B------:R-:W4:Y:S04]  /*1c640*/  LDL.LU R11, [R1+0x60c] ;  /* 0x00060c00010b7983 */ /* 0x000f280000300800 */
[----:B--2---:R-:W2:Y:S04]  /*1c650*/  LDL.LU R44, [R1+0x5e8] ;  /* 0x0005e800012c7983 */ /* 0x004ea80000300800 */
[----:B------:R1:W-:Y:S01]  /*1c660*/  LDGSTS.E [R3+0x21800], [R4.64], P4 ;  /* 0x2180000004037fae */ /* 0x0003e2000a121844 */
[----:B------:R-:W-:-:S02]  /*1c670*/  IADD3 R14, P0, R14, R15, RZ ;  /* 0x0000000f0e0e7210 */ /* 0x000fc40007f1e0ff */
[----:B------:R-:W-:-:S03]  /*1c680*/  IADD3.X R42, R42, R2, RZ, P1, !PT ;  /* 0x000000022a2a7210 */ /* 0x000fc60000ffe4ff */
[----:B------:R-:W-:Y:S01]  /*1c690*/  STL [R1+0x56c], R14 ;  /* 0x00056c0e01007387 */ /* 0x000fe20000100800 */
[----:B-1----:R-:W-:-:S03]  /*1c6a0*/  IMAD.MOV.U32 R4, RZ, RZ, R10 ;  /* 0x000000ffff047224 */ /* 0x002fc600078e000a */
[----:B------:R1:W-:Y:S01]  /*1c6b0*/  STL [R1+0x548], R42 ;  /* 0x0005482a01007387 */ /* 0x0003e20000100800 */
[----:B------:R-:W-:-:S03]  /*1c6c0*/  IMAD.MOV.U32 R5, RZ, RZ, R43 ;  /* 0x000000ffff057224 */ /* 0x000fc600078e002b */
[----:B------:R-:W2:Y:S04]  /*1c6d0*/  LDL.LU R10, [R1+0x62c] ;  /* 0x00062c00010a7983 */ /* 0x000ea80000300800 */
[----:B------:R-:W2:Y:S04]  /*1c6e0*/  LDL.LU R43, [R1+0x608] ;  /* 0x00060800012b7983 */ /* 0x000ea80000300800 */
[----:B------:R1:W-:Y:S01]  /*1c6f0*/  LDGSTS.E [R3+0x22000], [R4.64], P4 ;  /* 0x2200000004037fae */ /* 0x0003e2000a121844 */
[----:B------:R-:W-:Y:S01]  /*1c700*/  IADD3 R6, P1, R6, R15, RZ ;  /* 0x0000000f06067210 */ /* 0x000fe20007f3e0ff */
[----:B------:R-:W-:-:S04]  /*1c710*/  IMAD.X R41, R41, 0x1, R2, P0 ;  /* 0x0000000129297824 */ /* 0x000fc800000e0602 */
[----:B------:R-:W-:Y:S04]  /*1c720*/  STL [R1+0x58c], R6 ;  /* 0x00058c0601007387 */ /* 0x000fe80000100800 */
[----:B------:R1:W-:Y:S02]  /*1c730*/  STL [R1+0x568], R41 ;  /* 0x0005682901007387 */ /* 0x0003e40000100800 */
[----:B-1----:R-:W-:Y:S01]  /*1c740*/  MOV R5, R42 ;  /* 0x0000002a00057202 */ /* 0x002fe20000000f00 */
[----:B------:R-:W-:Y:S01]  /*1c750*/  IMAD.MOV.U32 R4, RZ, RZ, R9 ;  /* 0x000000ffff047224 */ /* 0x000fe200078e0009 */
[----:B------:R-:W2:Y:S04]  /*1c760*/  LDL.LU R42, [R1+0x628] ;  /* 0x00062800012a7983 */ /* 0x000ea80000300800 */
[----:B------:R-:W2:Y:S04]  /*1c770*/  LDL.LU R9, [R1+0x64c] ;  /* 0x00064c0001097983 */ /* 0x000ea80000300800 */
[----:B------:R1:W-:Y:S02]  /*1c780*/  LDGSTS.E [R3+0x22800], [R4.64], P4 ;  /* 0x2280000004037fae */ /* 0x0003e4000a121844 */
[----:B-1----:R-:W-:-:S02]  /*1c790*/  IMAD.MOV.U32 R4, RZ, RZ, R14 ;  /* 0x000000ffff047224 */ /* 0x002fc400078e000e */
[----:B------:R-:W-:Y:S02]  /*1c7a0*/  IMAD.MOV.U32 R5, RZ, RZ, R41 ;  /* 0x000000ffff057224 */ /* 0x000fe400078e0029 */
[----:B------:R-:W2:Y:S04]  /*1c7b0*/  LDL.LU R41, [R1+0x648] ;  /* 0x0006480001297983 */ /* 0x000ea80000300800 */
[----:B------:R1:W-:Y:S02]  /*1c7c0*/  LDGSTS.E [R3+0x23000], [R4.64], P4 ;  /* 0x2300000004037fae */ /* 0x0003e4000a121844 */
[----:B-1----:R-:W-:Y:S01]  /*1c7d0*/  MOV R4, R6 ;  /* 0x0000000600047202 */ /* 0x002fe20000000f00 */
[----:B------:R-:W-:Y:S01]  /*1c7e0*/  HMMA.1688.F32.TF32 R24, R140, R50, R24 ;  /* 0x000000328c18723c */ /* 0x000fe20000081018 */
[----:B-----5:R-:W-:Y:S01]  /*1c7f0*/  IADD3 R7, P0, R7, R15, RZ ;  /* 0x0000000f07077210 */ /* 0x020fe20007f1e0ff */
[----:B---3--:R-:W-:-:S04]  /*1c800*/  IMAD.X R40, R40, 0x1, R2, P1 ;  /* 0x0000000128287824 */ /* 0x008fc800008e0602 */
[----:B------:R-:W-:Y:S01]  /*1c810*/  STL [R1+0x5ac], R7 ;  /* 0x0005ac0701007387 */ /* 0x000fe20000100800 */
[----:B------:R-:W-:-:S03]  /*1c820*/  IMAD.MOV.U32 R5, RZ, RZ, R40 ;  /* 0x000000ffff057224 */ /* 0x000fc600078e0028 */
[----:B------:R1:W-:Y:S04]  /*1c830*/  STL [R1+0x588], R40 ;  /* 0x0005882801007387 */ /* 0x0003e80000100800 */
[----:B------:R-:W3:Y:S01]  /*1c840*/  LDL.LU R14, [R1+0x66c] ;  /* 0x00066c00010e7983 */ /* 0x000ee20000300800 */
[----:B------:R-:W-:-:S03]  /*1c850*/  IADD3 R13, P1, R13, R15, RZ ;  /* 0x0000000f0d0d7210 */ /* 0x000fc60007f3e0ff */
[----:B------:R5:W-:Y:S01]  /*1c860*/  LDGSTS.E [R3+0x23800], [R4.64], P4 ;  /* 0x2380000004037fae */ /* 0x000be2000a121844 */
[----:B------:R-:W-:-:S03]  /*1c870*/  IMAD.X R48, R48, 0x1, R2, P0 ;  /* 0x0000000130307824 */ /* 0x000fc600000e0602 */
[----:B-1----:R-:W3:Y:S04]  /*1c880*/  LDL.LU R40, [R1+0x668] ;  /* 0x0006680001287983 */ /* 0x002ee80000300800 */
[----:B------:R1:W-:Y:S04]  /*1c890*/  STL [R1+0x5cc], R13 ;  /* 0x0005cc0d01007387 */ /* 0x0003e80000100800 */
[----:B------:R-:W-:Y:S04]  /*1c8a0*/  STL [R1+0x5a8], R48 ;  /* 0x0005a83001007387 */ /* 0x000fe80000100800 */
[----:B------:R-:W3:Y:S01]  /*1c8b0*/  LDL.LU R6, [R1+0x68c] ;  /* 0x00068c0001067983 */ /* 0x000ee20000300800 */
[----:B-----5:R-:W-:Y:S01]  /*1c8c0*/  IMAD.MOV.U32 R4, RZ, RZ, R7 ;  /* 0x000000ffff047224 */ /* 0x020fe200078e0007 */
[----:B----4-:R-:W-:Y:S01]  /*1c8d0*/  IADD3 R8, P0, R8, R15, RZ ;  /* 0x0000000f08087210 */ /* 0x010fe20007f1e0ff */
[----:B------:R-:W-:Y:S01]  /*1c8e0*/  IMAD.MOV.U32 R5, RZ, RZ, R48 ;  /* 0x000000ffff057224 */ /* 0x000fe200078e0030 */
[----:B------:R-:W4:Y:S01]  /*1c8f0*/  LDL.LU R7, [R1+0x688] ;  /* 0x0006880001077983 */ /* 0x000f220000300800 */
[----:B------:R-:W-:-:S03]  /*1c900*/  IMAD.X R47, R47, 0x1, R2, P1 ;  /* 0x000000012f2f7824 */ /* 0x000fc600008e0602 */
[----:B------:R5:W-:Y:S04]  /*1c910*/  STL [R1+0x5ec], R8 ;  /* 0x0005ec0801007387 */ /* 0x000be80000100800 */
[----:B------:R-:W-:Y:S04]  /*1c920*/  STL [R1+0x5c8], R47 ;  /* 0x0005c82f01007387 */ /* 0x000fe80000100800 */
[----:B------:R-:W4:Y:S04]  /*1c930*/  LDL.LU R49, [R1+0x4b4] ;  /* 0x0004b40001317983 */ /* 0x000f280000300800 */
[----:B------:R-:W4:Y:S01]  /*1c940*/  LDL.LU R50, [R1+0x4b0] ;  /* 0x0004b00001327983 */ /* 0x000f220000300800 */
[----:B------:R-:W-:-:S03]  /*1c950*/  IADD3 R11, P1, R11, R15, RZ ;  /* 0x0000000f0b0b7210 */ /* 0x000fc60007f3e0ff */
[----:B------:R1:W-:Y:S01]  /*1c960*/  LDGSTS.E [R3+0x24000], [R4.64], P4 ;  /* 0x2400000004037fae */ /* 0x0003e2000a121844 */
[----:B--2---:R-:W-:-:S03]  /*1c970*/  IADD3.X R44, R44, R2, RZ, P0, !PT ;  /* 0x000000022c2c7210 */ /* 0x004fc600007fe4ff */
[----:B------:R2:W-:Y:S04]  /*1c980*/  STL [R1+0x60c], R11 ;  /* 0x00060c0b01007387 */ /* 0x0005e80000100800 */
[----:B------:R-:W-:Y:S01]  /*1c990*/  STL [R1+0x5e8], R44 ;  /* 0x0005e82c01007387 */ /* 0x000fe20000100800 */
[----:B-1----:R-:W-:-:S03]  /*1c9a0*/  IMAD.MOV.U32 R4, RZ, RZ, R13 ;  /* 0x000000ffff047224 */ /* 0x002fc600078e000d */
[----:B------:R-:W4:Y:S01]  /*1c9b0*/  LDL.LU R13, [R1+0x4d4] ;  /* 0x0004d400010d7983 */ /* 0x000f220000300800 */
[----:B------:R-:W-:-:S05]  /*1c9c0*/  IMAD.MOV.U32 R5, RZ, RZ, R47 ;  /* 0x000000ffff057224 */ /* 0x000fca00078e002f */
[----:B------:R1:W-:Y:S01]  /*1c9d0*/  LDGSTS.E [R3+0x24800], [R4.64], P4 ;  /* 0x2480000004037fae */ /* 0x0003e2000a121844 */
[-C--:B------:R-:W-:Y:S01]  /*1c9e0*/  IADD3 R10, P0, R10, R15.reuse, RZ ;  /* 0x0000000f0a0a7210 */ /* 0x080fe20007f1e0ff */
[----:B------:R-:W-:Y:S02]  /*1c9f0*/  IMAD.X R43, R43, 0x1, R2, P1 ;  /* 0x000000012b2b7824 */ /* 0x000fe400008e0602 */
[----:B-1----:R-:W-:Y:S02]  /*1ca00*/  IMAD.MOV.U32 R4, RZ, RZ, R8 ;  /* 0x000000ffff047224 */ /* 0x002fe400078e0008 */
[----:B-----5:R-:W5:Y:S04]  /*1ca10*/  LDL.LU R8, [R1+0x4f4] ;  /* 0x0004f40001087983 */ /* 0x020f680000300800 */
[----:B------:R-:W-:Y:S04]  /*1ca20*/  STL [R1+0x62c], R10 ;  /* 0x00062c0a01007387 */ /* 0x000fe80000100800 */
[----:B------:R1:W-:Y:S04]  /*1ca30*/  STL [R1+0x608], R43 ;  /* 0x0006082b01007387 */ /* 0x0003e80000100800 */
[----:B------:R-:W5:Y:S01]  /*1ca40*/  LDL.LU R48, [R1+0x4d0] ;  /* 0x0004d00001307983 */ /* 0x000f620000300800 */
[----:B------:R-:W-:Y:S01]  /*1ca50*/  MOV R5, R44 ;  /* 0x0000002c00057202 */ /* 0x000fe20000000f00 */
[----:B------:R-:W-:Y:S01]  /*1ca60*/  IMAD.X R42, R42, 0x1, R2, P0 ;  /* 0x000000012a2a7824 */ /* 0x000fe200000e0602 */
[----:B------:R-:W-:-:S03]  /*1ca70*/  IADD3 R9, P1, R9, R15, RZ ;  /* 0x0000000f09097210 */ /* 0x000fc60007f3e0ff */
[----:B------:R1:W-:Y:S04]  /*1ca80*/  LDGSTS.E [R3+0x25000], [R4.64], P4 ;  /* 0x2500000004037fae */ /* 0x0003e8000a121844 */
[----:B------:R2:W-:Y:S04]  /*1ca90*/  STL [R1+0x64c], R9 ;  /* 0x00064c0901007387 */ /* 0x0005e80000100800 */
[----:B------:R-:W-:Y:S01]  /*1caa0*/  STL [R1+0x628], R42 ;  /* 0x0006282a01007387 */ /* 0x000fe20000100800 */
[----:B-1----:R-:W-:Y:S02]  /*1cab0*/  IMAD.MOV.U32 R4, RZ, RZ, R11 ;  /* 0x000000ffff047224 */ /* 0x002fe400078e000b */
[----:B------:R-:W-:Y:S01]  /*1cac0*/  IMAD.MOV.U32 R5, RZ, RZ, R43 ;  /* 0x000000ffff057224 */ /* 0x000fe200078e002b */
[----:B--2---:R-:W2:Y:S04]  /*1cad0*/  LDL.LU R11, [R1+0x514] ;  /* 0x00051400010b7983 */ /* 0x004ea80000300800 */
[----:B------:R-:W2:Y:S01]  /*1cae0*/  LDL.LU R43, [R1+0x4f0] ;  /* 0x0004f000012b7983 */ /* 0x000ea20000300800 */
[----:B------:R-:W-:-:S03]  /*1caf0*/  IMAD.X R41, R41, 0x1, R2, P1 ;  /* 0x0000000129297824 */ /* 0x000fc600008e0602 */
[----:B------:R1:W-:Y:S02]  /*1cb00*/  LDGSTS.E [R3+0x25800], [R4.64], P4 ;  /* 0x2580000004037fae */ /* 0x0003e4000a121844 */
[----:B-1----:R-:W-:Y:S01]  /*1cb10*/  MOV R4, R10 ;  /* 0x0000000a00047202 */ /* 0x002fe20000000f00 */
[----:B------:R-:W-:-:S05]  /*1cb20*/  IMAD.MOV.U32 R5, RZ, RZ, R42 ;  /* 0x000000ffff057224 */ /* 0x000fca00078e002a */
[----:B------:R1:W-:Y:S02]  /*1cb30*/  LDGSTS.E [R3+0x26000], [R4.64], P4 ;  /* 0x2600000004037fae */ /* 0x0003e4000a121844 */
[----:B-1----:R-:W-:Y:S02]  /*1cb40*/  IMAD.MOV.U32 R4, RZ, RZ, R9 ;  /* 0x000000ffff047224 */ /* 0x002fe400078e0009 */
[----:B------:R-:W-:-:S05]  /*1cb50*/  IMAD.MOV.U32 R5, RZ, RZ, R41 ;  /* 0x000000ffff057224 */ /* 0x000fca00078e0029 */
[----:B------:R1:W-:Y:S01]  /*1cb60*/  LDGSTS.E [R3+0x26800], [R4.64], P4 ;  /* 0x2680000004037fae */ /* 0x0003e2000a121844 */
[----:B---3--:R-:W-:-:S05]  /*1cb70*/  IADD3 R14, P0, R14, R15, RZ ;  /* 0x0000000f0e0e7210 */ /* 0x008fca0007f1e0ff */
[----:B------:R-:W-:Y:S01]  /*1cb80*/  STL [R1+0x66c], R14 ;  /* 0x00066c0e01007387 */ /* 0x000fe20000100800 */
[----:B------:R-:W-:-:S03]  /*1cb90*/  IMAD.X R40, R40, 0x1, R2, P0 ;  /* 0x0000000128287824 */ /* 0x000fc600000e0602 */
[----:B------:R-:W-:Y:S04]  /*1cba0*/  STL [R1+0x648], R41 ;  /* 0x0006482901007387 */ /* 0x000fe80000100800 */
[----:B------:R-:W3:Y:S01]  /*1cbb0*/  LDL.LU R10, [R1+0x534] ;  /* 0x00053400010a7983 */ /* 0x000ee20000300800 */
[----:B-1----:R-:W-:-:S03]  /*1cbc0*/  IMAD.MOV.U32 R5, RZ, RZ, R40 ;  /* 0x000000ffff057224 */ /* 0x002fc600078e0028 */
[----:B------:R-:W3:Y:S01]  /*1cbd0*/  LDL.LU R47, [R1+0x510] ;  /* 0x00051000012f7983 */ /* 0x000ee20000300800 */
[----:B------:R-:W-:-:S05]  /*1cbe0*/  IADD3 R6, P1, R6, R15, RZ ;  /* 0x0000000f06067210 */ /* 0x000fca0007f3e0ff */
[----:B------:R-:W-:Y:S04]  /*1cbf0*/  STL [R1+0x68c], R6 ;  /* 0x00068c0601007387 */ /* 0x000fe80000100800 */
[----:B------:R1:W-:Y:S01]  /*1cc00*/  STL [R1+0x668], R40 ;  /* 0x0006682801007387 */ /* 0x0003e20000100800 */
[----:B----4-:R-:W-:-:S03]  /*1cc10*/  IADD3.X R7, R7, R2, RZ, P1, !PT ;  /* 0x0000000207077210 */ /* 0x010fc60000ffe4ff */
[----:B------:R-:W4:Y:S04]  /*1cc20*/  LDL.LU R9, [R1+0x554] ;  /* 0x0005540001097983 */ /* 0x000f280000300800 */
[----:B------:R-:W4:Y:S04]  /*1cc30*/  LDL.LU R44, [R1+0x530] ;  /* 0x00053000012c7983 */ /* 0x000f280000300800 */
[----:B-1----:R-:W1:Y:S01]  /*1cc40*/  S2R R40, SR_TID.X ;  /* 0x0000000000287919 */ /* 0x002e620000002100 */
[----:B------:R-:W-:Y:S01]  /*1cc50*/  IADD3 R49, P0, R49, R15, RZ ;  /* 0x0000000f31317210 */ /* 0x000fe20007f1e0ff */
[----:B------:R-:W-:-:S04]  /*1cc60*/  IMAD.MOV.U32 R4, RZ, RZ, R14 ;  /* 0x000000ffff047224 */ /* 0x000fc800078e000e */
[----:B------:R-:W-:Y:S01]  /*1cc70*/  STL [R1+0x4b4], R49 ;  /* 0x0004b43101007387 */ /* 0x000fe20000100800 */
[----:B------:R-:W-:-:S03]  /*1cc80*/  IMAD.X R50, R50, 0x1, R2, P0 ;  /* 0x0000000132327824 */ /* 0x000fc600000e0602 */
[----:B------:R1:W-:Y:S04]  /*1cc90*/  STL [R1+0x688], R7 ;  /* 0x0006880701007387 */ /* 0x0003e80000100800 */
[----:B------:R-:W4:Y:S04]  /*1cca0*/  LDL.LU R14, [R1+0x574] ;  /* 0x00057400010e7983 */ /* 0x000f280000300800 */
[----:B------:R1:W-:Y:S01]  /*1ccb0*/  LDGSTS.E [R3+0x27000], [R4.64], P4 ;  /* 0x2700000004037fae */ /* 0x0003e2000a121844 */
[----:B------:R-:W-:-:S03]  /*1ccc0*/  IADD3 R13, P1, R13, R15, RZ ;  /* 0x0000000f0d0d7210 */ /* 0x000fc60007f3e0ff */
[----:B------:R5:W-:Y:S01]  /*1ccd0*/  LDGSTS.E [R3+0x27800], [R6.64], P4 ;  /* 0x2780000006037fae */ /* 0x000be2000a121844 */
[----:B-1----:R-:W-:Y:S02]  /*1cce0*/  LOP3.LUT R41, R40, 0x3f, RZ, 0xc0, !PT ;  /* 0x0000003f28297812 */ /* 0x002fe400078ec0ff */
[----:B------:R-:W-:-:S03]  /*1ccf0*/  SHF.R.S32.HI R42, RZ, 0x6, R40 ;  /* 0x00000006ff2a7819 */ /* 0x000fc60000011428 */
[----:B------:R-:W-:Y:S01]  /*1cd00*/  IMAD.SHL.U32 R40, R41, 0x4, RZ ;  /* 0x0000000429287824 */ /* 0x000fe200078e00ff */
[----:B------:R-:W-:Y:S01]  /*1cd10*/  SGXT R42, R42, 0x1 ;  /* 0x000000012a2a781a */ /* 0x000fe20000000200 */
[----:B------:R-:W4:Y:S03]  /*1cd20*/  LDL.LU R41, [R1+0x550] ;  /* 0x0005500001297983 */ /* 0x000f260000300800 */
[----:B------:R-:W-:Y:S01]  /*1cd30*/  LOP3.LUT R40, R40, 0x110, R42, 0x78, !PT ;  /* 0x0000011028287812 */ /* 0x000fe200078e782a */
[----:B------:R1:W-:Y:S03]  /*1cd40*/  STL [R1+0x4d4], R13 ;  /* 0x0004d40d01007387 */ /* 0x0003e60000100800 */
[----:B------:R-:W-:Y:S01]  /*1cd50*/  LOP3.LUT R40, R40, 0x20, RZ, 0x3c, !PT ;  /* 0x0000002028287812 */ /* 0x000fe200078e3cff */
[----:B------:R-:W-:Y:S03]  /*1cd60*/  STL [R1+0x4b0], R50 ;  /* 0x0004b03201007387 */ /* 0x000fe60000100800 */
[----:B------:R-:W-:Y:S01]  /*1cd70*/  LEA R4, R45, R40, 0xf ;  /* 0x000000282d047211 */ /* 0x000fe200078e78ff */
[----:B------:R-:W4:Y:S04]  /*1cd80*/  LDL.LU R42, [R1+0x570] ;  /* 0x00057000012a7983 */ /* 0x000f280000300800 */
[----:B------:R-:W4:Y:S01]  /*1cd90*/  LDL.LU R40, [R1+0x594] ;  /* 0x0005940001287983 */ /* 0x000f220000300800 */
[----:B-----5:R-:W-:-:S03]  /*1cda0*/  IADD3 R8, P0, R8, R15, RZ ;  /* 0x0000000f08087210 */ /* 0x020fc60007f1e0ff */
[----:B------:R-:W5:Y:S01]  /*1cdb0*/  LDL.LU R5, [R1+0x5b4] ;  /* 0x0005b40001057983 */ /* 0x000f620000300800 */
[----:B------:R-:W-:-:S03]  /*1cdc0*/  IMAD.X R48, R48, 0x1, R2, P1 ;  /* 0x0000000130307824 */ /* 0x000fc600008e0602 */
[----:B------:R-:W-:Y:S01]  /*1cdd0*/  STL [R1+0x4f4], R8 ;  /* 0x0004f40801007387 */ /* 0x000fe20000100800 */
[----:B------:R-:W-:-:S03]  /*1cde0*/  IMAD.MOV.U32 R6, RZ, RZ, R49 ;  /* 0x000000ffff067224 */ /* 0x000fc600078e0031 */
[----:B------:R-:W-:Y:S01]  /*1cdf0*/  STL [R1+0x4d0], R48 ;  /* 0x0004d03001007387 */ /* 0x000fe20000100800 */
[----:B------:R-:W-:-:S03]  /*1ce00*/  IMAD.MOV.U32 R7, RZ, RZ, R50 ;  /* 0x000000ffff077224 */ /* 0x000fc600078e0032 */
[----:B------:R-:W5:Y:S04]  /*1ce10*/  LDL.LU R3, [R1+0x590] ;  /* 0x0005900001037983 */ /* 0x000f680000300800 */
[----:B------:R1:W-:Y:S01]  /*1ce20*/  LDGSTS.E [R4+0x20200], [R6.64], P4 ;  /* 0x2020000006047fae */ /* 0x0003e2000a121844 */
[----:B--2---:R-:W-:Y:S02]  /*1ce30*/  IADD3 R11, P1, R11, R15, RZ ;  /* 0x0000000f0b0b7210 */ /* 0x004fe40007f3e0ff */
[----:B-1----:R-:W-:Y:S01]  /*1ce40*/  MOV R6, R13 ;  /* 0x0000000d00067202 */ /* 0x002fe20000000f00 */
[----:B------:R-:W-:Y:S02]  /*1ce50*/  IMAD.X R43, R43, 0x1, R2, P0 ;  /* 0x000000012b2b7824 */ /* 0x000fe400000e0602 */
[----:B------:R-:W-:Y:S01]  /*1ce60*/  IMAD.MOV.U32 R7, RZ, RZ, R48 ;  /* 0x000000ffff077224 */ /* 0x000fe200078e0030 */
[----:B------:R-:W-:Y:S04]  /*1ce70*/  STL [R1+0x514], R11 ;  /* 0x0005140b01007387 */ /* 0x000fe80000100800 */
[----:B------:R1:W-:Y:S04]  /*1ce80*/  STL [R1+0x4f0], R43 ;  /* 0x0004f02b01007387 */ /* 0x0003e80000100800 */
[----:B------:R2:W-:Y:S04]  /*1ce90*/  LDGSTS.E [R4+0x20a00], [R6.64], P4 ;  /* 0x20a0000006047fae */ /* 0x0005e8000a121844 */
[----:B------:R-:W5:Y:S01]  /*1cea0*/  LDL.LU R13, [R1+0x5d4] ;  /* 0x0005d400010d7983 */ /* 0x000f620000300800 */
[----:B--2---:R-:W-:-:S03]  /*1ceb0*/  IMAD.MOV.U32 R7, RZ, RZ, R43 ;  /* 0x000000ffff077224 */ /* 0x004fc600078e002b */
[----:B-1----:R-:W2:Y:S01]  /*1cec0*/  LDL.LU R43, [R1+0x5b0] ;  /* 0x0005b000012b7983 */ /* 0x002ea20000300800 */
[----:B------:R-:W-:-:S05]  /*1ced0*/  IMAD.MOV.U32 R6, RZ, RZ, R8 ;  /* 0x000000ffff067224 */ /* 0x000fca00078e0008 */
[----:B------:R1:W-:Y:S02]  /*1cee0*/  LDGSTS.E [R4+0x21200], [R6.64], P4 ;  /* 0x2120000006047fae */ /* 0x0003e4000a121844 */
[----:B-1----:R-:W-:Y:S01]  /*1cef0*/  IMAD.MOV.U32 R6, RZ, RZ, R11 ;  /* 0x000000ffff067224 */ /* 0x002fe200078e000b */
[----:B---3--:R-:W-:Y:S01]  /*1cf00*/  IADD3 R10, P0, R10, R15, RZ ;  /* 0x0000000f0a0a7210 */ /* 0x008fe20007f1e0ff */
[----:B------:R-:W-:-:S04]  /*1cf10*/  IMAD.X R47, R47, 0x1, R2, P1 ;  /* 0x000000012f2f7824 */ /* 0x000fc800008e0602 */
[----:B------:R-:W-:Y:S04]  /*1cf20*/  STL [R1+0x534], R10 ;  /* 0x0005340a01007387 */ /* 0x000fe80000100800 */
[----:B------:R1:W-:Y:S04]  /*1cf30*/  STL [R1+0x510], R47 ;  /* 0x0005102f01007387 */ /* 0x0003e80000100800 */
[----:B------:R-:W3:Y:S04]  /*1cf40*/  LDL.LU R8, [R1+0x5f4] ;  /* 0x0005f40001087983 */ /* 0x000ee80000300800 */
[----:B------:R-:W3:Y:S01]  /*1cf50*/  LDL.LU R48, [R1+0x5d0] ;  /* 0x0005d00001307983 */ /* 0x000ee20000300800 */
[----:B----4-:R-:W-:Y:S01]  /*1cf60*/  IADD3 R9, P1, R9, R15, RZ ;  /* 0x0000000f09097210 */ /* 0x010fe20007f3e0ff */
[----:B------:R-:W-:Y:S01]  /*1cf70*/  IMAD.MOV.U32 R7, RZ, RZ, R47 ;  /* 0x000000ffff077224 */ /* 0x000fe200078e002f */
[----:B------:R-:W-:-:S03]  /*1cf80*/  IADD3.X R44, R44, R2, RZ, P0, !PT ;  /* 0x000000022c2c7210 */ /* 0x000fc600007fe4ff */
[----:B------:R-:W-:Y:S04]  /*1cf90*/  STL [R1+0x554], R9 ;  /* 0x0005540901007387 */ /* 0x000fe80000100800 */
[----:B------:R-:W-:Y:S04]  /*1cfa0*/  STL [R1+0x530], R44 ;  /* 0x0005302c01007387 */ /* 0x000fe80000100800 */
[----:B------:R-:W4:Y:S04]  /*1cfb0*/  LDL.LU R11, [R1+0x614] ;  /* 0x00061400010b7983 */ /* 0x000f280000300800 */
[----:B------:R1:W-:Y:S04]  /*1cfc0*/  LDGSTS.E [R4+0x21a00], [R6.64], P4 ;  /* 0x21a0000006047fae */ /* 0x0003e8000a121844 */
[----:B-1----:R-:W4:Y:S01]  /*1cfd0*/  LDL.LU R47, [R1+0x5f0] ;  /* 0x0005f000012f7983 */ /* 0x002f220000300800 */
[----:B------:R-:W-:Y:S01]  /*1cfe0*/  IADD3 R14, P0, R14, R15, RZ ;  /* 0x0000000f0e0e7210 */ /* 0x000fe20007f1e0ff */
[----:B------:R-:W-:Y:S01]  /*1cff0*/  IMAD.MOV.U32 R6, RZ, RZ, R10 ;  /* 0x000000ffff067224 */ /* 0x000fe200078e000a */
[----:B------:R-:W-:-:S03]  /*1d000*/  MOV R7, R44 ;  /* 0x0000002c00077202 */ /* 0x000fc60000000f00 */
[----:B------:R-:W-:Y:S04]  /*1d010*/  STL [R1+0x574], R14 ;  /* 0x0005740e01007387 */ /* 0x000fe80000100800 */
[----:B------:R1:W-:Y:S01]  /*1d020*/  LDGSTS.E [R4+0x22200], [R6.64], P4 ;  /* 0x2220000006047fae */ /* 0x0003e2000a121844 */
[----:B------:R-:W-:-:S05]  /*1d030*/  IMAD.X R41, R41, 0x1, R2, P1 ;  /* 0x0000000129297824 */ /* 0x000fca00008e0602 */
[----:B------:R1:W-:Y:S02]  /*1d040*/  STL [R1+0x550], R41 ;  /* 0x0005502901007387 */ /* 0x0003e40000100800 */
[----:B-1----:R-:W-:Y:S02]  /*1d050*/  IMAD.MOV.U32 R7, RZ, RZ, R41 ;  /* 0x000000ffff077224 */ /* 0x002fe400078e0029 */
[----:B------:R-:W4:Y:S01]  /*1d060*/  LDL.LU R10, [R1+0x634] ;  /* 0x00063400010a7983 */ /* 0x000f220000300800 */
[----:B------:R-:W-:-:S03]  /*1d070*/  IMAD.X R42, R42, 0x1, R2, P0 ;  /* 0x000000012a2a7824 */ /* 0x000fc600000e0602 */
[----:B------:R-:W4:Y:S01]  /*1d080*/  LDL.LU R41, [R1+0x610] ;  /* 0x0006100001297983 */ /* 0x000f220000300800 */
[----:B------:R-:W-:Y:S01]  /*1d090*/  IADD3 R40, P1, R40, R15, RZ ;  /* 0x0000000f28287210 */ /* 0x000fe20007f3e0ff */
[----:B------:R-:W-:-:S04]  /*1d0a0*/  IMAD.MOV.U32 R6, RZ, RZ, R9 ;  /* 0x000000ffff067224 */ /* 0x000fc800078e0009 */
[----:B------:R-:W-:Y:S04]  /*1d0b0*/  STL [R1+0x594], R40 ;  /* 0x0005942801007387 */ /* 0x000fe80000100800 */
[----:B------:R1:W-:Y:S04]  /*1d0c0*/  STL [R1+0x570], R42 ;  /* 0x0005702a01007387 */ /* 0x0003e80000100800 */
[----:B------:R-:W4:Y:S04]  /*1d0d0*/  LDL.LU R44, [R1+0x630] ;  /* 0x00063000012c7983 */ /* 0x000f280000300800 */
[----:B------:R-:W4:Y:S01]  /*1d0e0*/  LDL.LU R9, [R1+0x654] ;  /* 0x0006540001097983 */ /* 0x000f220000300800 */
[----:B-----5:R-:W-:Y:S01]  /*1d0f0*/  IADD3 R5, P0, R5, R15, RZ ;  /* 0x0000000f05057210 */ /* 0x020fe20007f1e0ff */
[----:B------:R-:W-:-:S02]  /*1d100*/  IMAD.X R3, R3, 0x1, R2, P1 ;  /* 0x0000000103037824 */ /* 0x000fc400008e0602 */
[----:B------:R5:W-:Y:S02]  /*1d110*/  LDGSTS.E [R4+0x22a00], [R6.64], P4 ;  /* 0x22a0000006047fae */ /* 0x000be4000a121844 */
[----:B-----5:R-:W-:Y:S02]  /*1d120*/  IMAD.MOV.U32 R7, RZ, RZ, R42 ;  /* 0x000000ffff077224 */ /* 0x020fe400078e002a */
[----:B-1----:R-:W5:Y:S01]  /*1d130*/  LDL.LU R42, [R1+0x650] ;  /* 0x00065000012a7983 */ /* 0x002f620000300800 */
[----:B------:R-:W-:-:S03]  /*1d140*/  MOV R6, R14 ;  /* 0x0000000e00067202 */ /* 0x000fc60000000f00 */
[----:B------:R-:W-:Y:S04]  /*1d150*/  STL [R1+0x5b4], R5 ;  /* 0x0005b40501007387 */ /* 0x000fe80000100800 */
[----:B------:R1:W-:Y:S04]  /*1d160*/  STL [R1+0x590], R3 ;  /* 0x0005900301007387 */ /* 0x0003e80000100800 */
[----:B------:R-:W5:Y:S01]  /*1d170*/  LDL.LU R14, [R1+0x674] ;  /* 0x00067400010e7983 */ /* 0x000f620000300800 */
[----:B------:R-:W-:-:S03]  /*1d180*/  IADD3 R13, P1, R13, R15, RZ ;  /* 0x0000000f0d0d7210 */ /* 0x000fc60007f3e0ff */
[----:B------:R1:W-:Y:S01]  /*1d190*/  LDGSTS.E [R4+0x23200], [R6.64], P4 ;  /* 0x2320000006047fae */ /* 0x0003e2000a121844 */
[----:B--2---:R-:W-:Y:S02]  /*1d1a0*/  IMAD.X R43, R43, 0x1, R2, P0 ;  /* 0x000000012b2b7824 */ /* 0x004fe400000e0602 */
[----:B-1----:R-:W-:Y:S02]  /*1d1b0*/  IMAD.MOV.U32 R6, RZ, RZ, R40 ;  /* 0x000000ffff067224 */ /* 0x002fe400078e0028 */
[----:B------:R-:W2:Y:S01]  /*1d1c0*/  LDL.LU R40, [R1+0x670] ;  /* 0x0006700001287983 */ /* 0x000ea20000300800 */
[----:B------:R-:W-:-:S03]  /*1d1d0*/  IMAD.MOV.U32 R7, RZ, RZ, R3 ;  /* 0x000000ffff077224 */ /* 0x000fc600078e0003 */
[----:B------:R-:W-:Y:S04]  /*1d1e0*/  STL [R1+0x5d4], R13 ;  /* 0x0005d40d01007387 */ /* 0x000fe80000100800 */
[----:B------:R1:W-:Y:S04]  /*1d1f0*/  STL [R1+0x5b0], R43 ;  /* 0x0005b02b01007387 */ /* 0x0003e80000100800 */
[----:B------:R-:W2:Y:S04]  /*1d200*/  LDL.LU R3, [R1+0x694] ;  /* 0x0006940001037983 */ /* 0x000ea80000300800 */
[----:B------:R1:W-:Y:S02]  /*1d210*/  LDGSTS.E [R4+0x23a00], [R6.64], P4 ;  /* 0x23a0000006047fae */ /* 0x0003e4000a121844 */
[----:B-1----:R-:W-:-:S02]  /*1d220*/  IMAD.MOV.U32 R7, RZ, RZ, R43 ;  /* 0x000000ffff077224 */ /* 0x002fc400078e002b */
[----:B------:R-:W2:Y:S01]  /*1d230*/  LDL.LU R43, [R1+0x690] ;  /* 0x00069000012b7983 */ /* 0x000ea20000300800 */
[----:B------:R-:W-:-:S05]  /*1d240*/  IMAD.MOV.U32 R6, RZ, RZ, R5 ;  /* 0x000000ffff067224 */ /* 0x000fca00078e0005 */
[----:B------:R1:W-:Y:S02]  /*1d250*/  LDGSTS.E [R4+0x24200], [R6.64], P4 ;  /* 0x2420000006047fae */ /* 0x0003e4000a121844 */
[----:B-1----:R-:W-:Y:S01]  /*1d260*/  IMAD.MOV.U32 R6, RZ, RZ, R13 ;  /* 0x000000ffff067224 */ /* 0x002fe200078e000d */
[----:B---3--:R-:W-:Y:S02]  /*1d270*/  IADD3 R8, P0, R8, R15, RZ ;  /* 0x0000000f08087210 */ /* 0x008fe40007f1e0ff */
[----:B------:R-:W-:-:S03]  /*1d280*/  IADD3.X R48, R48, R2, RZ, P1, !PT ;  /* 0x0000000230307210 */ /* 0x000fc60000ffe4ff */
[----:B------:R1:W-:Y:S04]  /*1d290*/  STL [R1+0x5f4], R8 ;  /* 0x0005f40801007387 */ /* 0x0003e80000100800 */
[----:B------:R-:W-:Y:S04]  /*1d2a0*/  STL [R1+0x5d0], R48 ;  /* 0x0005d03001007387 */ /* 0x000fe80000100800 */
[----:B------:R-:W3:Y:S01]  /*1d2b0*/  LDL.LU R5, [R1+0x4bc] ;  /* 0x0004bc0001057983 */ /* 0x000ee20000300800 */
[----:B------:R-:W-:-:S03]  /*1d2c0*/  MOV R7, R48 ;  /* 0x0000003000077202 */ /* 0x000fc60000000f00 */
[----:B------:R-:W3:Y:S01]  /*1d2d0*/  LDL.LU R49, [R1+0x4b8] ;  /* 0x0004b80001317983 */ /* 0x000ee20000300800 */
[----:B----4-:R-:W-:-:S03]  /*1d2e0*/  IADD3 R11, P1, R11, R15, RZ ;  /* 0x0000000f0b0b7210 */ /* 0x010fc60007f3e0ff */
[----:B------:R4:W-:Y:S01]  /*1d2f0*/  LDGSTS.E [R4+0x24a00], [R6.64], P4 ;  /* 0x24a0000006047fae */ /* 0x0009e2000a121844 */
[----:B------:R-:W-:-:S03]  /*1d300*/  IMAD.X R47, R47, 0x1, R2, P0 ;  /* 0x000000012f2f7824 */ /* 0x000fc600000e0602 */
[----:B------:R-:W-:Y:S04]  /*1d310*/  STL [R1+0x614], R11 ;  /* 0x0006140b01007387 */ /* 0x000fe80000100800 */
[----:B------:R-:W-:Y:S01]  /*1d320*/  STL [R1+0x5f0], R47 ;  /* 0x0005f02f01007387 */ /* 0x000fe20000100800 */
[----:B----4-:R-:W-:Y:S02]  /*1d330*/  IMAD.MOV.U32 R6, RZ, RZ, R8 ;  /* 0x000000ffff067224 */ /* 0x010fe400078e0008 */
[----:B------:R-:W-:Y:S01]  /*1d340*/  IMAD.MOV.U32 R7, RZ, RZ, R47 ;  /* 0x000000ffff077224 */ /* 0x000fe200078e002f */
[----:B------:R-:W4:Y:S04]  /*1d350*/  LDL.LU R13, [R1+0x4dc] ;  /* 0x0004dc00010d7983 */ /* 0x000f280000300800 */
[----:B-1----:R-:W4:Y:S04]  /*1d360*/  LDL.LU R8, [R1+0x4fc] ;  /* 0x0004fc0001087983 */ /* 0x002f280000300800 */
[----:B------:R1:W-:Y:S01]  /*1d370*/  LDGSTS.E [R4+0x25200], [R6.64], P4 ;  /* 0x2520000006047fae */ /* 0x0003e2000a121844 */
[----:B------:R-:W-:-:S02]  /*1d380*/  IADD3 R10, P0, R10, R15, RZ ;  /* 0x0000000f0a0a7210 */ /* 0x000fc40007f1e0ff */
[----:B-1----:R-:W-:Y:S01]  /*1d390*/  MOV R6, R11 ;  /* 0x0000000b00067202 */ /* 0x002fe20000000f00 */
[--C-:B------:R-:W-:Y:S02]  /*1d3a0*/  IMAD.X R41, R41, 0x1, R2.reuse, P1 ;  /* 0x0000000129297824 */ /* 0x100fe400008e0602 */
[----:B------:R-:W-:Y:S02]  /*1d3b0*/  STL [R1+0x634], R10 ;  /* 0x0006340a01007387 */ /* 0x000fe40000100800 */
[----:B------:R-:W-:Y:S02]  /*1d3c0*/  IMAD.MOV.U32 R7, RZ, RZ, R41 ;  /* 0x000000ffff077224 */ /* 0x000fe400078e0029 */
[----:B------:R1:W-:Y:S04]  /*1d3d0*/  STL [R1+0x610], R41 ;  /* 0x0006102901007387 */ /* 0x0003e80000100800 */
[----:B------:R1:W-:Y:S01]  /*1d3e0*/  LDGSTS.E [R4+0x25a00], [R6.64], P4 ;  /* 0x25a0000006047fae */ /* 0x0003e2000a121844 */
[----:B------:R-:W-:-:S03]  /*1d3f0*/  IMAD.X R44, R44, 0x1, R2, P0 ;  /* 0x000000012c2c7824 */ /* 0x000fc600000e0602 */
[----:B-1----:R-:W4:Y:S01]  /*1d400*/  LDL.LU R41, [R1+0x4d8] ;  /* 0x0004d80001297983 */ /* 0x002f220000300800 */
[----:B------:R-:W-:Y:S01]  /*1d410*/  IADD3 R9, P1, R9, R15, RZ ;  /* 0x0000000f09097210 */ /* 0x000fe20007f3e0ff */
[----:B------:R-:W-:-:S04]  /*1d420*/  IMAD.MOV.U32 R7, RZ, RZ, R44 ;  /* 0x000000ffff077224 */ /* 0x000fc800078e002c */
[----:B------:R-:W-:Y:S04]  /*1d430*/  STL [R1+0x654], R9 ;  /* 0x0006540901007387 */ /* 0x000fe80000100800 */
[----:B------:R1:W-:Y:S04]  /*1d440*/  STL [R1+0x630], R44 ;  /* 0x0006302c01007387 */ /* 0x0003e80000100800 */
[----:B------:R-:W4:Y:S04]  /*1d450*/  LDL.LU R11, [R1+0x51c] ;  /* 0x00051c00010b7983 */ /* 0x000f280000300800 */
[----:B-1----:R-:W4:Y:S01]  /*1d460*/  LDL.LU R44, [R1+0x4f8] ;  /* 0x0004f800012c7983 */ /* 0x002f220000300800 */
[----:B-----5:R-:W-:-:S02]  /*1d470*/  IMAD.X R42, R42, 0x1, R2, P1 ;  /* 0x000000012a2a7824 */ /* 0x020fc400008e0602 */
[----:B------:R-:W-:-:S05]  /*1d480*/  IMAD.MOV.U32 R6, RZ, RZ, R10 ;  /* 0x000000ffff067224 */ /* 0x000fca00078e000a */
[----:B------:R1:W-:Y:S01]  /*1d490*/  LDGSTS.E [R4+0x26200], [R6.64], P4 ;  /* 0x2620000006047fae */ /* 0x0003e2000a121844 */
[----:B------:R-:W-:-:S05]  /*1d4a0*/  IADD3 R14, P0, R14, R15, RZ ;  /* 0x0000000f0e0e7210 */ /* 0x000fca0007f1e0ff */
[----:B------:R-:W-:Y:S04]  /*1d4b0*/  STL [R1+0x674], R14 ;  /* 0x0006740e01007387 */ /* 0x000fe80000100800 */
[----:B------:R5:W-:Y:S04]  /*1d4c0*/  STL [R1+0x650], R42 ;  /* 0x0006502a01007387 */ /* 0x000be80000100800 */
[----:B------:R-:W4:Y:S04]  /*1d4d0*/  LDL.LU R10, [R1+0x53c] ;  /* 0x00053c00010a7983 */ /* 0x000f280000300800 */
[----:B------:R-:W4:Y:S01]  /*1d4e0*/  LDL.LU R48, [R1+0x518] ;  /* 0x0005180001307983 */ /* 0x000f220000300800 */
[----:B--2---:R-:W-:Y:S01]  /*1d4f0*/  IADD3.X R40, R40, R2, RZ, P0, !PT ;  /* 0x0000000228287210 */ /* 0x004fe200007fe4ff */
[----:B-1----:R-:W-:-:S02]  /*1d500*/  IMAD.MOV.U32 R6, RZ, RZ, R9 ;  /* 0x000000ffff067224 */ /* 0x002fc400078e0009 */
[----:B------:R-:W-:Y:S01]  /*1d510*/  IMAD.MOV.U32 R7, RZ, RZ, R42 ;  /* 0x000000ffff077224 */ /* 0x000fe200078e002a */
[----:B------:R-:W1:Y:S04]  /*1d520*/  S2R R52, SR_TID.X ;  /* 0x0000000000347919 */ /* 0x000e680000002100 */
[----:B------:R2:W-:Y:S01]  /*1d530*/  LDGSTS.E [R4+0x26a00], [R6.64], P4 ;  /* 0x26a0000006047fae */ /* 0x0005e2000a121844 */
[----:B------:R-:W-:-:S05]  /*1d540*/  IADD3 R3, P1, R3, R15, RZ ;  /* 0x0000000f03037210 */ /* 0x000fca0007f3e0ff */
[----:B------:R-:W-:Y:S04]  /*1d550*/  STL [R1+0x694], R3 ;  /* 0x0006940301007387 */ /* 0x000fe80000100800 */
[----:B------:R1:W-:Y:S04]  /*1d560*/  STL [R1+0x670], R40 ;  /* 0x0006702801007387 */ /* 0x0003e80000100800 */
[----:B------:R-:W4:Y:S04]  /*1d570*/  LDL.LU R9, [R1+0x55c] ;  /* 0x00055c0001097983 */ /* 0x000f280000300800 */
[----:B-----5:R-:W5:Y:S01]  /*1d580*/  LDL.LU R42, [R1+0x538] ;  /* 0x00053800012a7983 */ /* 0x020f620000300800 */
[----:B--2---:R-:W-:Y:S01]  /*1d590*/  IMAD.MOV.U32 R6, RZ, RZ, R14 ;  /* 0x000000ffff067224 */ /* 0x004fe200078e000e */
[----:B------:R-:W-:Y:S01]  /*1d5a0*/  MOV R7, R40 ;  /* 0x0000002800077202 */ /* 0x000fe20000000f00 */
[----:B------:R-:W-:Y:S01]  /*1d5b0*/  IMAD.X R43, R43, 0x1, R2, P1 ;  /* 0x000000012b2b7824 */ /* 0x000fe200008e0602 */
[----:B-1----:R-:W-:-:S03]  /*1d5c0*/  LOP3.LUT R40, R52, 0x3f, RZ, 0xc0, !PT ;  /* 0x0000003f34287812 */ /* 0x002fc600078ec0ff */
[----:B------:R1:W-:Y:S02]  /*1d5d0*/  LDGSTS.E [R4+0x27200], [R6.64], P4 ;  /* 0x2720000006047fae */ /* 0x0003e4000a121844 */
[----:B-1----:R-:W-:Y:S02]  /*1d5e0*/  IMAD.MOV.U32 R7, RZ, RZ, R43 ;  /* 0x000000ffff077224 */ /* 0x002fe400078e002b */
[----:B------:R-:W-:Y:S02]  /*1d5f0*/  IMAD.MOV.U32 R6, RZ, RZ, R3 ;  /* 0x000000ffff067224 */ /* 0x000fe400078e0003 */
[----:B------:R-:W-:-:S03]  /*1d600*/  IMAD.SHL.U32 R3, R40, 0x4, RZ ;  /* 0x0000000428037824 */ /* 0x000fc600078e00ff */
[----:B------:R1:W-:Y:S01]  /*1d610*/  LDGSTS.E [R4+0x27a00], [R6.64], P4 ;  /* 0x27a0000006047fae */ /* 0x0003e2000a121844 */
[----:B---3--:R-:W-:-:S05]  /*1d620*/  IADD3 R5, P0, R5, R15, RZ ;  /* 0x0000000f05057210 */ /* 0x008fca0007f1e0ff */
[----:B------:R-:W-:Y:S04]  /*1d630*/  STL [R1+0x4bc], R5 ;  /* 0x0004bc0501007387 */ /* 0x000fe80000100800 */
[----:B------:R2:W-:Y:S01]  /*1d640*/  STL [R1+0x690], R43 ;  /* 0x0006902b01007387 */ /* 0x0005e20000100800 */
[----:B------:R-:W-:-:S03]  /*1d650*/  IMAD.X R49, R49, 0x1, R2, P0 ;  /* 0x0000000131317824 */ /* 0x000fc600000e0602 */
[----:B------:R-:W3:Y:S04]  /*1d660*/  LDL.LU R14, [R1+0x57c] ;  /* 0x00057c00010e7983 */ /* 0x000ee80000300800 */
[----:B------:R-:W3:Y:S01]  /*1d670*/  LDL.LU R40, [R1+0x558] ;  /* 0x0005580001287983 */ /* 0x000ee20000300800 */
[----:B--2---:R-:W-:-:S04]  /*1d680*/  SHF.R.S32.HI R43, RZ, 0x6, R52 ;  /* 0x00000006ff2b7819 */ /* 0x004fc80000011434 */
[----:B------:R-:W-:Y:S02]  /*1d690*/  SGXT R43, R43, 0x1 ;  /* 0x000000012b2b781a */ /* 0x000fe40000000200 */
[----:B----4-:R-:W-:Y:S02]  /*1d6a0*/  IADD3 R13, P1, R13, R15, RZ ;  /* 0x0000000f0d0d7210 */ /* 0x010fe40007f3e0ff */
[----:B------:R-:W-:-:S03]  /*1d6b0*/  LOP3.LUT R3, R3, 0x110, R43, 0x78, !PT ;  /* 0x0000011003037812 */ /* 0x000fc600078e782b */
[----:B------:R-:W-:Y:S01]  /*1d6c0*/  STL [R1+0x4dc], R13 ;  /* 0x0004dc0d01007387 */ /* 0x000fe20000100800 */
[----:B------:R-:W-:-:S03]  /*1d6d0*/  LOP3.LUT R3, R3, 0x40, RZ, 0x3c, !PT ;  /* 0x0000004003037812 */ /* 0x000fc600078e3cff */
[----:B------:R-:W-:Y:S01]  /*1d6e0*/  STL [R1+0x4b8], R49 ;  /* 0x0004b83101007387 */ /* 0x000fe20000100800 */
[----:B------:R-:W-:Y:S01]  /*1d6f0*/  IADD3 R8, P0, R8, R15, RZ ;  /* 0x0000000f08087210 */ /* 0x000fe20007f1e0ff */
[----:B-1----:R-:W-:Y:S02]  /*1d700*/  IMAD.MOV.U32 R4, RZ, RZ, R5 ;  /* 0x000000ffff047224 */ /* 0x002fe400078e0005 */
[----:B------:R-:W2:Y:S01]  /*1d710*/  LDL.LU R47, [R1+0x578] ;  /* 0x00057800012f7983 */ /* 0x000ea20000300800 */
[----:B------:R-:W-:Y:S01]  /*1d720*/  LEA R3, R45, R3, 0xf ;  /* 0x000000032d037211 */ /* 0x000fe200078e78ff */
[----:B------:R-:W-:Y:S02]  /*1d730*/  IMAD.MOV.U32 R5, RZ, RZ, R49 ;  /* 0x000000ffff057224 */ /* 0x000fe400078e0031 */
[----:B------:R-:W4:Y:S04]  /*1d740*/  LDL.LU R43, [R1+0x59c] ;  /* 0x00059c00012b7983 */ /* 0x000f280000300800 */
[----:B------:R-:W4:Y:S04]  /*1d750*/  LDL.LU R6, [R1+0x598] ;  /* 0x0005980001067983 */ /* 0x000f280000300800 */
[----:B------:R-:W-:Y:S04]  /*1d760*/  STL [R1+0x4fc], R8 ;  /* 0x0004fc0801007387 */ /* 0x000fe80000100800 */
[----:B------:R1:W-:Y:S01]  /*1d770*/  LDGSTS.E [R3+0x20400], [R4.64], P4 ;  /* 0x2040000004037fae */ /* 0x0003e2000a121844 */
[----:B------:R-:W-:-:S05]  /*1d780*/  IMAD.X R41, R41, 0x1, R2, P1 ;  /* 0x0000000129297824 */ /* 0x000fca00008e0602 */
[----:B------:R1:W-:Y:S02]  /*1d790*/  STL [R1+0x4d8], R41 ;  /* 0x0004d82901007387 */ /* 0x0003e40000100800 */
[----:B-1----:R-:W-:Y:S02]  /*1d7a0*/  IMAD.MOV.U32 R5, RZ, RZ, R41 ;  /* 0x000000ffff057224 */ /* 0x002fe400078e0029 */
[----:B------:R-:W4:Y:S01]  /*1d7b0*/  LDL.LU R7, [R1+0x5bc] ;  /* 0x0005bc0001077983 */ /* 0x000f220000300800 */
[----:B------:R-:W-:-:S03]  /*1d7c0*/  MOV R4, R13 ;  /* 0x0000000d00047202 */ /* 0x000fc60000000f00 */
[----:B------:R-:W4:Y:S01]  /*1d7d0*/  LDL.LU R41, [R1+0x5b8] ;  /* 0x0005b80001297983 */ /* 0x000f220000300800 */
[----:B------:R-:W-:-:S03]  /*1d7e0*/  IADD3 R11, P1, R11, R15, RZ ;  /* 0x0000000f0b0b7210 */ /* 0x000fc60007f3e0ff */
[----:B------:R1:W-:Y:S01]  /*1d7f0*/  LDGSTS.E [R3+0x20c00], [R4.64], P4 ;  /* 0x20c0000004037fae */ /* 0x0003e2000a121844 */
[----:B------:R-:W-:-:S03]  /*1d800*/  IMAD.X R44, R44, 0x1, R2, P0 ;  /* 0x000000012c2c7824 */ /* 0x000fc600000e0602 */
[----:B------:R-:W-:Y:S04]  /*1d810*/  STL [R1+0x51c], R11 ;  /* 0x00051c0b01007387 */ /* 0x000fe80000100800 */
[----:B------:R1:W-:Y:S04]  /*1d820*/  STL [R1+0x4f8], R44 ;  /* 0x0004f82c01007387 */ /* 0x0003e80000100800 */
[----:B------:R-:W4:Y:S01]  /*1d830*/  LDL.LU R13, [R1+0x5dc] ;  /* 0x0005dc00010d7983 */ /* 0x000f220000300800 */
[----:B-1----:R-:W-:Y:S02]  /*1d840*/  IMAD.MOV.U32 R5, RZ, RZ, R44 ;  /* 0x000000ffff057224 */ /* 0x002fe400078e002c */
[----:B------:R-:W-:Y:S01]  /*1d850*/  IMAD.MOV.U32 R4, RZ, RZ, R8 ;  /* 0x000000ffff047224 */ /* 0x000fe200078e0008 */
[----:B------:R-:W4:Y:S04]  /*1d860*/  LDL.LU R44, [R1+0x5d8] ;  /* 0x0005d800012c7983 */ /* 0x000f280000300800 */
[----:B------:R1:W-:Y:S01]  /*1d870*/  LDGSTS.E [R3+0x21400], [R4.64], P4 ;  /* 0x2140000004037fae */ /* 0x0003e2000a121844 */
[----:B------:R-:W-:Y:S01]  /*1d880*/  IADD3 R10, P0, R10, R15, RZ ;  /* 0x0000000f0a0a7210 */ /* 0x000fe20007f1e0ff */
[----:B------:R-:W-:-:S04]  /*1d890*/  IMAD.X R48, R48, 0x1, R2, P1 ;  /* 0x0000000130307824 */ /* 0x000fc800008e0602 */
[----:B------:R-:W-:Y:S04]  /*1d8a0*/  STL [R1+0x53c], R10 ;  /* 0x00053c0a01007387 */ /* 0x000fe80000100800 */
[----:B------:R-:W-:Y:S04]  /*1d8b0*/  STL [R1+0x518], R48 ;  /* 0x0005183001007387 */ /* 0x000fe80000100800 */
[----:B------:R-:W4:Y:S01]  /*1d8c0*/  LDL.LU R8, [R1+0x5fc] ;  /* 0x0005fc0001087983 */ /* 0x000f220000300800 */
[----:B-1----:R-:W-:Y:S02]  /*1d8d0*/  IMAD.MOV.U32 R4, RZ, RZ, R11 ;  /* 0x000000ffff047224 */ /* 0x002fe400078e000b */
[----:B------:R-:W-:Y:S01]  /*1d8e0*/  IMAD.MOV.U32 R5, RZ, RZ, R48 ;  /* 0x000000ffff057224 */ /* 0x000fe200078e0030 */
[----:B------:R-:W4:Y:S04]  /*1d8f0*/  LDL.LU R11, [R1+0x61c] ;  /* 0x00061c00010b7983 */ /* 0x000f280000300800 */
[----:B------:R1:W-:Y:S01]  /*1d900*/  LDGSTS.E [R3+0x21c00], [R4.64], P4 ;  /* 0x21c0000004037fae */ /* 0x0003e2000a121844 */
[----:B------:R-:W-:-:S02]  /*1d910*/  IADD3 R9, P1, R9, R15, RZ ;  /* 0x0000000f09097210 */ /* 0x000fc40007f3e0ff */
[----:B-----5:R-:W-:-:S03]  /*1d920*/  IADD3.X R42, R42, R2, RZ, P0, !PT ;  /* 0x000000022a2a7210 */ /* 0x020fc600007fe4ff */
[----:B------:R-:W-:Y:S01]  /*1d930*/  STL [R1+0x55c], R9 ;  /* 0x00055c0901007387 */ /* 0x000fe20000100800 */
[----:B-1----:R-:W-:-:S03]  /*1d940*/  MOV R5, R42 ;  /* 0x0000002a00057202 */ /* 0x002fc60000000f00 */
[----:B------:R1:W-:Y:S04]  /*1d950*/  STL [R1+0x538], R42 ;  /* 0x0005382a01007387 */ /* 0x0003e80000100800 */
[----:B-1----:R-:W5:Y:S01]  /*1d960*/  LDL.LU R42, [R1+0x5f8] ;  /* 0x0005f800012a7983 */ /* 0x002f620000300800 */
[----:B------:R-:W-:-:S05]  /*1d970*/  IMAD.MOV.U32 R4, RZ, RZ, R10 ;  /* 0x000000ffff047224 */ /* 0x000fca00078e000a */
[----:B------:R1:W-:Y:S02]  /*1d980*/  LDGSTS.E [R3+0x22400], [R4.64], P4 ;  /* 0x2240000004037fae */ /* 0x0003e4000a121844 */
[----:B-1----:R-:W-:Y:S01]  /*1d990*/  IMAD.MOV.U32 R4, RZ, RZ, R9 ;  /* 0x000000ffff047224 */ /* 0x002fe200078e0009 */
[----:B---3--:R-:W-:Y:S01]  /*1d9a0*/  IADD3 R14, P0, R14, R15, RZ ;  /* 0x0000000f0e0e7210 */ /* 0x008fe20007f1e0ff */
[----:B------:R-:W-:-:S04]  /*1d9b0*/  IMAD.X R40, R40, 0x1, R2, P1 ;  /* 0x0000000128287824 */ /* 0x000fc800008e0602 */
[----:B------:R-:W-:Y:S01]  /*1d9c0*/  STL [R1+0x57c], R14 ;  /* 0x00057c0e01007387 */ /* 0x000fe20000100800 */
[----:B------:R-:W-:-:S03]  /*1d9d0*/  IMAD.MOV.U32 R5, RZ, RZ, R40 ;  /* 0x000000ffff057224 */ /* 0x000fc600078e0028 */
[----:B------:R1:W-:Y:S04]  /*1d9e0*/  STL [R1+0x558], R40 ;  /* 0x0005582801007387 */ /* 0x0003e80000100800 */
[----:B------:R-:W3:Y:S04]  /*1d9f0*/  LDL.LU R10, [R1+0x63c] ;  /* 0x00063c00010a7983 */ /* 0x000ee80000300800 */
[----:B------:R4:W-:Y:S04]  /*1da00*/  LDGSTS.E [R3+0x22c00], [R4.64], P4 ;  /* 0x22c0000004037fae */ /* 0x0009e8000a121844 */
[----:B-1----:R-:W3:Y:S01]  /*1da10*/  LDL.LU R40, [R1+0x618] ;  /* 0x0006180001287983 */ /* 0x002ee20000300800 */
[----:B--2---:R-:W-:Y:S01]  /*1da20*/  IMAD.X R47, R47, 0x1, R2, P0 ;  /* 0x000000012f2f7824 */ /* 0x004fe200000e0602 */
[----:B----4-:R-:W-:-:S05]  /*1da30*/  IADD3 R43, P1, R43, R15, RZ ;  /* 0x0000000f2b2b7210 */ /* 0x010fca0007f3e0ff */
[----:B------:R-:W-:Y:S01]  /*1da40*/  STL [R1+0x59c], R43 ;  /* 0x00059c2b01007387 */ /* 0x000fe20000100800 */
[----:B------:R-:W-:-:S03]  /*1da50*/  IMAD.X R6, R6, 0x1, R2, P1 ;  /* 0x0000000106067824 */ /* 0x000fc600008e0602 */
[----:B------:R-:W-:Y:S04]  /*1da60*/  STL [R1+0x578], R47 ;  /* 0x0005782f01007387 */ /* 0x000fe80000100800 */
[----:B------:R-:W2:Y:S04]  /*1da70*/  LDL.LU R9, [R1+0x65c] ;  /* 0x00065c0001097983 */ /* 0x000ea80000300800 */
[----:B------:R-:W4:Y:S01]  /*1da80*/  LDL.LU R49, [R1+0x638] ;  /* 0x0006380001317983 */ /* 0x000f220000300800 */
[----:B------:R-:W-:Y:S01]  /*1da90*/  MOV R4, R14 ;  /* 0x0000000e00047202 */ /* 0x000fe20000000f00 */
[----:B------:R-:W-:-:S05]  /*1daa0*/  IMAD.MOV.U32 R5, RZ, RZ, R47 ;  /* 0x000000ffff057224 */ /* 0x000fca00078e002f */
[----:B------:R1:W-:Y:S01]  /*1dab0*/  LDGSTS.E [R3+0x23400], [R4.64], P4 ;  /* 0x2340000004037fae */ /* 0x0003e2000a121844 */
[----:B------:R-:W-:-:S05]  /*1dac0*/  IADD3 R7, P0, R7, R15, RZ ;  /* 0x0000000f07077210 */ /* 0x000fca0007f1e0ff */
[----:B------:R-:W-:Y:S01]  /*1dad0*/  STL [R1+0x5bc], R7 ;  /* 0x0005bc0701007387 */ /* 0x000fe20000100800 */
[----:B------:R-:W-:-:S03]  /*1dae0*/  IMAD.X R41, R41, 0x1, R2, P0 ;  /* 0x0000000129297824 */ /* 0x000fc600000e0602 */
[----:B------:R1:W-:Y:S04]  /*1daf0*/  STL [R1+0x598], R6 ;  /* 0x0005980601007387 */ /* 0x0003e80000100800 */
[----:B------:R-:W4:Y:S01]  /*1db00*/  LDL.LU R14, [R1+0x67c] ;  /* 0x00067c00010e7983 */ /* 0x000f220000300800 */
[----:B-1----:R-:W-:-:S03]  /*1db10*/  IMAD.MOV.U32 R5, RZ, RZ, R6 ;  /* 0x000000ffff057224 */ /* 0x002fc600078e0006 */
[----:B------:R-:W4:Y:S01]  /*1db20*/  LDL.LU R48, [R1+0x658] ;  /* 0x0006580001307983 */ /* 0x000f220000300800 */
[----:B------:R-:W-:-:S05]  /*1db30*/  IADD3 R13, P1, R13, R15, RZ ;  /* 0x0000000f0d0d7210 */ /* 0x000fca0007f3e0ff */
[----:B------:R-:W-:Y:S04]  /*1db40*/  STL [R1+0x5dc], R13 ;  /* 0x0005dc0d01007387 */ /* 0x000fe80000100800 */
[----:B------:R1:W-:Y:S04]  /*1db50*/  STL [R1+0x5b8], R41 ;  /* 0x0005b82901007387 */ /* 0x0003e80000100800 */
[----:B------:R-:W4:Y:S01]  /*1db60*/  LDL.LU R6, [R1+0x69c] ;  /* 0x00069c0001067983 */ /* 0x000f220000300800 */
[----:B------:R-:W-:-:S03]  /*1db70*/  IMAD.MOV.U32 R4, RZ, RZ, R43 ;  /* 0x000000ffff047224 */ /* 0x000fc600078e002b */
[----:B------:R-:W4:Y:S01]  /*1db80*/  LDL.LU R47, [R1+0x678] ;  /* 0x00067800012f7983 */ /* 0x000f220000300800 */
[----:B------:R-:W-:-:S03]  /*1db90*/  IADD3.X R44, R44, R2, RZ, P1, !PT ;  /* 0x000000022c2c7210 */ /* 0x000fc60000ffe4ff */
[----:B------:R1:W-:Y:S01]  /*1dba0*/  LDGSTS.E [R3+0x23c00], [R4.64], P4 ;  /* 0x23c0000004037fae */ /* 0x0003e2000a121844 */
[----:B------:R-:W-:-:S05]  /*1dbb0*/  IADD3 R8, P0, R8, R15, RZ ;  /* 0x0000000f08087210 */ /* 0x000fca0007f1e0ff */
[----:B------:R-:W-:Y:S01]  /*1dbc0*/  STL [R1+0x5fc], R8 ;  /* 0x0005fc0801007387 */ /* 0x000fe20000100800 */
[----:B-1----:R-:W-:Y:S02]  /*1dbd0*/  IMAD.MOV.U32 R4, RZ, RZ, R7 ;  /* 0x000000ffff047224 */ /* 0x002fe400078e0007 */
[----:B------:R-:W-:Y:S01]  /*1dbe0*/  IMAD.MOV.U32 R5, RZ, RZ, R41 ;  /* 0x000000ffff057224 */ /* 0x000fe200078e0029 */
[----:B------:R1:W-:Y:S04]  /*1dbf0*/  STL [R1+0x5d8], R44 ;  /* 0x0005d82c01007387 */ /* 0x0003e80000100800 */
[----:B------:R-:W4:Y:S04]  /*1dc00*/  LDL.LU R7, [R1+0x698] ;  /* 0x0006980001077983 */ /* 0x000f280000300800 */
[----:B------:R-:W4:Y:S01]  /*1dc10*/  LDL.LU R43, [R1+0x4c4] ;  /* 0x0004c400012b7983 */ /* 0x000f220000300800 */
[----:B------:R-:W-:-:S03]  /*1dc20*/  IADD3 R11, P1, R11, R15, RZ ;  /* 0x0000000f0b0b7210 */ /* 0x000fc60007f3e0ff */
[----:B------:R1:W-:Y:S04]  /*1dc30*/  LDGSTS.E [R3+0x24400], [R4.64], P4 ;  /* 0x2440000004037fae */ /* 0x0003e8000a121844 */
[----:B------:R-:W4:Y:S01]  /*1dc40*/  LDL.LU R41, [R1+0x4e4] ;  /* 0x0004e40001297983 */ /* 0x000f220000300800 */
[----:B-1----:R-:W-:Y:S01]  /*1dc50*/  MOV R5, R44 ;  /* 0x0000002c00057202 */ /* 0x002fe20000000f00 */
[----:B------:R-:W-:Y:S02]  /*1dc60*/  IMAD.MOV.U32 R4, RZ, RZ, R13 ;  /* 0x000000ffff047224 */ /* 0x000fe400078e000d */
[----:B------:R-:W4:Y:S01]  /*1dc70*/  LDL.LU R44, [R1+0x4c0] ;  /* 0x0004c000012c7983 */ /* 0x000f220000300800 */
[----:B-----5:R-:W-:-:S03]  /*1dc80*/  IMAD.X R42, R42, 0x1, R2, P0 ;  /* 0x000000012a2a7824 */ /* 0x020fc600000e0602 */
[----:B------:R-:W-:Y:S04]  /*1dc90*/  STL [R1+0x61c], R11 ;  /* 0x00061c0b01007387 */ /* 0x000fe80000100800 */
[----:B------:R1:W-:Y:S04]  /*1dca0*/  STL [R1+0x5f8], R42 ;  /* 0x0005f82a01007387 */ /* 0x0003e80000100800 */
[----:B------:R5:W-:Y:S04]  /*1dcb0*/  LDGSTS.E [R3+0x24c00], [R4.64], P4 ;  /* 0x24c0000004037fae */ /* 0x000be8000a121844 */
[----:B------:R-:W4:Y:S01]  /*1dcc0*/  LDL.LU R13, [R1+0x504] ;  /* 0x00050400010d7983 */ /* 0x000f220000300800 */
[----:B-----5:R-:W-:-:S03]  /*1dcd0*/  IMAD.MOV.U32 R5, RZ, RZ, R42 ;  /* 0x000000ffff057224 */ /* 0x020fc600078e002a */
[----:B-1----:R-:W5:Y:S01]  /*1dce0*/  LDL.LU R42, [R1+0x4e0] ;  /* 0x0004e000012a7983 */ /* 0x002f620000300800 */
[----:B------:R-:W-:-:S05]  /*1dcf0*/  IMAD.MOV.U32 R4, RZ, RZ, R8 ;  /* 0x000000ffff047224 */ /* 0x000fca00078e0008 */
[----:B------:R1:W-:Y:S02]  /*1dd00*/  LDGSTS.E [R3+0x25400], [R4.64], P4 ;  /* 0x2540000004037fae */ /* 0x0003e4000a121844 */
[----:B-1----:R-:W-:Y:S02]  /*1dd10*/  MOV R4, R11 ;  /* 0x0000000b00047202 */ /* 0x002fe40000000f00 */
        /* <DEDUP_REMOVED lines=8> */
[----:B--2---:R-:W-:Y:S01]  /*1dda0*/  IADD3 R9, P1, R9, R15, RZ ;  /* 0x0000000f09097210 */ /* 0x004fe20007f3e0ff */
[----:B----4-:R-:W-:-:S04]  /*1ddb0*/  IMAD.X R49, R49, 0x1, R2, P0 ;  /* 0x0000000131317824 */ /* 0x010fc800000e0602 */
[----:B------:R1:W-:Y:S01]  /*1ddc0*/  STL [R1+0x65c], R9 ;  /* 0x00065c0901007387 */ /* 0x0003e20000100800 */
[----:B------:R-:W-:Y:S02]  /*1ddd0*/  IMAD.MOV.U32 R4, RZ, RZ, R10 ;  /* 0x000000ffff047224 */ /* 0x000fe400078e000a */
[----:B------:R-:W-:Y:S01]  /*1dde0*/  IMAD.MOV.U32 R5, RZ, RZ, R49 ;  /* 0x000000ffff057224 */ /* 0x000fe200078e0031 */
[----:B------:R-:W-:Y:S04]  /*1ddf0*/  STL [R1+0x638], R49 ;  /* 0x0006383101007387 */ /* 0x000fe80000100800 */
[----:B------:R-:W2:Y:S04]  /*1de00*/  LDL.LU R11, [R1+0x544] ;  /* 0x00054400010b7983 */ /* 0x000ea80000300800 */
[----:B------:R-:W4:Y:S04]  /*1de10*/  LDL.LU R10, [R1+0x520] ;  /* 0x00052000010a7983 */ /* 0x000f280000300800 */
[----:B------:R1:W-:Y:S01]  /*1de20*/  LDGSTS.E [R3+0x26400], [R4.64], P4 ;  /* 0x2640000004037fae */ /* 0x0003e2000a121844 */
[----:B------:R-:W-:Y:S01]  /*1de30*/  IADD3 R14, P0, R14, R15, RZ ;  /* 0x0000000f0e0e7210 */ /* 0x000fe20007f1e0ff */
[----:B------:R-:W-:-:S02]  /*1de40*/  IMAD.X R48, R48, 0x1, R2, P1 ;  /* 0x0000000130307824 */ /* 0x000fc400008e0602 */
[----:B-1----:R-:W-:Y:S02]  /*1de50*/  IMAD.MOV.U32 R4, RZ, RZ, R9 ;  /* 0x000000ffff047224 */ /* 0x002fe400078e0009 */
[----:B------:R-:W-:Y:S01]  /*1de60*/  IMAD.MOV.U32 R5, RZ, RZ, R48 ;  /* 0x000000ffff057224 */ /* 0x000fe200078e0030 */
[----:B------:R1:W-:Y:S04]  /*1de70*/  STL [R1+0x67c], R14 ;  /* 0x00067c0e01007387 */ /* 0x0003e80000100800 */
[----:B------:R-:W-:Y:S04]  /*1de80*/  STL [R1+0x658], R48 ;  /* 0x0006583001007387 */ /* 0x000fe80000100800 */
[----:B------:R-:W4:Y:S04]  /*1de90*/  LDL.LU R9, [R1+0x564] ;  /* 0x0005640001097983 */ /* 0x000f280000300800 */
[----:B------:R1:W-:Y:S01]  /*1dea0*/  LDGSTS.E [R3+0x26c00], [R4.64], P4 ;  /* 0x26c0000004037fae */ /* 0x0003e2000a121844 */
[----:B------:R-:W-:-:S02]  /*1deb0*/  IADD3 R6, P1, R6, R15, RZ ;  /* 0x0000000f06067210 */ /* 0x000fc40007f3e0ff */
[----:B------:R-:W-:-:S03]  /*1dec0*/  IADD3.X R47, R47, R2, RZ, P0, !PT ;  /* 0x000000022f2f7210 */ /* 0x000fc600007fe4ff */
[----:B------:R-:W-:Y:S04]  /*1ded0*/  STL [R1+0x69c], R6 ;  /* 0x00069c0601007387 */ /* 0x000fe80000100800 */
[----:B------:R1:W-:Y:S02]  /*1dee0*/  STL [R1+0x678], R47 ;  /* 0x0006782f01007387 */ /* 0x0003e40000100800 */
[----:B-1----:R-:W-:Y:S02]  /*1def0*/  IMAD.MOV.U32 R4, RZ, RZ, R14 ;  /* 0x000000ffff047224 */ /* 0x002fe400078e000e */
[----:B------:R-:W4:Y:S01]  /*1df00*/  LDL.LU R14, [R1+0x540] ;  /* 0x00054000010e7983 */ /* 0x000f220000300800 */
[----:B------:R-:W-:-:S05]  /*1df10*/  MOV R5, R47 ;  /* 0x0000002f00057202 */ /* 0x000fca0000000f00 */
[----:B------:R1:W-:Y:S01]  /*1df20*/  LDGSTS.E [R3+0x27400], [R4.64], P4 ;  /* 0x2740000004037fae */ /* 0x0003e2000a121844 */
[----:B------:R-:W-:Y:S01]  /*1df30*/  IMAD.X R7, R7, 0x1, R2, P1 ;  /* 0x0000000107077824 */ /* 0x000fe200008e0602 */
[-C--:B------:R-:W-:Y:S01]  /*1df40*/  IADD3 R43, P0, R43, R15.reuse, RZ ;  /* 0x0000000f2b2b7210 */ /* 0x080fe20007f1e0ff */
[----:B------:R-:W-:Y:S01]  /*1df50*/  IMAD.SHL.U32 R46, R46, 0x4, RZ ;  /* 0x000000042e2e7824 */ /* 0x000fe200078e00ff */
[----:B------:R-:W-:Y:S02]  /*1df60*/  SHF.R.S32.HI R47, RZ, 0x6, R53 ;  /* 0x00000006ff2f7819 */ /* 0x000fe40000011435 */
[----:B------:R1:W-:Y:S01]  /*1df70*/  LDGSTS.E [R3+0x27c00], [R6.64], P4 ;  /* 0x27c0000006037fae */ /* 0x0003e2000a121844 */
[----:B------:R-:W-:-:S03]  /*1df80*/  IADD3 R41, P1, R41, R15, RZ ;  /* 0x0000000f29297210 */ /* 0x000fc60007f3e0ff */
[----:B------:R-:W-:Y:S04]  /*1df90*/  STL [R1+0x4c4], R43 ;  /* 0x0004c42b01007387 */ /* 0x000fe80000100800 */
[----:B------:R1:W-:Y:S01]  /*1dfa0*/  STL [R1+0x698], R7 ;  /* 0x0006980701007387 */ /* 0x0003e20000100800 */
[----:B------:R-:W-:-:S03]  /*1dfb0*/  IMAD.X R44, R44, 0x1, R2, P0 ;  /* 0x000000012c2c7824 */ /* 0x000fc600000e0602 */
[----:B------:R-:W-:Y:S04]  /*1dfc0*/  STL [R1+0x4e4], R41 ;  /* 0x0004e42901007387 */ /* 0x000fe80000100800 */
[----:B------:R2:W-:Y:S04]  /*1dfd0*/  STL [R1+0x4c0], R44 ;  /* 0x0004c02c01007387 */ /* 0x0005e80000100800 */
[----:B------:R-:W4:Y:S04]  /*1dfe0*/  LDL.LU R50, [R1+0x584] ;  /* 0x0005840001327983 */ /* 0x000f280000300800 */
[----:B-1----:R-:W4:Y:S01]  /*1dff0*/  LDL.LU R5, [R1+0x560] ;  /* 0x0005600001057983 */ /* 0x002f220000300800 */
[----:B------:R-:W-:-:S05]  /*1e000*/  IADD3 R13, P0, R13, R15, RZ ;  /* 0x0000000f0d0d7210 */ /* 0x000fca0007f1e0ff */
[----:B------:R-:W-:Y:S01]  /*1e010*/  STL [R1+0x504], R13 ;  /* 0x0005040d01007387 */ /* 0x000fe20000100800 */
[----:B-----5:R-:W-:-:S05]  /*1e020*/  IMAD.X R42, R42, 0x1, R2, P1 ;  /* 0x000000012a2a7824 */ /* 0x020fca00008e0602 */
[----:B------:R1:W-:Y:S04]  /*1e030*/  STL [R1+0x4e0], R42 ;  /* 0x0004e02a01007387 */ /* 0x0003e80000100800 */
[----:B------:R-:W5:Y:S04]  /*1e040*/  LDL.LU R48, [R1+0x5a4] ;  /* 0x0005a40001307983 */ /* 0x000f680000300800 */
[----:B------:R-:W5:Y:S01]  /*1e050*/  LDL.LU R51, [R1+0x580] ;  /* 0x0005800001337983 */ /* 0x000f620000300800 */
[----:B------:R-:W-:-:S04]  /*1e060*/  SGXT R47, R47, 0x1 ;  /* 0x000000012f2f781a */ /* 0x000fc80000000200 */
[----:B------:R-:W-:-:S04]  /*1e070*/  LOP3.LUT R46, R46, 0x110, R47, 0x78, !PT ;  /* 0x000001102e2e7812 */ /* 0x000fc800078e782f */
[----:B------:R-:W-:-:S05]  /*1e080*/  LOP3.LUT R46, R46, 0x60, RZ, 0x3c, !PT ;  /* 0x000000602e2e7812 */ /* 0x000fca00078e3cff */
[----:B------:R-:W-:Y:S01]  /*1e090*/  IMAD R4, R45, 0x8000, R46 ;  /* 0x000080002d047824 */ /* 0x000fe200078e022e */
[----:B------:R-:W-:Y:S01]  /*1e0a0*/  MOV R6, R43 ;  /* 0x0000002b00067202 */ /* 0x000fe20000000f00 */
[----:B------:R-:W-:-:S05]  /*1e0b0*/  IMAD.MOV.U32 R7, RZ, RZ, R44 ;  /* 0x000000ffff077224 */ /* 0x000fca00078e002c */
[----:B------:R1:W-:Y:S02]  /*1e0c0*/  LDGSTS.E [R4+0x20600], [R6.64], P4 ;  /* 0x2060000006047fae */ /* 0x0003e4000a121844 */
[----:B-1----:R-:W-:Y:S02]  /*1e0d0*/  IMAD.MOV.U32 R7, RZ, RZ, R42 ;  /* 0x000000ffff077224 */ /* 0x002fe400078e002a */
        /* <DEDUP_REMOVED lines=9> */
[----:B--2---:R-:W-:-:S02]  /*1e170*/  IADD3 R11, P0, R11, R15, RZ ;  /* 0x0000000f0b0b7210 */ /* 0x004fc40007f1e0ff */
[----:B----4-:R-:W-:-:S03]  /*1e180*/  IADD3.X R10, R10, R2, RZ, P1, !PT ;  /* 0x000000020a0a7210 */ /* 0x010fc60000ffe4ff */
[----:B------:R-:W-:Y:S04]  /*1e190*/  STL [R1+0x544], R11 ;  /* 0x0005440b01007387 */ /* 0x000fe80000100800 */
[----:B------:R2:W-:Y:S04]  /*1e1a0*/  STL [R1+0x520], R10 ;  /* 0x0005200a01007387 */ /* 0x0005e80000100800 */
[----:B------:R-:W4:Y:S04]  /*1e1b0*/  LDL.LU R47, [R1+0x5c0] ;  /* 0x0005c000012f7983 */ /* 0x000f280000300800 */
[----:B------:R-:W4:Y:S04]  /*1e1c0*/  LDL.LU R44, [R1+0x5e4] ;  /* 0x0005e400012c7983 */ /* 0x000f280000300800 */
[----:B------:R-:W4:Y:S04]  /*1e1d0*/  LDL.LU R42, [R1+0x604] ;  /* 0x00060400012a7983 */ /* 0x000f280000300800 */
[----:B------:R-:W4:Y:S01]  /*1e1e0*/  LDL.LU R45, [R1+0x5e0] ;  /* 0x0005e000012d7983 */ /* 0x000f220000300800 */
[----:B------:R-:W-:-:S05]  /*1e1f0*/  IMAD.MOV.U32 R7, RZ, RZ, R40 ;  /* 0x000000ffff077224 */ /* 0x000fca00078e0028 */
[----:B------:R1:W-:Y:S01]  /*1e200*/  LDGSTS.E [R4+0x21600], [R6.64], P4 ;  /* 0x2160000006047fae */ /* 0x0003e2000a121844 */
[----:B------:R-:W-:-:S05]  /*1e210*/  IADD3 R9, P1, R9, R15, RZ ;  /* 0x0000000f09097210 */ /* 0x000fca0007f3e0ff */
[----:B------:R-:W-:Y:S01]  /*1e220*/  STL [R1+0x564], R9 ;  /* 0x0005640901007387 */ /* 0x000fe20000100800 */
[----:B------:R-:W-:-:S05]  /*1e230*/  IMAD.X R14, R14, 0x1, R2, P0 ;  /* 0x000000010e0e7824 */ /* 0x000fca00000e0602 */
[----:B------:R1:W-:Y:S04]  /*1e240*/  STL [R1+0x540], R14 ;  /* 0x0005400e01007387 */ /* 0x0003e80000100800 */
[----:B------:R-:W4:Y:S04]  /*1e250*/  LDL.LU R43, [R1+0x600] ;  /* 0x00060000012b7983 */ /* 0x000f280000300800 */
[----:B------:R-:W4:Y:S04]  /*1e260*/  LDL.LU R41, [R1+0x620] ;  /* 0x0006200001297983 */ /* 0x000f280000300800 */
[----:B-1----:R-:W4:Y:S01]  /*1e270*/  LDL.LU R40, [R1+0x624] ;  /* 0x0006240001287983 */ /* 0x002f220000300800 */
[----:B------:R-:W-:Y:S01]  /*1e280*/  IMAD.MOV.U32 R6, RZ, RZ, R8 ;  /* 0x000000ffff067224 */ /* 0x000fe200078e0008 */
[----:B------:R-:W-:-:S02]  /*1e290*/  MOV R7, R10 ;  /* 0x0000000a00077202 */ /* 0x000fc40000000f00 */
[----:B------:R-:W4:Y:S04]  /*1e2a0*/  LDL.LU R13, [R1+0x644] ;  /* 0x00064400010d7983 */ /* 0x000f280000300800 */
[----:B--2---:R-:W2:Y:S04]  /*1e2b0*/  LDL.LU R10, [R1+0x664] ;  /* 0x00066400010a7983 */ /* 0x004ea80000300800 */
[----:B------:R1:W-:Y:S04]  /*1e2c0*/  LDGSTS.E [R4+0x21e00], [R6.64], P4 ;  /* 0x21e0000006047fae */ /* 0x0003e8000a121844 */
[----:B------:R-:W2:Y:S01]  /*1e2d0*/  LDL.LU R8, [R1+0x684] ;  /* 0x0006840001087983 */ /* 0x000ea20000300800 */
[----:B-1----:R-:W-:-:S03]  /*1e2e0*/  IMAD.MOV.U32 R7, RZ, RZ, R14 ;  /* 0x000000ffff077224 */ /* 0x002fc600078e000e */
[----:B------:R-:W2:Y:S01]  /*1e2f0*/  LDL.LU R14, [R1+0x640] ;  /* 0x00064000010e7983 */ /* 0x000ea20000300800 */
[----:B------:R-:W-:Y:S01]  /*1e300*/  IADD3 R50, P0, R50, R15, RZ ;  /* 0x0000000f32327210 */ /* 0x000fe20007f1e0ff */
[----:B------:R-:W-:-:S04]  /*1e310*/  IMAD.X R5, R5, 0x1, R2, P1 ;  /* 0x0000000105057824 */ /* 0x000fc800008e0602 */
[----:B------:R-:W-:Y:S01]  /*1e320*/  STL [R1+0x584], R50 ;  /* 0x0005843201007387 */ /* 0x000fe20000100800 */
[----:B------:R-:W-:-:S03]  /*1e330*/  IMAD.MOV.U32 R6, RZ, RZ, R11 ;  /* 0x000000ffff067224 */ /* 0x000fc600078e000b */
[----:B------:R1:W-:Y:S04]  /*1e340*/  STL [R1+0x560], R5 ;  /* 0x0005600501007387 */ /* 0x0003e80000100800 */
[----:B------:R-:W2:Y:S04]  /*1e350*/  LDL.LU R3, [R1+0x6a4] ;  /* 0x0006a40001037983 */ /* 0x000ea80000300800 */
[----:B------:R-:W2:Y:S04]  /*1e360*/  LDL.LU R11, [R1+0x660] ;  /* 0x00066000010b7983 */ /* 0x000ea80000300800 */
[----:B------:R1:W-:Y:S01]  /*1e370*/  LDGSTS.E [R4+0x22600], [R6.64], P4 ;  /* 0x2260000006047fae */ /* 0x0003e2000a121844 */
[----:B-----5:R-:W-:Y:S01]  /*1e380*/  IADD3 R48, P1, R48, R15, RZ ;  /* 0x0000000f30307210 */ /* 0x020fe20007f3e0ff */
[----:B------:R-:W-:-:S04]  /*1e390*/  IMAD.X R51, R51, 0x1, R2, P0 ;  /* 0x0000000133337824 */ /* 0x000fc800000e0602 */
[----:B------:R-:W-:Y:S01]  /*1e3a0*/  STL [R1+0x5a4], R48 ;  /* 0x0005a43001007387 */ /* 0x000fe20000100800 */
[----:B-1----:R-:W-:-:S03]  /*1e3b0*/  MOV R6, R9 ;  /* 0x0000000900067202 */ /* 0x002fc60000000f00 */
[----:B------:R-:W-:Y:S04]  /*1e3c0*/  STL [R1+0x580], R51 ;  /* 0x0005803301007387 */ /* 0x000fe80000100800 */
[----:B------:R-:W5:Y:S01]  /*1e3d0*/  LDL.LU R9, [R1+0x680] ;  /* 0x0006800001097983 */ /* 0x000f620000300800 */
[----:B------:R-:W-:-:S03]  /*1e3e0*/  IMAD.MOV.U32 R7, RZ, RZ, R5 ;  /* 0x000000ffff077224 */ /* 0x000fc600078e0005 */
[----:B------:R-:W5:Y:S04]  /*1e3f0*/  LDL.LU R5, [R1+0x6a0] ;  /* 0x0006a00001057983 */ /* 0x000f680000300800 */
[----:B------:R1:W-:Y:S02]  /*1e400*/  LDGSTS.E [R4+0x22e00], [R6.64], P4 ;  /* 0x22e0000006047fae */ /* 0x0003e4000a121844 */
[----:B-1----:R-:W-:Y:S02]  /*1e410*/  IMAD.MOV.U32 R6, RZ, RZ, R50 ;  /* 0x000000ffff067224 */ /* 0x002fe400078e0032 */
[----:B------:R-:W-:-:S05]  /*1e420*/  IMAD.MOV.U32 R7, RZ, RZ, R51 ;  /* 0x000000ffff077224 */ /* 0x000fca00078e0033 */
[----:B------:R1:W-:Y:S02]  /*1e430*/  LDGSTS.E [R4+0x23600], [R6.64], P4 ;  /* 0x2360000006047fae */ /* 0x0003e4000a121844 */
[----:B-1----:R-:W-:Y:S01]  /*1e440*/  IMAD.MOV.U32 R6, RZ, RZ, R48 ;  /* 0x000000ffff067224 */ /* 0x002fe200078e0030 */
[----:B------:R-:W-:Y:S01]  /*1e450*/  IADD3 R12, R12, 0x1, RZ ;  /* 0x000000010c0c7810 */ /* 0x000fe20007ffe0ff */
[----:B------:R-:W-:Y:S01]  /*1e460*/  HMMA.1688.F32.TF32 R16, R140, R18, R156 ;  /* 0x000000128c10723c */ /* 0x000fe2000008109c */
[----:B---3--:R-:W-:Y:S01]  /*1e470*/  IADD3 R46, P0, R46, R15, RZ ;  /* 0x0000000f2e2e7210 */ /* 0x008fe20007f1e0ff */
[----:B------:R-:W-:-:S04]  /*1e480*/  IMAD.X R49, R49, 0x1, R2, P1 ;  /* 0x0000000131317824 */ /* 0x000fc800008e0602 */
[----:B------:R-:W-:-:S05]  /*1e490*/  IMAD.MOV.U32 R7, RZ, RZ, R49 ;  /* 0x000000ffff077224 */ /* 0x000fca00078e0031 */
[----:B------:R1:W-:Y:S01]  /*1e4a0*/  LDGSTS.E [R4+0x23e00], [R6.64], P4 ;  /* 0x23e0000006047fae */ /* 0x0003e2000a121844 */
[----:B----4-:R-:W-:Y:S02]  /*1e4b0*/  IADD3.X R47, R47, R2, RZ, P0, !PT ;  /* 0x000000022f2f7210 */ /* 0x010fe400007fe4ff */
[----:B------:R-:W-:Y:S01]  /*1e4c0*/  IADD3 R44, P1, R44, R15, RZ ;  /* 0x0000000f2c2c7210 */ /* 0x000fe20007f3e0ff */
[----:B-1----:R-:W-:Y:S01]  /*1e4d0*/  IMAD.MOV.U32 R6, RZ, RZ, R46 ;  /* 0x000000ffff067224 */ /* 0x002fe200078e002e */
[----:B------:R-:W-:Y:S02]  /*1e4e0*/  MOV R7, R47 ;  /* 0x0000002f00077202 */ /* 0x000fe40000000f00 */
[----:B------:R-:W-:-:S03]  /*1e4f0*/  IADD3 R42, P0, R42, R15, RZ ;  /* 0x0000000f2a2a7210 */ /* 0x000fc60007f1e0ff */
[----:B------:R1:W-:Y:S01]  /*1e500*/  LDGSTS.E [R4+0x24600], [R6.64], P4 ;  /* 0x2460000006047fae */ /* 0x0003e2000a121844 */
[----:B------:R-:W-:Y:S02]  /*1e510*/  IMAD.X R45, R45, 0x1, R2, P1 ;  /* 0x000000012d2d7824 */ /* 0x000fe400008e0602 */
[----:B-1----:R-:W-:Y:S02]  /*1e520*/  IMAD.MOV.U32 R6, RZ, RZ, R44 ;  /* 0x000000ffff067224 */ /* 0x002fe400078e002c */
[----:B------:R-:W-:-:S05]  /*1e530*/  IMAD.MOV.U32 R7, RZ, RZ, R45 ;  /* 0x000000ffff077224 */ /* 0x000fca00078e002d */
[----:B------:R1:W-:Y:S02]  /*1e540*/  LDGSTS.E [R4+0x24e00], [R6.64], P4 ;  /* 0x24e0000006047fae */ /* 0x0003e4000a121844 */
[----:B-1----:R-:W-:Y:S01]  /*1e550*/  MOV R6, R42 ;  /* 0x0000002a00067202 */ /* 0x002fe20000000f00 */
[----:B------:R-:W-:-:S04]  /*1e560*/  IMAD.X R43, R43, 0x1, R2, P0 ;  /* 0x000000012b2b7824 */ /* 0x000fc800000e0602 */
[----:B------:R-:W-:Y:S01]  /*1e570*/  IMAD.MOV.U32 R7, RZ, RZ, R43 ;  /* 0x000000ffff077224 */ /* 0x000fe200078e002b */
[----:B------:R-:W-:-:S04]  /*1e580*/  IADD3 R40, P1, R40, R15, RZ ;  /* 0x0000000f28287210 */ /* 0x000fc80007f3e0ff */
[----:B------:R1:W-:Y:S01]  /*1e590*/  LDGSTS.E [R4+0x25600], [R6.64], P4 ;  /* 0x2560000006047fae */ /* 0x0003e2000a121844 */
[-C--:B------:R-:W-:Y:S01]  /*1e5a0*/  IADD3 R13, P0, R13, R15.reuse, RZ ;  /* 0x0000000f0d0d7210 */ /* 0x080fe20007f1e0ff */
[----:B------:R-:W-:Y:S01]  /*1e5b0*/  IMAD.X R41, R41, 0x1, R2, P1 ;  /* 0x0000000129297824 */ /* 0x000fe200008e0602 */
[----:B--2---:R-:W-:Y:S01]  /*1e5c0*/  IADD3 R10, P1, R10, R15, RZ ;  /* 0x0000000f0a0a7210 */ /* 0x004fe20007f3e0ff */
[----:B-1----:R-:W-:Y:S02]  /*1e5d0*/  IMAD.MOV.U32 R6, RZ, RZ, R40 ;  /* 0x000000ffff067224 */ /* 0x002fe400078e0028 */
[----:B------:R-:W-:Y:S01]  /*1e5e0*/  IMAD.MOV.U32 R7, RZ, RZ, R41 ;  /* 0x000000ffff077224 */ /* 0x000fe200078e0029 */
[----:B------:R-:W-:Y:S04]  /*1e5f0*/  STL [R1+0x5c4], R46 ;  /* 0x0005c42e01007387 */ /* 0x000fe80000100800 */
[----:B------:R1:W-:Y:S01]  /*1e600*/  LDGSTS.E [R4+0x25e00], [R6.64], P4 ;  /* 0x25e0000006047fae */ /* 0x0003e2000a121844 */
[----:B------:R-:W-:-:S03]  /*1e610*/  IMAD.X R14, R14, 0x1, R2, P0 ;  /* 0x000000010e0e7824 */ /* 0x000fc600000e0602 */
[----:B------:R-:W-:Y:S01]  /*1e620*/  STL [R1+0x5a0], R49 ;  /* 0x0005a03101007387 */ /* 0x000fe20000100800 */
[----:B------:R-:W-:Y:S01]  /*1e630*/  IADD3 R8, P2, R8, R15, RZ ;  /* 0x0000000f08087210 */ /* 0x000fe20007f5e0ff */
[----:B-1----:R-:W-:Y:S02]  /*1e640*/  IMAD.MOV.U32 R6, RZ, RZ, R13 ;  /* 0x000000ffff067224 */ /* 0x002fe400078e000d */
[----:B------:R-:W-:Y:S01]  /*1e650*/  IMAD.MOV.U32 R7, RZ, RZ, R14 ;  /* 0x000000ffff077224 */ /* 0x000fe200078e000e */
[----:B------:R-:W-:Y:S04]  /*1e660*/  STL [R1+0x5e4], R44 ;  /* 0x0005e42c01007387 */ /* 0x000fe80000100800 */
[----:B------:R-:W-:Y:S01]  /*1e670*/  STL [R1+0x5c0], R47 ;  /* 0x0005c02f01007387 */ /* 0x000fe20000100800 */
[----:B------:R-:W-:-:S03]  /*1e680*/  IADD3.X R11, R11, R2, RZ, P1, !PT ;  /* 0x000000020b0b7210 */ /* 0x000fc60000ffe4ff */
[----:B------:R-:W-:Y:S04]  /*1e690*/  STL [R1+0x604], R42 ;  /* 0x0006042a01007387 */ /* 0x000fe80000100800 */
[----:B------:R1:W-:Y:S04]  /*1e6a0*/  LDGSTS.E [R4+0x26600], [R6.64], P4 ;  /* 0x2660000006047fae */ /* 0x0003e8000a121844 */
[----:B------:R-:W-:Y:S04]  /*1e6b0*/  STL [R1+0x5e0], R45 ;  /* 0x0005e02d01007387 */ /* 0x000fe80000100800 */
[----:B------:R-:W-:Y:S01]  /*1e6c0*/  STL [R1+0x624], R40 ;  /* 0x0006242801007387 */ /* 0x000fe20000100800 */
[----:B-1----:R-:W-:Y:S01]  /*1e6d0*/  MOV R6, R10 ;  /* 0x0000000a00067202 */ /* 0x002fe20000000f00 */
[----:B------:R-:W-:-:S02]  /*1e6e0*/  IMAD.MOV.U32 R7, RZ, RZ, R11 ;  /* 0x000000ffff077224 */ /* 0x000fc400078e000b */
[----:B------:R-:W-:Y:S01]  /*1e6f0*/  STL [R1+0x600], R43 ;  /* 0x0006002b01007387 */ /* 0x000fe20000100800 */
[----:B-----5:R-:W-:-:S03]  /*1e700*/  IMAD.X R9, R9, 0x1, R2, P2 ;  /* 0x0000000109097824 */ /* 0x020fc600010e0602 */
[----:B------:R1:W-:Y:S01]  /*1e710*/  STL [R1+0x644], R13 ;  /* 0x0006440d01007387 */ /* 0x0003e20000100800 */
[----:B------:R-:W-:-:S03]  /*1e720*/  IADD3 R3, P0, R3, R15, RZ ;  /* 0x0000000f03037210 */ /* 0x000fc60007f1e0ff */
[----:B------:R2:W-:Y:S01]  /*1e730*/  LDGSTS.E [R4+0x26e00], [R6.64], P4 ;  /* 0x26e0000006047fae */ /* 0x0005e2000a121844 */
[----:B-1----:R-:W-:-:S03]  /*1e740*/  IMAD.MOV.U32 R13, RZ, RZ, 0x3f ;  /* 0x0000003fff0d7424 */ /* 0x002fc600078e00ff */
[----:B------:R-:W-:Y:S01]  /*1e750*/  STL [R1+0x620], R41 ;  /* 0x0006202901007387 */ /* 0x000fe20000100800 */
[----:B--2---:R-:W-:Y:S02]  /*1e760*/  IMAD.MOV.U32 R6, RZ, RZ, R8 ;  /* 0x000000ffff067224 */ /* 0x004fe400078e0008 */
[----:B------:R-:W-:Y:S01]  /*1e770*/  IMAD.MOV.U32 R7, RZ, RZ, R9 ;  /* 0x000000ffff077224 */ /* 0x000fe200078e0009 */
[----:B------:R-:W-:Y:S01]  /*1e780*/  STL [R1+0x664], R10 ;  /* 0x0006640a01007387 */ /* 0x000fe20000100800 */
[----:B------:R-:W-:-:S03]  /*1e790*/  IADD3 R13, R13, c[0x0][0x180], RZ ;  /* 0x000060000d0d7a10 */ /* 0x000fc60007ffe0ff */
[----:B------:R-:W-:Y:S01]  /*1e7a0*/  STL [R1+0x640], R14 ;  /* 0x0006400e01007387 */ /* 0x000fe20000100800 */
[----:B------:R-:W-:-:S03]  /*1e7b0*/  IMAD.X R5, R5, 0x1, R2, P0 ;  /* 0x0000000105057824 */ /* 0x000fc600000e0602 */
[----:B------:R-:W-:Y:S04]  /*1e7c0*/  STL [R1+0x684], R8 ;  /* 0x0006840801007387 */ /* 0x000fe80000100800 */
[----:B------:R1:W-:Y:S04]  /*1e7d0*/  LDGSTS.E [R4+0x27600], [R6.64], P4 ;  /* 0x2760000006047fae */ /* 0x0003e8000a121844 */
[----:B------:R2:W-:Y:S01]  /*1e7e0*/  STL [R1+0x6a4], R3 ;  /* 0x0006a40301007387 */ /* 0x0005e20000100800 */
[----:B-1----:R-:W-:Y:S02]  /*1e7f0*/  MOV R6, R3 ;  /* 0x0000000300067202 */ /* 0x002fe40000000f00 */
[----:B--2---:R-:W-:Y:S01]  /*1e800*/  SHF.R.S32.HI R3, RZ, 0x1f, R13 ;  /* 0x0000001fff037819 */ /* 0x004fe2000001140d */
[----:B------:R1:W-:Y:S03]  /*1e810*/  STL [R1+0x660], R11 ;  /* 0x0006600b01007387 */ /* 0x0003e60000100800 */
[----:B------:R-:W-:Y:S01]  /*1e820*/  LEA.HI R3, R3, R13, RZ, 0x6 ;  /* 0x0000000d03037211 */ /* 0x000fe200078f30ff */
[----:B------:R1:W-:Y:S04]  /*1e830*/  STL [R1+0x680], R9 ;  /* 0x0006800901007387 */ /* 0x0003e80000100800 */
[----:B------:R1:W-:Y:S01]  /*1e840*/  STL [R1+0x6a0], R5 ;  /* 0x0006a00501007387 */ /* 0x0003e20000100800 */
[----:B------:R-:W-:-:S03]  /*1e850*/  SHF.R.S32.HI R3, RZ, 0x6, R3 ;  /* 0x00000006ff037819 */ /* 0x000fc60000011403 */
[----:B------:R1:W-:Y:S01]  /*1e860*/  STL [R1+0x2bc], R12 ;  /* 0x0002bc0c01007387 */ /* 0x0003e20000100800 */
[----:B------:R-:W-:Y:S01]  /*1e870*/  ISETP.NE.U32.AND P0, PT, R12, R3, PT ;  /* 0x000000030c00720c */ /* 0x000fe20003f05070 */
[----:B------:R-:W-:-:S05]  /*1e880*/  IMAD.MOV.U32 R7, RZ, RZ, R5 ;  /* 0x000000ffff077224 */ /* 0x000fca00078e0005 */
[----:B------:R1:W-:Y:S04]  /*1e890*/  LDGSTS.E [R4+0x27e00], [R6.64], P4 ;  /* 0x27e0000006047fae */ /* 0x0003e8000a121844 */
[----:B------:R-:W0:Y:S03]  /*1e8a0*/  LDGDEPBAR ;  /* 0x00000000000079af */ /* 0x000e260000000000 */
[----:B------:R-:W-:Y:S01]  /*1e8b0*/  @!P0 CALL.REL.NOINC `(.L_x_1) ;  /* 0x0000001000008944 */ /* 0x000fe20003c00000 */
[----:B------:R-:W-:Y:S05]  /*1e8c0*/  BRA `(.L_x_2) ;  /* 0xfffee23000007947 */ /* 0x000fea000383ffff */
.L_x_1:
[----:B-1----:R-:W2:Y:S01]  /*1e8d0*/  LDL.LU R4, [R1+0x8f4] ;  /* 0x0008f40001047983 */ /* 0x002ea20000300800 */
[----:B------:R-:W-:-:S04]  /*1e8e0*/  DEPBAR.LE SB0, 0x0 ;  /* 0x000080000000791a */ /* 0x000fc80000000000 */
[----:B------:R-:W1:Y:S01]  /*1e8f0*/  S2R R3, SR_TID.X ;  /* 0x0000000000037919 */ /* 0x000e620000002100 */
[----:B------:R-:W-:Y:S02]  /*1e900*/  IMAD.MOV.U32 R5, RZ, RZ, R33 ;  /* 0x000000ffff057224 */ /* 0x000fe400078e0021 */
[----:B------:R-:W-:Y:S01]  /*1e910*/  IMAD.MOV.U32 R6, RZ, RZ, R180 ;  /* 0x000000ffff067224 */ /* 0x000fe200078e00b4 */
[----:B------:R-:W-:Y:S01]  /*1e920*/  MOV R180, R34 ;  /* 0x0000002200b47202 */ /* 0x000fe20000000f00 */
[----:B------:R-:W-:Y:S02]  /*1e930*/  IMAD.MOV.U32 R7, RZ, RZ, R181 ;  /* 0x000000ffff077224 */ /* 0x000fe400078e00b5 */
[----:B------:R-:W-:Y:S02]  /*1e940*/  IMAD.MOV.U32 R181, RZ, RZ, R35 ;  /* 0x000000ffffb57224 */ /* 0x000fe400078e0023 */
[C---:B-1-3--:R-:W-:Y:S02]  /*1e950*/  IMAD.SHL.U32 R0, R3.reuse, 0x200, RZ ;  /* 0x0000020003007824 */ /* 0x04afe400078e00ff */
[----:B------:R-:W-:-:S03]  /*1e960*/  IMAD.SHL.U32 R2, R3, 0x20, RZ ;  /* 0x0000002003027824 */ /* 0x000fc600078e00ff */
[----:B------:R-:W-:-:S04]  /*1e970*/  LOP3.LUT R0, R0, 0x3000, RZ, 0xc0, !PT ;  /* 0x0000300000007812 */ /* 0x000fc800078ec0ff */
[----:B------:R-:W-:Y:S01]  /*1e980*/  LOP3.LUT R0, R0, 0x60, R2, 0xf8, !PT ;  /* 0x0000006000007812 */ /* 0x000fe200078ef802 */
[----:B------:R-:W-:-:S05]  /*1e990*/  IMAD.SHL.U32 R2, R3, 0x4, RZ ;  /* 0x0000000403027824 */ /* 0x000fca00078e00ff */
[----:B------:R-:W-:Y:S01]  /*1e9a0*/  LOP3.LUT R0, R0, 0x170, R2, 0x78, !PT ;  /* 0x0000017000007812 */ /* 0x000fe200078e7802 */
[C---:B------:R-:W-:Y:S01]  /*1e9b0*/  IMAD.SHL.U32 R2, R3.reuse, 0x800, RZ ;  /* 0x0000080003027824 */ /* 0x040fe200078e00ff */
[----:B------:R-:W-:-:S04]  /*1e9c0*/  LOP3.LUT R3, R3, 0x7f, RZ, 0xc0, !PT ;  /* 0x0000007f03037812 */ /* 0x000fc800078ec0ff */
[----:B------:R-:W-:-:S05]  /*1e9d0*/  LOP3.LUT R2, R2, 0x3000, RZ, 0xc0, !PT ;  /* 0x0000300002027812 */ /* 0x000fca00078ec0ff */
[----:B------:R-:W-:Y:S01]  /*1e9e0*/  IMAD R2, R3, 0x10, R2 ;  /* 0x0000001003027824 */ /* 0x000fe200078e0202 */
[----:B------:R-:W-:Y:S04]  /*1e9f0*/  BAR.SYNC.DEFER_BLOCKING 0x0 ;  /* 0x0000000000007b1d */ /* 0x000fe80000010000 */
[----:B------:R-:W-:Y:S02]  /*1ea00*/  LOP3.LUT R3, R2, 0x60, RZ, 0x3c, !PT ;  /* 0x0000006002037812 */ /* 0x000fe400078e3cff */
[----:B--2---:R-:W-:Y:S01]  /*1ea10*/  IADD3 R0, R0, R4, RZ ;  /* 0x0000000400007210 */ /* 0x004fe20007ffe0ff */
[----:B------:R-:W-:-:S04]  /*1ea20*/  IMAD.MOV.U32 R4, RZ, RZ, R32 ;  /* 0x000000ffff047224 */ /* 0x000fc800078e0020 */
[----:B------:R-:W-:Y:S04]  /*1ea30*/  STS.128 [R0+0x80], R180 ;  /* 0x000080b400007388 */ /* 0x000fe80000000c00 */
[----:B------:R1:W-:Y:S02]  /*1ea40*/  STS.128 [R0], R4 ;  /* 0x0000000400007388 */ /* 0x0003e40000000c00 */
[----:B-1----:R-:W-:Y:S01]  /*1ea50*/  IMAD.MOV.U32 R4, RZ, RZ, R84 ;  /* 0x000000ffff047224 */ /* 0x002fe200078e0054 */
[----:B------:R-:W-:Y:S01]  /*1ea60*/  MOV R7, R89 ;  /* 0x0000005900077202 */ /* 0x000fe20000000f00 */
[----:B------:R-:W-:Y:S02]  /*1ea70*/  IMAD.MOV.U32 R5, RZ, RZ, R85 ;  /* 0x000000ffff057224 */ /* 0x000fe400078e0055 */
[----:B------:R-:W-:-:S02]  /*1ea80*/  IMAD.MOV.U32 R6, RZ, RZ, R88 ;  /* 0x000000ffff067224 */ /* 0x000fc400078e0058 */
[----:B------:R-:W-:Y:S02]  /*1ea90*/  IMAD.MOV.U32 R88, RZ, RZ, R86 ;  /* 0x000000ffff587224 */ /* 0x000fe400078e0056 */
[----:B------:R-:W-:Y:S01]  /*1eaa0*/  IMAD.MOV.U32 R89, RZ, RZ, R87 ;  /* 0x000000ffff597224 */ /* 0x000fe200078e0057 */
[----:B------:R1:W-:Y:S04]  /*1eab0*/  STS.128 [R0+0x200], R4 ;  /* 0x0002000400007388 */ /* 0x0003e80000000c00 */
[----:B------:R-:W-:Y:S01]  /*1eac0*/  STS.128 [R0+0x280], R88 ;  /* 0x0002805800007388 */ /* 0x000fe20000000c00 */
[----:B-1----:R-:W-:Y:S01]  /*1ead0*/  IMAD.MOV.U32 R4, RZ, RZ, R116 ;  /* 0x000000ffff047224 */ /* 0x002fe200078e0074 */
[----:B------:R-:W-:Y:S01]  /*1eae0*/  MOV R6, R120 ;  /* 0x0000007800067202 */ /* 0x000fe20000000f00 */
[----:B------:R-:W-:-:S02]  /*1eaf0*/  IMAD.MOV.U32 R5, RZ, RZ, R117 ;  /* 0x000000ffff057224 */ /* 0x000fc400078e0075 */
[----:B------:R-:W-:Y:S02]  /*1eb00*/  IMAD.MOV.U32 R7, RZ, RZ, R121 ;  /* 0x000000ffff077224 */ /* 0x000fe400078e0079 */
[----:B------:R-:W-:Y:S02]  /*1eb10*/  IMAD.MOV.U32 R120, RZ, RZ, R118 ;  /* 0x000000ffff787224 */ /* 0x000fe400078e0076 */
[----:B------:R-:W-:Y:S01]  /*1eb20*/  IMAD.MOV.U32 R121, RZ, RZ, R119 ;  /* 0x000000ffff797224 */ /* 0x000fe200078e0077 */
[----:B------:R1:W-:Y:S04]  /*1eb30*/  STS.128 [R0+0x400], R4 ;  /* 0x0004000400007388 */ /* 0x0003e80000000c00 */
[----:B------:R-:W-:Y:S01]  /*1eb40*/  STS.128 [R0+0x480], R120 ;  /* 0x0004807800007388 */ /* 0x000fe20000000c00 */
[----:B-1----:R-:W-:Y:S01]  /*1eb50*/  IMAD.MOV.U32 R6, RZ, RZ, R164 ;  /* 0x000000ffff067224 */ /* 0x002fe200078e00a4 */
[----:B------:R-:W-:Y:S01]  /*1eb60*/  MOV R4, R160 ;  /* 0x000000a000047202 */ /* 0x000fe20000000f00 */
[----:B------:R-:W-:Y:S01]  /*1eb70*/  IMAD.MOV.U32 R7, RZ, RZ, R165 ;  /* 0x000000ffff077224 */ /* 0x000fe200078e00a5 */
[----:B------:R-:W-:Y:S01]  /*1eb80*/  MOV R165, R163 ;  /* 0x000000a300a57202 */ /* 0x000fe20000000f00 */
[----:B------:R-:W-:-:S02]  /*1eb90*/  IMAD.MOV.U32 R5, RZ, RZ, R161 ;  /* 0x000000ffff057224 */ /* 0x000fc400078e00a1 */
[----:B------:R-:W-:-:S03]  /*1eba0*/  IMAD.MOV.U32 R164, RZ, RZ, R162 ;  /* 0x000000ffffa47224 */ /* 0x000fc600078e00a2 */
[----:B------:R1:W-:Y:S04]  /*1ebb0*/  STS.128 [R0+0x600], R4 ;  /* 0x0006000400007388 */ /* 0x0003e80000000c00 */
[----:B------:R-:W-:Y:S04]  /*1ebc0*/  STS.128 [R0+0x680], R164 ;  /* 0x000680a400007388 */ /* 0x000fe80000000c00 */
[----:B------:R-:W-:Y:S01]  /*1ebd0*/  BAR.SYNC.DEFER_BLOCKING 0x0 ;  /* 0x0000000000007b1d */ /* 0x000fe20000010000 */
[----:B-1----:R-:W-:Y:S01]  /*1ebe0*/  IMAD.MOV.U32 R5, RZ, RZ, R237 ;  /* 0x000000ffff057224 */ /* 0x002fe200078e00ed */
[C---:B------:R-:W-:Y:S01]  /*1ebf0*/  LOP3.LUT R237, R2.reuse, 0x20, RZ, 0x3c, !PT ;  /* 0x0000002002ed7812 */ /* 0x040fe200078e3cff */
[----:B------:R-:W-:Y:S01]  /*1ec00*/  IMAD.MOV.U32 R4, RZ, RZ, R236 ;  /* 0x000000ffff047224 */ /* 0x000fe200078e00ec */
[----:B------:R-:W-:Y:S01]  /*1ec10*/  LOP3.LUT R236, R2, 0x40, RZ, 0x3c, !PT ;  /* 0x0000004002ec7812 */ /* 0x000fe200078e3cff */
[----:B------:R-:W-:Y:S01]  /*1ec20*/  IMAD.MOV.U32 R6, RZ, RZ, R56 ;  /* 0x000000ffff067224 */ /* 0x000fe200078e0038 */
[----:B------:R-:W-:Y:S01]  /*1ec30*/  MOV R7, R57 ;  /* 0x0000003900077202 */ /* 0x000fe20000000f00 */
[----:B------:R-:W-:-:S02]  /*1ec40*/  IMAD.MOV.U32 R56, RZ, RZ, R238 ;  /* 0x000000ffff387224 */ /* 0x000fc400078e00ee */
[----:B------:R-:W-:Y:S01]  /*1ec50*/  IMAD.MOV.U32 R57, RZ, RZ, R239 ;  /* 0x000000ffff397224 */ /* 0x000fe200078e00ef */
[----:B------:R-:W1:Y:S04]  /*1ec60*/  LDS.128 R8, [R2] ;  /* 0x0000000002087984 */ /* 0x000e680000000c00 */
[----:B------:R-:W2:Y:S04]  /*1ec70*/  LDS.128 R32, [R2+0x800] ;  /* 0x0008000002207984 */ /* 0x000ea80000000c00 */
[----:B------:R-:W-:Y:S04]  /*1ec80*/  LDS.128 R12, [R237] ;  /* 0x00000000ed0c7984 */ /* 0x000fe80000000c00 */
[----:B------:R-:W-:Y:S04]  /*1ec90*/  LDS.128 R248, [R236] ;  /* 0x00000000ecf87984 */ /* 0x000fe80000000c00 */
[----:B------:R-:W-:Y:S04]  /*1eca0*/  LDS.128 R244, [R236+0x800] ;  /* 0x00080000ecf47984 */ /* 0x000fe80000000c00 */
[----:B------:R-:W-:Y:S04]  /*1ecb0*/  LDS.128 R240, [R3] ;  /* 0x0000000003f07984 */ /* 0x000fe80000000c00 */
[----:B------:R-:W-:Y:S04]  /*1ecc0*/  LDS.128 R232, [R3+0x800] ;  /* 0x0008000003e87984 */ /* 0x000fe80000000c00 */
[----:B-1----:R-:W-:Y:S04]  /*1ecd0*/  STL.64 [R1+0x70], R8 ;  /* 0x0000700801007387 */ /* 0x002fe80000100a00 */
[----:B------:R-:W-:Y:S04]  /*1ece0*/  STL.64 [R1+0x78], R10 ;  /* 0x0000780a01007387 */ /* 0x000fe80000100a00 */
[----:B------:R-:W1:Y:S04]  /*1ecf0*/  LDS.128 R8, [R237+0x800] ;  /* 0x00080000ed087984 */ /* 0x000e680000000c00 */
[----:B--2---:R-:W-:Y:S04]  /*1ed00*/  STL.64 [R1+0x20], R32 ;  /* 0x0000202001007387 */ /* 0x004fe80000100a00 */
[----:B------:R-:W-:Y:S04]  /*1ed10*/  STL.64 [R1+0x28], R34 ;  /* 0x0000282201007387 */ /* 0x000fe80000100a00 */
[----:B------:R-:W-:Y:S06]  /*1ed20*/  BAR.SYNC.DEFER_BLOCKING 0x0 ;  /* 0x0000000000007b1d */ /* 0x000fec0000010000 */
[----:B------:R2:W-:Y:S04]  /*1ed30*/  STS.128 [R0], R4 ;  /* 0x0000000400007388 */ /* 0x0005e80000000c00 */
[----:B-1----:R-:W-:Y:S01]  /*1ed40*/  STL.64 [R1], R8 ;  /* 0x0000000801007387 */ /* 0x002fe20000100a00 */
[----:B------:R-:W-:-:S02]  /*1ed50*/  IMAD.MOV.U32 R252, RZ, RZ, R11 ;  /* 0x000000fffffc7224 */ /* 0x000fc400078e000b */
[----:B------:R-:W-:Y:S01]  /*1ed60*/  IMAD.MOV.U32 R11, RZ, RZ, R221 ;  /* 0x000000ffff0b7224 */ /* 0x000fe200078e00dd */
[----:B------:R-:W-:Y:S01]  /*1ed70*/  STL.64 [R1+0x10], R12 ;  /* 0x0000100c01007387 */ /* 0x000fe20000100a00 */
[----:B------:R-:W-:-:S03]  /*1ed80*/  IMAD.MOV.U32 R221, RZ, RZ, R19 ;  /* 0x000000ffffdd7224 */ /* 0x000fc600078e0013 */
[----:B------:R-:W-:Y:S04]  /*1ed90*/  STL.64 [R1+0x18], R14 ;  /* 0x0000180e01007387 */ /* 0x000fe80000100a00 */
[----:B------:R1:W-:Y:S01]  /*1eda0*/  STL [R1+0x8], R10 ;  /* 0x0000080a01007387 */ /* 0x0003e20000100800 */
[----:B--2---:R-:W-:Y:S01]  /*1edb0*/  IMAD.MOV.U32 R4, RZ, RZ, R136 ;  /* 0x000000ffff047224 */ /* 0x004fe200078e0088 */
[----:B------:R-:W-:Y:S01]  /*1edc0*/  MOV R5, R137 ;  /* 0x0000008900057202 */ /* 0x000fe20000000f00 */
[----:B------:R-:W-:Y:S01]  /*1edd0*/  IMAD.MOV.U32 R6, RZ, RZ, R72 ;  /* 0x000000ffff067224 */ /* 0x000fe200078e0048 */
[----:B------:R-:W2:Y:S01]  /*1ede0*/  LDL.LU R52, [R1+0xf0] ;  /* 0x0000f00001347983 */ /* 0x000ea20000300800 */
[----:B------:R-:W-:Y:S02]  /*1edf0*/  IMAD.MOV.U32 R7, RZ, RZ, R73 ;  /* 0x000000ffff077224 */ /* 0x000fe400078e0049 */
[----:B------:R-:W-:Y:S01]  /*1ee00*/  IMAD.MOV.U32 R72, RZ, RZ, R138 ;  /* 0x000000ffff487224 */ /* 0x000fe200078e008a */
[----:B------:R-:W2:Y:S01]  /*1ee10*/  LDL.LU R53, [R1+0xf4] ;  /* 0x0000f40001357983 */ /* 0x000ea20000300800 */
[----:B------:R-:W-:-:S02]  /*1ee20*/  IMAD.MOV.U32 R73, RZ, RZ, R139 ;  /* 0x000000ffff497224 */ /* 0x000fc400078e008b */
[----:B-1----:R-:W-:Y:S01]  /*1ee30*/  IMAD.MOV.U32 R10, RZ, RZ, R220 ;  /* 0x000000ffff0a7224 */ /* 0x002fe200078e00dc */
[----:B------:R-:W2:Y:S01]  /*1ee40*/  LDL.LU R54, [R1+0x140] ;  /* 0x0001400001367983 */ /* 0x000ea20000300800 */
[----:B------:R-:W-:Y:S01]  /*1ee50*/  IMAD.MOV.U32 R8, RZ, RZ, R16 ;  /* 0x000000ffff087224 */ /* 0x000fe200078e0010 */
[----:B------:R-:W-:Y:S01]  /*1ee60*/  MOV R220, R18 ;  /* 0x0000001200dc7202 */ /* 0x000fe20000000f00 */
[----:B------:R-:W-:Y:S01]  /*1ee70*/  IMAD.MOV.U32 R9, RZ, RZ, R17 ;  /* 0x000000ffff097224 */ /* 0x000fe200078e0011 */
[----:B------:R-:W2:Y:S04]  /*1ee80*/  LDL.LU R55, [R1+0x144] ;  /* 0x0001440001377983 */ /* 0x000ea80000300800 */
[----:B------:R1:W-:Y:S04]  /*1ee90*/  STS.128 [R0+0x200], R4 ;  /* 0x0002000400007388 */ /* 0x0003e80000000c00 */
[----:B------:R-:W-:Y:S04]  /*1eea0*/  STS.128 [R0+0x80], R56 ;  /* 0x0000803800007388 */ /* 0x000fe80000000c00 */
[----:B------:R-:W-:Y:S04]  /*1eeb0*/  STS.128 [R0+0x280], R72 ;  /* 0x0002804800007388 */ /* 0x000fe80000000c00 */
[----:B------:R-:W-:Y:S01]  /*1eec0*/  STS.128 [R0+0x600], R8 ;  /* 0x0006000800007388 */ /* 0x000fe20000000c00 */
[----:B-1----:R-:W-:Y:S01]  /*1eed0*/  IMAD.MOV.U32 R6, RZ, RZ, R112 ;  /* 0x000000ffff067224 */ /* 0x002fe200078e0070 */
[----:B------:R-:W-:Y:S01]  /*1eee0*/  MOV R4, R132 ;  /* 0x0000008400047202 */ /* 0x000fe20000000f00 */
[----:B------:R-:W-:Y:S01]  /*1eef0*/  IMAD.MOV.U32 R7, RZ, RZ, R113 ;  /* 0x000000ffff077224 */ /* 0x000fe200078e0071 */
[----:B------:R-:W-:Y:S01]  /*1ef00*/  MOV R113, R135 ;  /* 0x0000008700717202 */ /* 0x000fe20000000f00 */
[----:B------:R-:W-:Y:S01]  /*1ef10*/  IMAD.MOV.U32 R5, RZ, RZ, R133 ;  /* 0x000000ffff057224 */ /* 0x000fe200078e0085 */
[----:B------:R-:W-:Y:S01]  /*1ef20*/  STS.128 [R0+0x680], R220 ;  /* 0x000680dc00007388 */ /* 0x000fe20000000c00 */
[----:B------:R-:W-:-:S03]  /*1ef30*/  IMAD.MOV.U32 R112, RZ, RZ, R134 ;  /* 0x000000ffff707224 */ /* 0x000fc600078e0086 */
[----:B------:R-:W-:Y:S04]  /*1ef40*/  STS.128 [R0+0x400], R4 ;  /* 0x0004000400007388 */ /* 0x000fe80000000c00 */
[----:B------:R-:W-:Y:S04]  /*1ef50*/  STS.128 [R0+0x480], R112 ;  /* 0x0004807000007388 */ /* 0x000fe80000000c00 */
[----:B------:R-:W-:Y:S06]  /*1ef60*/  BAR.SYNC.DEFER_BLOCKING 0x0 ;  /* 0x0000000000007b1d */ /* 0x000fec0000010000 */
[----:B------:R-:W1:Y:S04]  /*1ef70*/  LDS.128 R4, [R2] ;  /* 0x0000000002047984 */ /* 0x000e680000000c00 */
[----:B------:R-:W-:Y:S04]  /*1ef80*/  LDS.128 R32, [R2+0x800] ;  /* 0x0008000002207984 */ /* 0x000fe80000000c00 */
[----:B------:R-:W3:Y:S04]  /*1ef90*/  LDS.128 R48, [R237] ;  /* 0x00000000ed307984 */ /* 0x000ee80000000c00 */
[----:B------:R-:W-:Y:S04]  /*1efa0*/  LDS.128 R16, [R237+0x800] ;  /* 0x00080000ed107984 */ /* 0x000fe80000000c00 */
[----:B------:R-:W4:Y:S04]  /*1efb0*/  LDS.128 R44, [R236] ;  /* 0x00000000ec2c7984 */ /* 0x000f280000000c00 */
[----:B------:R-:W-:Y:S04]  /*1efc0*/  LDS.128 R12, [R236+0x800] ;  /* 0x00080000ec0c7984 */ /* 0x000fe80000000c00 */
[----:B------:R-:W5:Y:S04]  /*1efd0*/  LDS.128 R40, [R3] ;  /* 0x0000000003287984 */ /* 0x000f680000000c00 */
[----:B------:R-:W1:Y:S04]  /*1efe0*/  LDS.128 R8, [R3+0x800] ;  /* 0x0008000003087984 */ /* 0x000e680000000c00 */
[----:B------:R-:W-:Y:S06]  /*1eff0*/  BAR.SYNC.DEFER_BLOCKING 0x0 ;  /* 0x0000000000007b1d */ /* 0x000fec0000010000 */
[----:B--2---:R2:W-:Y:S04]  /*1f000*/  STS.128 [R0], R52 ;  /* 0x0000003400007388 */ /* 0x0045e80000000c00 */
[----:B--2---:R-:W2:Y:S04]  /*1f010*/  LDL.LU R52, [R1+0xf8] ;  /* 0x0000f80001347983 */ /* 0x004ea80000300800 */
[----:B------:R-:W2:Y:S04]  /*1f020*/  LDL.LU R53, [R1+0xfc] ;  /* 0x0000fc0001357983 */ /* 0x000ea80000300800 */
[----:B------:R-:W2:Y:S04]  /*1f030*/  LDL.LU R54, [R1+0x148] ;  /* 0x0001480001367983 */ /* 0x000ea80000300800 */
[----:B------:R-:W2:Y:S04]  /*1f040*/  LDL.LU R55, [R1+0x14c] ;  /* 0x00014c0001377983 */ /* 0x000ea80000300800 */
[----:B------:R-:W3:Y:S04]  /*1f050*/  LDL.LU R58, [R1+0xe0] ;  /* 0x0000e000013a7983 */ /* 0x000ee80000300800 */
[----:B------:R-:W3:Y:S04]  /*1f060*/  LDL.LU R59, [R1+0xe4] ;  /* 0x0000e400013b7983 */ /* 0x000ee80000300800 */
[----:B--2---:R2:W-:Y:S04]  /*1f070*/  STS.128 [R0+0x80], R52 ;  /* 0x0000803400007388 */ /* 0x0045e80000000c00 */
[----:B--2---:R-:W2:Y:S04]  /*1f080*/  LDL.LU R54, [R1+0xe8] ;  /* 0x0000e80001367983 */ /* 0x004ea80000300800 */
[----:B------:R-:W2:Y:S01]  /*1f090*/  LDL.LU R55, [R1+0xec] ;  /* 0x0000ec0001377983 */ /* 0x000ea20000300800 */
[----:B------:R-:W-:Y:S01]  /*1f0a0*/  IMAD.MOV.U32 R52, RZ, RZ, R94 ;  /* 0x000000ffff347224 */ /* 0x000fe200078e005e */
[----:B------:R-:W-:Y:S01]  /*1f0b0*/  MOV R53, R95 ;  /* 0x0000005f00357202 */ /* 0x000fe20000000f00 */
[----:B------:R-:W-:-:S02]  /*1f0c0*/  IMAD.MOV.U32 R56, RZ, RZ, R92 ;  /* 0x000000ffff387224 */ /* 0x000fc400078e005c */
[----:B------:R-:W-:-:S05]  /*1f0d0*/  IMAD.MOV.U32 R57, RZ, RZ, R93 ;  /* 0x000000ffff397224 */ /* 0x000fca00078e005d */
[----:B---3--:R3:W-:Y:S02]  /*1f0e0*/  STS.128 [R0+0x200], R56 ;  /* 0x0002003800007388 */ /* 0x0087e40000000c00 */
[----:B---3--:R-:W-:Y:S01]  /*1f0f0*/  IMAD.MOV.U32 R58, RZ, RZ, R172 ;  /* 0x000000ffff3a7224 */ /* 0x008fe200078e00ac */
[----:B------:R-:W-:Y:S01]  /*1f100*/  MOV R59, R173 ;  /* 0x000000ad003b7202 */ /* 0x000fe20000000f00 */
[----:B------:R-:W-:Y:S02]  /*1f110*/  IMAD.MOV.U32 R56, RZ, RZ, R168 ;  /* 0x000000ffff387224 */ /* 0x000fe400078e00a8 */
[----:B------:R-:W-:Y:S02]  /*1f120*/  IMAD.MOV.U32 R57, RZ, RZ, R169 ;  /* 0x000000ffff397224 */ /* 0x000fe400078e00a9 */
[----:B------:R-:W-:Y:S02]  /*1f130*/  IMAD.MOV.U32 R172, RZ, RZ, R170 ;  /* 0x000000ffffac7224 */ /* 0x000fe400078e00aa */
[----:B------:R-:W-:Y:S01]  /*1f140*/  IMAD.MOV.U32 R173, RZ, RZ, R171 ;  /* 0x000000ffffad7224 */ /* 0x000fe200078e00ab */
[----:B------:R-:W-:Y:S04]  /*1f150*/  STS.128 [R0+0x600], R56 ;  /* 0x0006003800007388 */ /* 0x000fe80000000c00 */
[----:B------:R-:W-:Y:S01]  /*1f160*/  STS.128 [R0+0x680], R172 ;  /* 0x000680ac00007388 */ /* 0x000fe20000000c00 */
[----:B------:R-:W-:Y:S01]  /*1f170*/  MOV R122, R64 ;  /* 0x00000040007a7202 */ /* 0x000fe20000000f00 */
[----:B------:R-:W-:-:S02]  /*1f180*/  IMAD.MOV.U32 R123, RZ, RZ, R65 ;  /* 0x000000ffff7b7224 */ /* 0x000fc400078e0041 */
[----:B------:R-:W-:Y:S02]  /*1f190*/  IMAD.MOV.U32 R120, RZ, RZ, R60 ;  /* 0x000000ffff787224 */ /* 0x000fe400078e003c */
[----:B------:R-:W-:Y:S01]  /*1f1a0*/  IMAD.MOV.U32 R121, RZ, RZ, R61 ;  /* 0x000000ffff797224 */ /* 0x000fe200078e003d */
[----:B------:R-:W-:Y:S01]  /*1f1b0*/  MOV R61, R77 ;  /* 0x0000004d003d7202 */ /* 0x000fe20000000f00 */
[----:B------:R-:W-:Y:S02]  /*1f1c0*/  IMAD.MOV.U32 R64, RZ, RZ, R62 ;  /* 0x000000ffff407224 */ /* 0x000fe400078e003e */
[----:B------:R-:W-:Y:S02]  /*1f1d0*/  IMAD.MOV.U32 R65, RZ, RZ, R63 ;  /* 0x000000ffff417224 */ /* 0x000fe400078e003f */
[----:B------:R-:W-:Y:S01]  /*1f1e0*/  IMAD.MOV.U32 R60, RZ, RZ, R76 ;  /* 0x000000ffff3c7224 */ /* 0x000fe200078e004c */
[----:B--2---:R2:W-:Y:S02]  /*1f1f0*/  STS.128 [R0+0x280], R52 ;  /* 0x0002803400007388 */ /* 0x0045e40000000c00 */
[----:B--2---:R-:W-:Y:S01]  /*1f200*/  IMAD.MOV.U32 R54, RZ, RZ, R128 ;  /* 0x000000ffff367224 */ /* 0x004fe200078e0080 */
[----:B------:R-:W-:Y:S01]  /*1f210*/  MOV R128, R126 ;  /* 0x0000007e00807202 */ /* 0x000fe20000000f00 */
[----:B------:R-:W-:-:S02]  /*1f220*/  IMAD.MOV.U32 R55, RZ, RZ, R129 ;  /* 0x000000ffff377224 */ /* 0x000fc400078e0081 */
[----:B------:R-:W-:-:S05]  /*1f230*/  IMAD.MOV.U32 R129, RZ, RZ, R127 ;  /* 0x000000ffff817224 */ /* 0x000fca00078e007f */
[----:B------:R2:W-:Y:S04]  /*1f240*/  STS.128 [R0+0x480], R128 ;  /* 0x0004808000007388 */ /* 0x0005e80000000c00 */
[----:B--2---:R-:W2:Y:S04]  /*1f250*/  LDL.LU R128, [R1+0x1f0] ;  /* 0x0001f00001807983 */ /* 0x004ea80000300800 */
[----:B------:R-:W2:Y:S04]  /*1f260*/  LDL.LU R129, [R1+0x1f4] ;  /* 0x0001f40001817983 */ /* 0x000ea80000300800 */
[----:B------:R-:W2:Y:S04]  /*1f270*/  LDL.LU R130, [R1+0x268] ;  /* 0x0002680001827983 */ /* 0x000ea80000300800 */
[----:B------:R-:W2:Y:S01]  /*1f280*/  LDL.LU R131, [R1+0x26c] ;  /* 0x00026c0001837983 */ /* 0x000ea20000300800 */
[----:B------:R-:W-:-:S02]  /*1f290*/  IMAD.MOV.U32 R52, RZ, RZ, R124 ;  /* 0x000000ffff347224 */ /* 0x000fc400078e007c */
[----:B------:R-:W-:-:S05]  /*1f2a0*/  IMAD.MOV.U32 R53, RZ, RZ, R125 ;  /* 0x000000ffff357224 */ /* 0x000fca00078e007d */
[----:B------:R-:W-:Y:S04]  /*1f2b0*/  STS.128 [R0+0x400], R52 ;  /* 0x0004003400007388 */ /* 0x000fe80000000c00 */
[----:B------:R-:W-:Y:S01]  /*1f2c0*/  BAR.SYNC.DEFER_BLOCKING 0x0 ;  /* 0x0000000000007b1d */ /* 0x000fe20000010000 */
[----:B------:R-:W-:Y:S02]  /*1f2d0*/  IMAD.MOV.U32 R62, RZ, RZ, R80 ;  /* 0x000000ffff3e7224 */ /* 0x000fe400078e0050 */
[----:B------:R-:W-:-:S03]  /*1f2e0*/  IMAD.MOV.U32 R63, RZ, RZ, R81 ;  /* 0x000000ffff3f7224 */ /* 0x000fc600078e0051 */
[----:B------:R-:W3:Y:S04]  /*1f2f0*/  LDS.128 R116, [R2] ;  /* 0x0000000002747984 */ /* 0x000ee80000000c00 */
[----:B------:R-:W-:Y:S04]  /*1f300*/  LDS.128 R84, [R2+0x800] ;  /* 0x0008000002547984 */ /* 0x000fe80000000c00 */
[----:B------:R-:W-:Y:S04]  /*1f310*/  LDS.128 R112, [R237] ;  /* 0x00000000ed707984 */ /* 0x000fe80000000c00 */
[----:B------:R-:W-:Y:S04]  /*1f320*/  LDS.128 R72, [R237+0x800] ;  /* 0x00080000ed487984 */ /* 0x000fe80000000c00 */
[----:B------:R-:W-:Y:S04]  /*1f330*/  LDS.128 R92, [R236] ;  /* 0x00000000ec5c7984 */ /* 0x000fe80000000c00 */
[----:B------:R-:W-:Y:S04]  /*1f340*/  LDS.128 R56, [R236+0x800] ;  /* 0x00080000ec387984 */ /* 0x000fe80000000c00 */
[----:B------:R-:W-:Y:S04]  /*1f350*/  LDS.128 R88, [R3] ;  /* 0x0000000003587984 */ /* 0x000fe80000000c00 */
[----:B------:R-:W-:Y:S04]  /*1f360*/  LDS.128 R52, [R3+0x800] ;  /* 0x0008000003347984 */ /* 0x000fe80000000c00 */
[----:B------:R-:W-:Y:S01]  /*1f370*/  BAR.SYNC.DEFER_BLOCKING 0x0 ;  /* 0x0000000000007b1d */ /* 0x000fe20000010000 */
[----:B------:R-:W-:-:S02]  /*1f380*/  IMAD.MOV.U32 R80, RZ, RZ, R78 ;  /* 0x000000ffff507224 */ /* 0x000fc400078e004e */
[----:B------:R-:W-:-:S03]  /*1f390*/  IMAD.MOV.U32 R81, RZ, RZ, R79 ;  /* 0x000000ffff517224 */ /* 0x000fc600078e004f */
[----:B------:R1:W-:Y:S04]  /*1f3a0*/  STS.128 [R0+0x80], R64 ;  /* 0x0000804000007388 */ /* 0x0003e80000000c00 */
[----:B------:R3:W-:Y:S04]  /*1f3b0*/  STS.128 [R0+0x200], R60 ;  /* 0x0002003c00007388 */ /* 0x0007e80000000c00 */
[----:B------:R-:W-:Y:S01]  /*1f3c0*/  STS.128 [R0], R120 ;  /* 0x0000007800007388 */ /* 0x000fe20000000c00 */
[----:B-1----:R-:W-:Y:S01]  /*1f3d0*/  IMAD.MOV.U32 R66, RZ, RZ, R228 ;  /* 0x000000ffff427224 */ /* 0x002fe200078e00e4 */
[----:B------:R-:W-:Y:S01]  /*1f3e0*/  MOV R228, R226 ;  /* 0x000000e200e47202 */ /* 0x000fe20000000f00 */
[----:B------:R-:W-:-:S02]  /*1f3f0*/  IMAD.MOV.U32 R67, RZ, RZ, R229 ;  /* 0x000000ffff437224 */ /* 0x000fc400078e00e5 */
[----:B---3--:R-:W-:Y:S01]  /*1f400*/  IMAD.MOV.U32 R62, RZ, RZ, R108 ;  /* 0x000000ffff3e7224 */ /* 0x008fe200078e006c */
[----:B------:R-:W-:Y:S01]  /*1f410*/  MOV R60, R100 ;  /* 0x00000064003c7202 */ /* 0x000fe20000000f00 */
[----:B------:R-:W-:Y:S01]  /*1f420*/  IMAD.MOV.U32 R63, RZ, RZ, R109 ;  /* 0x000000ffff3f7224 */ /* 0x000fe200078e006d */
[----:B------:R-:W-:Y:S01]  /*1f430*/  MOV R109, R103 ;  /* 0x00000067006d7202 */ /* 0x000fe20000000f00 */
[----:B------:R-:W-:Y:S02]  /*1f440*/  IMAD.MOV.U32 R61, RZ, RZ, R101 ;  /* 0x000000ffff3d7224 */ /* 0x000fe400078e0065 */
[----:B------:R-:W-:Y:S02]  /*1f450*/  IMAD.MOV.U32 R108, RZ, RZ, R102 ;  /* 0x000000ffff6c7224 */ /* 0x000fe400078e0066 */
[----:B------:R-:W-:Y:S02]  /*1f460*/  IMAD.MOV.U32 R64, RZ, RZ, R224 ;  /* 0x000000ffff407224 */ /* 0x000fe400078e00e0 */
[----:B------:R-:W-:-:S02]  /*1f470*/  IMAD.MOV.U32 R65, RZ, RZ, R225 ;  /* 0x000000ffff417224 */ /* 0x000fc400078e00e1 */
[----:B------:R-:W-:Y:S01]  /*1f480*/  IMAD.MOV.U32 R229, RZ, RZ, R227 ;  /* 0x000000ffffe57224 */ /* 0x000fe200078e00e3 */
[----:B------:R-:W-:Y:S04]  /*1f490*/  STS.128 [R0+0x280], R80 ;  /* 0x0002805000007388 */ /* 0x000fe80000000c00 */
[----:B------:R-:W-:Y:S04]  /*1f4a0*/  STS.128 [R0+0x400], R60 ;  /* 0x0004003c00007388 */ /* 0x000fe80000000c00 */
[----:B------:R-:W-:Y:S04]  /*1f4b0*/  STS.128 [R0+0x480], R108 ;  /* 0x0004806c00007388 */ /* 0x000fe80000000c00 */
[----:B------:R-:W-:Y:S04]  /*1f4c0*/  STS.128 [R0+0x600], R64 ;  /* 0x0006004000007388 */ /* 0x000fe80000000c00 */
[----:B------:R-:W-:Y:S04]  /*1f4d0*/  STS.128 [R0+0x680], R228 ;  /* 0x000680e400007388 */ /* 0x000fe80000000c00 */
[----:B------:R-:W-:Y:S06]  /*1f4e0*/  BAR.SYNC.DEFER_BLOCKING 0x0 ;  /* 0x0000000000007b1d */ /* 0x000fec0000010000 */
[----:B------:R-:W1:Y:S04]  /*1f4f0*/  LDS.128 R124, [R2] ;  /* 0x00000000027c7984 */ /* 0x000e680000000c00 */
[----:B------:R-:W-:Y:S04]  /*1f500*/  LDS.128 R80, [R2+0x800] ;  /* 0x0008000002507984 */ /* 0x000fe80000000c00 */
[----:B------:R-:W3:Y:S04]  /*1f510*/  LDS.128 R120, [R237] ;  /* 0x00000000ed787984 */ /* 0x000ee80000000c00 */
[----:B------:R-:W-:Y:S04]  /*1f520*/  LDS.128 R76, [R237+0x800] ;  /* 0x00080000ed4c7984 */ /* 0x000fe80000000c00 */
[----:B------:R-:W1:Y:S04]  /*1f530*/  LDS.128 R108, [R236] ;  /* 0x00000000ec6c7984 */ /* 0x000e680000000c00 */
[----:B------:R-:W-:Y:S04]  /*1f540*/  LDS.128 R64, [R236+0x800] ;  /* 0x00080000ec407984 */ /* 0x000fe80000000c00 */
[----:B------:R-:W1:Y:S04]  /*1f550*/  LDS.128 R100, [R3] ;  /* 0x0000000003647984 */ /* 0x000e680000000c00 */
        /* <DEDUP_REMOVED lines=9> */
[----:B------:R-:W3:Y:S04]  /*1f5f0*/  LDL.LU R134, [R1+0x238] ;  /* 0x0002380001867983 */ /* 0x000ee80000300800 */
[----:B------:R-:W3:Y:S04]  /*1f600*/  LDL.LU R135, [R1+0x23c] ;  /* 0x00023c0001877983 */ /* 0x000ee80000300800 */
[----:B--2---:R2:W-:Y:S04]  /*1f610*/  STS.128 [R0+0x80], R128 ;  /* 0x0000808000007388 */ /* 0x0045e80000000c00 */
[----:B--2---:R-:W2:Y:S04]  /*1f620*/  LDL.LU R128, [R1+0x138] ;  /* 0x0001380001807983 */ /* 0x004ea80000300800 */
[----:B------:R-:W2:Y:S04]  /*1f630*/  LDL.LU R129, [R1+0x13c] ;  /* 0x00013c0001817983 */ /* 0x000ea80000300800 */
[----:B------:R-:W2:Y:S04]  /*1f640*/  LDL.LU R130, [R1+0x240] ;  /* 0x0002400001827983 */ /* 0x000ea80000300800 */
[----:B------:R-:W2:Y:S04]  /*1f650*/  LDL.LU R131, [R1+0x244] ;  /* 0x0002440001837983 */ /* 0x000ea80000300800 */
[----:B--2---:R2:W-:Y:S04]  /*1f660*/  STS.128 [R0+0x280], R128 ;  /* 0x0002808000007388 */ /* 0x0045e80000000c00 */
[----:B--2---:R-:W2:Y:S04]  /*1f670*/  LDL.LU R130, [R1+0x170] ;  /* 0x0001700001827983 */ /* 0x004ea80000300800 */
[----:B------:R-:W2:Y:S01]  /*1f680*/  LDL.LU R131, [R1+0x174] ;  /* 0x0001740001837983 */ /* 0x000ea20000300800 */
[----:B------:R-:W-:-:S02]  /*1f690*/  IMAD.MOV.U32 R128, RZ, RZ, R176 ;  /* 0x000000ffff807224 */ /* 0x000fc400078e00b0 */
[----:B------:R-:W-:Y:S01]  /*1f6a0*/  IMAD.MOV.U32 R129, RZ, RZ, R177 ;  /* 0x000000ffff817224 */ /* 0x000fe200078e00b1 */
[----:B---3--:R3:W-:Y:S04]  /*1f6b0*/  STS.128 [R0+0x200], R132 ;  /* 0x0002008400007388 */ /* 0x0087e80000000c00 */
[----:B---3--:R-:W3:Y:S04]  /*1f6c0*/  LDL.LU R134, [R1+0x178] ;  /* 0x0001780001867983 */ /* 0x008ee80000300800 */
[----:B------:R-:W3:Y:S01]  /*1f6d0*/  LDL.LU R135, [R1+0x17c] ;  /* 0x00017c0001877983 */ /* 0x000ee20000300800 */
[----:B------:R-:W-:Y:S01]  /*1f6e0*/  MOV R160, R68 ;  /* 0x0000004400a07202 */ /* 0x000fe20000000f00 */
[----:B------:R-:W-:-:S02]  /*1f6f0*/  IMAD.MOV.U32 R161, RZ, RZ, R69 ;  /* 0x000000ffffa17224 */ /* 0x000fc400078e0045 */
[----:B------:R-:W-:Y:S02]  /*1f700*/  IMAD.MOV.U32 R68, RZ, RZ, R70 ;  /* 0x000000ffff447224 */ /* 0x000fe400078e0046 */
[----:B------:R-:W-:Y:S01]  /*1f710*/  IMAD.MOV.U32 R69, RZ, RZ, R71 ;  /* 0x000000ffff457224 */ /* 0x000fe200078e0047 */
[----:B--2---:R2:W-:Y:S04]  /*1f720*/  STS.128 [R0+0x400], R128 ;  /* 0x0004008000007388 */ /* 0x0045e80000000c00 */
[----:B--2---:R-:W2:Y:S04]  /*1f730*/  LDL.LU R130, [R1+0x120] ;  /* 0x0001200001827983 */ /* 0x004ea80000300800 */
[----:B------:R-:W2:Y:S04]  /*1f740*/  LDL.LU R131, [R1+0x124] ;  /* 0x0001240001837983 */ /* 0x000ea80000300800 */
[----:B------:R-:W4:Y:S04]  /*1f750*/  LDL.LU R138, [R1+0x128] ;  /* 0x00012800018a7983 */ /* 0x000f280000300800 */
[----:B------:R-:W4:Y:S04]  /*1f760*/  LDL.LU R139, [R1+0x12c] ;  /* 0x00012c00018b7983 */ /* 0x000f280000300800 */
[----:B------:R-:W5:Y:S04]  /*1f770*/  LDL.LU R162, [R1+0x90] ;  /* 0x0000900001a27983 */ /* 0x000f680000300800 */
[----:B------:R-:W5:Y:S04]  /*1f780*/  LDL.LU R163, [R1+0x94] ;  /* 0x0000940001a37983 */ /* 0x000f680000300800 */
[----:B------:R-:W5:Y:S04]  /*1f790*/  LDL.LU R70, [R1+0x98] ;  /* 0x0000980001467983 */ /* 0x000f680000300800 */
[----:B------:R-:W5:Y:S01]  /*1f7a0*/  LDL.LU R71, [R1+0x9c] ;  /* 0x00009c0001477983 */ /* 0x000f620000300800 */
[----:B------:R-:W-:Y:S01]  /*1f7b0*/  IMAD.MOV.U32 R132, RZ, RZ, R178 ;  /* 0x000000ffff847224 */ /* 0x000fe200078e00b2 */
[----:B------:R-:W-:Y:S01]  /*1f7c0*/  MOV R133, R179 ;  /* 0x000000b300857202 */ /* 0x000fe20000000f00 */
[----:B------:R-:W-:-:S02]  /*1f7d0*/  IMAD.MOV.U32 R128, RZ, RZ, R216 ;  /* 0x000000ffff807224 */ /* 0x000fc400078e00d8 */
[----:B------:R-:W-:Y:S02]  /*1f7e0*/  IMAD.MOV.U32 R129, RZ, RZ, R217 ;  /* 0x000000ffff817224 */ /* 0x000fe400078e00d9 */
[----:B------:R-:W-:Y:S02]  /*1f7f0*/  IMAD.MOV.U32 R136, RZ, RZ, R218 ;  /* 0x000000ffff887224 */ /* 0x000fe400078e00da */
[----:B------:R-:W-:Y:S01]  /*1f800*/  IMAD.MOV.U32 R137, RZ, RZ, R219 ;  /* 0x000000ffff897224 */ /* 0x000fe200078e00db */
[----:B---3--:R-:W-:Y:S04]  /*1f810*/  STS.128 [R0+0x480], R132 ;  /* 0x0004808400007388 */ /* 0x008fe80000000c00 */
[----:B--2---:R-:W-:Y:S04]  /*1f820*/  STS.128 [R0+0x600], R128 ;  /* 0x0006008000007388 */ /* 0x004fe80000000c00 */
[----:B----4-:R-:W-:Y:S04]  /*1f830*/  STS.128 [R0+0x680], R136 ;  /* 0x0006808800007388 */ /* 0x010fe80000000c00 */
[----:B------:R-:W-:Y:S06]  /*1f840*/  BAR.SYNC.DEFER_BLOCKING 0x0 ;  /* 0x0000000000007b1d */ /* 0x000fec0000010000 */
[----:B------:R-:W2:Y:S04]  /*1f850*/  LDS.128 R156, [R2] ;  /* 0x00000000029c7984 */ /* 0x000ea80000000c00 */
[----:B------:R-:W-:Y:S04]  /*1f860*/  LDS.128 R140, [R2+0x800] ;  /* 0x00080000028c7984 */ /* 0x000fe80000000c00 */
[----:B------:R-:W-:Y:S04]  /*1f870*/  LDS.128 R152, [R237] ;  /* 0x00000000ed987984 */ /* 0x000fe80000000c00 */
[----:B------:R-:W-:Y:S04]  /*1f880*/  LDS.128 R136, [R237+0x800] ;  /* 0x00080000ed887984 */ /* 0x000fe80000000c00 */
[----:B------:R-:W-:Y:S04]  /*1f890*/  LDS.128 R148, [R236] ;  /* 0x00000000ec947984 */ /* 0x000fe80000000c00 */
[----:B------:R-:W-:Y:S04]  /*1f8a0*/  LDS.128 R132, [R236+0x800] ;  /* 0x00080000ec847984 */ /* 0x000fe80000000c00 */
[----:B------:R-:W-:Y:S04]  /*1f8b0*/  LDS.128 R144, [R3] ;  /* 0x0000000003907984 */ /* 0x000fe80000000c00 */
[----:B------:R-:W-:Y:S04]  /*1f8c0*/  LDS.128 R128, [R3+0x800] ;  /* 0x0008000003807984 */ /* 0x000fe80000000c00 */
[----:B------:R-:W-:Y:S06]  /*1f8d0*/  BAR.SYNC.DEFER_BLOCKING 0x0 ;  /* 0x0000000000007b1d */ /* 0x000fec0000010000 */
[----:B-----5:R3:W-:Y:S04]  /*1f8e0*/  STS.128 [R0+0x80], R68 ;  /* 0x0000804400007388 */ /* 0x0207e80000000c00 */
[----:B---3--:R-:W3:Y:S04]  /*1f8f0*/  LDL.LU R70, [R1+0x40] ;  /* 0x0000400001467983 */ /* 0x008ee80000300800 */
[----:B------:R-:W3:Y:S01]  /*1f900*/  LDL.LU R71, [R1+0x44] ;  /* 0x0000440001477983 */ /* 0x000ee20000300800 */
[----:B------:R-:W-:Y:S01]  /*1f910*/  IMAD.MOV.U32 R68, RZ, RZ, R96 ;  /* 0x000000ffff447224 */ /* 0x000fe200078e0060 */
[----:B------:R-:W-:Y:S01]  /*1f920*/  MOV R69, R97 ;  /* 0x0000006100457202 */ /* 0x000fe20000000f00 */
[----:B------:R-:W-:-:S02]  /*1f930*/  IMAD.MOV.U32 R96, RZ, RZ, R98 ;  /* 0x000000ffff607224 */ /* 0x000fc400078e0062 */
[----:B------:R-:W-:Y:S01]  /*1f940*/  IMAD.MOV.U32 R97, RZ, RZ, R99 ;  /* 0x000000ffff617224 */ /* 0x000fe200078e0063 */
[----:B------:R-:W4:Y:S04]  /*1f950*/  LDL.LU R98, [R1+0x48] ;  /* 0x0000480001627983 */ /* 0x000f280000300800 */
[----:B------:R-:W4:Y:S04]  /*1f960*/  LDL.LU R99, [R1+0x4c] ;  /* 0x00004c0001637983 */ /* 0x000f280000300800 */
[----:B------:R-:W5:Y:S04]  /*1f970*/  LDL.LU R172, [R1+0x258] ;  /* 0x0002580001ac7983 */ /* 0x000f680000300800 */
[----:B------:R-:W5:Y:S04]  /*1f980*/  LDL.LU R173, [R1+0x25c] ;  /* 0x00025c0001ad7983 */ /* 0x000f680000300800 */
[----:B------:R-:W5:Y:S04]  /*1f990*/  LDL.LU R174, [R1+0x248] ;  /* 0x0002480001ae7983 */ /* 0x000f680000300800 */
[----:B------:R-:W5:Y:S04]  /*1f9a0*/  LDL.LU R175, [R1+0x24c] ;  /* 0x00024c0001af7983 */ /* 0x000f680000300800 */
[----:B------:R-:W-:Y:S04]  /*1f9b0*/  STS.128 [R0], R160 ;  /* 0x000000a000007388 */ /* 0x000fe80000000c00 */
[----:B---3--:R3:W-:Y:S02]  /*1f9c0*/  STS.128 [R0+0x200], R68 ;  /* 0x0002004400007388 */ /* 0x0087e40000000c00 */
[----:B---3--:R-:W-:Y:S01]  /*1f9d0*/  MOV R70, R188 ;  /* 0x000000bc00467202 */ /* 0x008fe20000000f00 */
[----:B------:R-:W-:-:S02]  /*1f9e0*/  IMAD.MOV.U32 R71, RZ, RZ, R189 ;  /* 0x000000ffff477224 */ /* 0x000fc400078e00bd */
[----:B------:R-:W-:Y:S02]  /*1f9f0*/  IMAD.MOV.U32 R188, RZ, RZ, R106 ;  /* 0x000000ffffbc7224 */ /* 0x000fe400078e006a */
[----:B------:R-:W-:Y:S02]  /*1fa00*/  IMAD.MOV.U32 R189, RZ, RZ, R107 ;  /* 0x000000ffffbd7224 */ /* 0x000fe400078e006b */
[----:B------:R-:W-:Y:S02]  /*1fa10*/  IMAD.MOV.U32 R68, RZ, RZ, R104 ;  /* 0x000000ffff447224 */ /* 0x000fe400078e0068 */
[----:B------:R-:W-:Y:S01]  /*1fa20*/  IMAD.MOV.U32 R69, RZ, RZ, R105 ;  /* 0x000000ffff457224 */ /* 0x000fe200078e0069 */
[----:B------:R-:W-:Y:S01]  /*1fa30*/  MOV R105, R21 ;  /* 0x0000001500697202 */ /* 0x000fe20000000f00 */
[----:B------:R-:W-:Y:S02]  /*1fa40*/  IMAD.MOV.U32 R106, RZ, RZ, R24 ;  /* 0x000000ffff6a7224 */ /* 0x000fe400078e0018 */
[----:B------:R-:W-:-:S02]  /*1fa50*/  IMAD.MOV.U32 R107, RZ, RZ, R25 ;  /* 0x000000ffff6b7224 */ /* 0x000fc400078e0019 */
[----:B------:R-:W-:Y:S02]  /*1fa60*/  IMAD.MOV.U32 R104, RZ, RZ, R20 ;  /* 0x000000ffff687224 */ /* 0x000fe400078e0014 */
[----:B------:R-:W-:Y:S02]  /*1fa70*/  IMAD.MOV.U32 R24, RZ, RZ, R22 ;  /* 0x000000ffff187224 */ /* 0x000fe400078e0016 */
[----:B------:R-:W-:Y:S01]  /*1fa80*/  IMAD.MOV.U32 R25, RZ, RZ, R23 ;  /* 0x000000ffff197224 */ /* 0x000fe200078e0017 */
[----:B----4-:R-:W-:Y:S04]  /*1fa90*/  STS.128 [R0+0x280], R96 ;  /* 0x0002806000007388 */ /* 0x010fe80000000c00 */
[----:B------:R-:W-:Y:S04]  /*1faa0*/  STS.128 [R0+0x400], R68 ;  /* 0x0004004400007388 */ /* 0x000fe80000000c00 */
[----:B------:R-:W-:Y:S04]  /*1fab0*/  STS.128 [R0+0x480], R188 ;  /* 0x000480bc00007388 */ /* 0x000fe80000000c00 */
[----:B------:R-:W-:Y:S04]  /*1fac0*/  STS.128 [R0+0x600], R104 ;  /* 0x0006006800007388 */ /* 0x000fe80000000c00 */
[----:B------:R-:W-:Y:S04]  /*1fad0*/  STS.128 [R0+0x680], R24 ;  /* 0x0006801800007388 */ /* 0x000fe80000000c00 */
[----:B------:R-:W-:Y:S06]  /*1fae0*/  BAR.SYNC.DEFER_BLOCKING 0x0 ;  /* 0x0000000000007b1d */ /* 0x000fec0000010000 */
[----:B------:R-:W3:Y:S04]  /*1faf0*/  LDS.128 R168, [R2] ;  /* 0x0000000002a87984 */ /* 0x000ee80000000c00 */
[----:B------:R-:W-:Y:S04]  /*1fb00*/  LDS.128 R96, [R2+0x800] ;  /* 0x0008000002607984 */ /* 0x000fe80000000c00 */
[----:B------:R-:W4:Y:S04]  /*1fb10*/  LDS.128 R164, [R237] ;  /* 0x00000000eda47984 */ /* 0x000f280000000c00 */
[----:B------:R-:W-:Y:S04]  /*1fb20*/  LDS.128 R68, [R237+0x800] ;  /* 0x00080000ed447984 */ /* 0x000fe80000000c00 */
[----:B------:R-:W1:Y:S04]  /*1fb30*/  LDS.128 R160, [R236] ;  /* 0x00000000eca07984 */ /* 0x000e680000000c00 */
[----:B------:R-:W-:Y:S04]  /*1fb40*/  LDS.128 R24, [R236+0x800] ;  /* 0x00080000ec187984 */ /* 0x000fe80000000c00 */
[----:B------:R-:W1:Y:S04]  /*1fb50*/  LDS.128 R104, [R3] ;  /* 0x0000000003687984 */ /* 0x000e680000000c00 */
[----:B------:R-:W1:Y:S04]  /*1fb60*/  LDS.128 R20, [R3+0x800] ;  /* 0x0008000003147984 */ /* 0x000e680000000c00 */
[----:B------:R-:W-:Y:S06]  /*1fb70*/  BAR.SYNC.DEFER_BLOCKING 0x0 ;  /* 0x0000000000007b1d */ /* 0x000fec0000010000 */
[----:B-----5:R5:W-:Y:S04]  /*1fb80*/  STS.128 [R0], R172 ;  /* 0x000000ac00007388 */ /* 0x020be80000000c00 */
[----:B-----5:R-:W5:Y:S04]  /*1fb90*/  LDL.LU R172, [R1+0x260] ;  /* 0x0002600001ac7983 */ /* 0x020f680000300800 */
[----:B------:R-:W5:Y:S04]  /*1fba0*/  LDL.LU R173, [R1+0x264] ;  /* 0x0002640001ad7983 */ /* 0x000f680000300800 */
[----:B------:R-:W5:Y:S04]  /*1fbb0*/  LDL.LU R174, [R1+0x250] ;  /* 0x0002500001ae7983 */ /* 0x000f680000300800 */
[----:B------:R-:W5:Y:S04]  /*1fbc0*/  LDL.LU R175, [R1+0x254] ;  /* 0x0002540001af7983 */ /* 0x000f680000300800 */
[----:B------:R-:W2:Y:S04]  /*1fbd0*/  LDL.LU R176, [R1+0x220] ;  /* 0x0002200001b07983 */ /* 0x000ea80000300800 */
[----:B------:R-:W2:Y:S04]  /*1fbe0*/  LDL.LU R177, [R1+0x224] ;  /* 0x0002240001b17983 */ /* 0x000ea80000300800 */
[----:B------:R-:W2:Y:S04]  /*1fbf0*/  LDL.LU R178, [R1+0x210] ;  /* 0x0002100001b27983 */ /* 0x000ea80000300800 */
[----:B------:R-:W2:Y:S04]  /*1fc00*/  LDL.LU R179, [R1+0x214] ;  /* 0x0002140001b37983 */ /* 0x000ea80000300800 */
[----:B-----5:R5:W-:Y:S04]  /*1fc10*/  STS.128 [R0+0x80], R172 ;  /* 0x000080ac00007388 */ /* 0x020be80000000c00 */
[----:B-----5:R-:W5:Y:S04]  /*1fc20*/  LDL.LU R172, [R1+0x228] ;  /* 0x0002280001ac7983 */ /* 0x020f680000300800 */
[----:B------:R-:W5:Y:S04]  /*1fc30*/  LDL.LU R173, [R1+0x22c] ;  /* 0x00022c0001ad7983 */ /* 0x000f680000300800 */
[----:B------:R-:W5:Y:S04]  /*1fc40*/  LDL.LU R174, [R1+0x218] ;  /* 0x0002180001ae7983 */ /* 0x000f680000300800 */
[----:B------:R-:W5:Y:S04]  /*1fc50*/  LDL.LU R175, [R1+0x21c] ;  /* 0x00021c0001af7983 */ /* 0x000f680000300800 */
[----:B-----5:R5:W-:Y:S04]  /*1fc60*/  STS.128 [R0+0x280], R172 ;  /* 0x000280ac00007388 */ /* 0x020be80000000c00 */
        /* <DEDUP_REMOVED lines=17> */
[----:B------:R-:W3:Y:S04]  /*1fd80*/  LDL.LU R221, [R1+0x2b0] ;  /* 0x0002b00001dd7983 */ /* 0x000ee80000300800 */
[----:B--2---:R-:W-:Y:S04]  /*1fd90*/  STS.128 [R0+0x200], R176 ;  /* 0x000200b000007388 */ /* 0x004fe80000000c00 */
[----:B------:R-:W-:Y:S04]  /*1fda0*/  STS.128 [R0+0x480], R188 ;  /* 0x000480bc00007388 */ /* 0x000fe80000000c00 */
[----:B------:R-:W-:Y:S04]  /*1fdb0*/  STS.128 [R0+0x600], R200 ;  /* 0x000600c800007388 */ /* 0x000fe80000000c00 */
[----:B-----5:R2:W-:Y:S04]  /*1fdc0*/  STS.128 [R0+0x680], R172 ;  /* 0x000680ac00007388 */ /* 0x0205e80000000c00 */
[----:B------:R-:W-:Y:S06]  /*1fdd0*/  BAR.SYNC.DEFER_BLOCKING 0x0 ;  /* 0x0000000000007b1d */ /* 0x000fec0000010000 */
[----:B--2---:R-:W2:Y:S04]  /*1fde0*/  LDL.LU R172, [R1+0x80] ;  /* 0x0000800001ac7983 */ /* 0x004ea80000300800 */
[----:B------:R-:W2:Y:S04]  /*1fdf0*/  LDL.LU R173, [R1+0x84] ;  /* 0x0000840001ad7983 */ /* 0x000ea80000300800 */
[----:B------:R-:W2:Y:S04]  /*1fe00*/  LDL.LU R174, [R1+0x60] ;  /* 0x0000600001ae7983 */ /* 0x000ea80000300800 */
[----:B------:R-:W2:Y:S04]  /*1fe10*/  LDL.LU R175, [R1+0x64] ;  /* 0x0000640001af7983 */ /* 0x000ea80000300800 */
[----:B------:R-:W5:Y:S04]  /*1fe20*/  LDS.128 R176, [R2] ;  /* 0x0000000002b07984 */ /* 0x000f680000000c00 */
        /* <DEDUP_REMOVED lines=23> */
[----:B------:R-:W4:Y:S04]  /*1ffa0*/  LDL.LU R222, [R1+0x70] ;  /* 0x0000700001de7983 */ /* 0x000f280000300800 */
[----:B------:R-:W4:Y:S04]  /*1ffb0*/  LDL.LU R223, [R1+0x74] ;  /* 0x0000740001df7983 */ /* 0x000f280000300800 */
[----:B------:R-:W4:Y:S04]  /*1ffc0*/  LDL.LU R239, [R1+0x10] ;  /* 0x0000100001ef7983 */ /* 0x000f280000300800 */
[----:B---3--:R3:W-:Y:S04]  /*1ffd0*/  STS.128 [R0+0x200], R216 ;  /* 0x000200d800007388 */ /* 0x0087e80000000c00 */
[----:B------:R-:W4:Y:S04]  /*1ffe0*/  LDL.LU R238, [R1+0x14] ;  /* 0x0000140001ee7983 */ /* 0x000f280000300800 */
[----:B---3--:R-:W3:Y:S01]  /*1fff0*/  LDL.LU R216, [R1+0x2b8] ;  /* 0x0002b80001d87983 */ /* 0x008ee20000300800 */
[----:B------:R-:W-:-:S02]  /*20000*/  ISETP.GE.AND P2, PT, R220, c[0x0][0x178], PT ;  /* 0x00005e00dc007a0c */ /* 0x000fc40003f46270 */
[C---:B------:R-:W-:Y:S02]  /*20010*/  ISETP.GE.AND P6, PT, R221.reuse, c[0x0][0x17c], PT ;  /* 0x00005f00dd007a0c */ /* 0x040fe40003fc6270 */
[----:B------:R-:W-:Y:S01]  /*20020*/  ISETP.LT.AND P2, PT, R221, c[0x0][0x17c], !P2 ;  /* 0x00005f00dd007a0c */ /* 0x000fe20005741270 */
[----:B--2---:R2:W-:Y:S02]  /*20030*/  STS.128 [R0+0x280], R172 ;  /* 0x000280ac00007388 */ /* 0x0045e40000000c00 */
[----:B--2---:R-:W-:Y:S01]  /*20040*/  MOV R172, R192 ;  /* 0x000000c000ac7202 */ /* 0x004fe20000000f00 */
[----:B------:R-:W-:Y:S02]  /*20050*/  IMAD.MOV.U32 R173, RZ, RZ, R193 ;  /* 0x000000ffffad7224 */ /* 0x000fe400078e00c1 */
[----:B------:R-:W-:Y:S02]  /*20060*/  IMAD.MOV.U32 R174, RZ, RZ, R196 ;  /* 0x000000ffffae7224 */ /* 0x000fe400078e00c4 */
[----:B------:R-:W-:Y:S01]  /*20070*/  IMAD.MOV.U32 R175, RZ, RZ, R197 ;  /* 0x000000ffffaf7224 */ /* 0x000fe200078e00c5 */
[----:B------:R-:W-:Y:S01]  /*20080*/  MOV R197, R195 ;  /* 0x000000c300c57202 */ /* 0x000fe20000000f00 */
[----:B------:R-:W-:-:S03]  /*20090*/  IMAD.MOV.U32 R196, RZ, RZ, R194 ;  /* 0x000000ffffc47224 */ /* 0x000fc600078e00c2 */
[----:B------:R2:W-:Y:S01]  /*200a0*/  STS.128 [R0+0x400], R172 ;  /* 0x000400ac00007388 */ /* 0x0005e20000000c00 */
[----:B------:R-:W-:-:S03]  /*200b0*/  IADD3 R192, R221, 0x1, RZ ;  /* 0x00000001ddc07810 */ /* 0x000fc60007ffe0ff */
[----:B------:R-:W-:Y:S01]  /*200c0*/  STS.128 [R0+0x480], R196 ;  /* 0x000480c400007388 */ /* 0x000fe20000000c00 */
[----:B------:R-:W-:Y:S02]  /*200d0*/  ISETP.GE.AND P5, PT, R192, c[0x0][0x17c], PT ;  /* 0x00005f00c0007a0c */ /* 0x000fe40003fa6270 */
[----:B------:R-:W-:Y:S01]  /*200e0*/  MOV R192, c[0x0][0x194] ;  /* 0x0000650000c07a02 */ /* 0x000fe20000000f00 */
[----:B--2---:R-:W-:Y:S02]  /*200f0*/  IMAD.MOV.U32 R174, RZ, RZ, R36 ;  /* 0x000000ffffae7224 */ /* 0x004fe400078e0024 */
[----:B------:R-:W-:Y:S02]  /*20100*/  IMAD.MOV.U32 R175, RZ, RZ, R37 ;  /* 0x000000ffffaf7224 */ /* 0x000fe400078e0025 */
[----:B------:R-:W-:Y:S02]  /*20110*/  IMAD.MOV.U32 R172, RZ, RZ, R28 ;  /* 0x000000ffffac7224 */ /* 0x000fe400078e001c */
[----:B------:R-:W-:-:S02]  /*20120*/  IMAD.MOV.U32 R173, RZ, RZ, R29 ;  /* 0x000000ffffad7224 */ /* 0x000fc400078e001d */
[----:B------:R-:W-:Y:S02]  /*20130*/  IMAD.MOV.U32 R36, RZ, RZ, R30 ;  /* 0x000000ffff247224 */ /* 0x000fe400078e001e */
[----:B------:R-:W-:Y:S01]  /*20140*/  IMAD.MOV.U32 R37, RZ, RZ, R31 ;  /* 0x000000ffff257224 */ /* 0x000fe200078e001f */
[----:B------:R-:W-:Y:S01]  /*20150*/  IADD3 R29, R221, 0x2, RZ ;  /* 0x00000002dd1d7810 */ /* 0x000fe20007ffe0ff */
[----:B------:R2:W-:Y:S04]  /*20160*/  STS.128 [R0+0x600], R172 ;  /* 0x000600ac00007388 */ /* 0x0005e80000000c00 */
[----:B------:R-:W-:Y:S04]  /*20170*/  STS.128 [R0+0x680], R36 ;  /* 0x0006802400007388 */ /* 0x000fe80000000c00 */
[----:B------:R-:W-:Y:S01]  /*20180*/  BAR.SYNC.DEFER_BLOCKING 0x0 ;  /* 0x0000000000007b1d */ /* 0x000fe20000010000 */
[----:B------:R-:W-:Y:S01]  /*20190*/  ISETP.GE.AND P4, PT, R29, c[0x0][0x17c], PT ;  /* 0x00005f001d007a0c */ /* 0x000fe20003f86270 */
[----:B------:R-:W-:Y:S01]  /*201a0*/  IMAD R29, R220, c[0x0][0x194], RZ ;  /* 0x00006500dc1d7a24 */ /* 0x000fe200078e02ff */
[----:B------:R-:W-:-:S03]  /*201b0*/  IADD3 R28, R221, 0x3, RZ ;  /* 0x00000003dd1c7810 */ /* 0x000fc60007ffe0ff */
[----:B------:R-:W-:Y:S01]  /*201c0*/  IMAD R192, R192, 0x80, R29 ;  /* 0x00000080c0c07824 */ /* 0x000fe200078e021d */
[----:B------:R-:W-:Y:S02]  /*201d0*/  ISETP.GE.AND P3, PT, R28, c[0x0][0x17c], PT ;  /* 0x00005f001c007a0c */ /* 0x000fe40003f66270 */
[----:B------:R-:W-:Y:S02]  /*201e0*/  LEA R30, P0, R29, c[0x0][0x170], 0x2 ;  /* 0x00005c001d1e7a11 */ /* 0x000fe400078010ff */
[----:B------:R-:W-:Y:S02]  /*201f0*/  LEA R28, P1, R192, c[0x0][0x170], 0x2 ;  /* 0x00005c00c01c7a11 */ /* 0x000fe400078210ff */
[----:B---3--:R-:W-:Y:S01]  /*20200*/  ISETP.LT.AND P6, PT, R216, c[0x0][0x178], !P6 ;  /* 0x00005e00d8007a0c */ /* 0x008fe200077c1270 */
[----:B------:R-:W-:Y:S01]  /*20210*/  IMAD R193, R221, c[0x0][0x198], RZ ;  /* 0x00006600ddc17a24 */ /* 0x000fe200078e02ff */
[----:B------:R-:W-:Y:S02]  /*20220*/  LEA.HI.X.SX32 R31, R29, c[0x0][0x174], 0x2, P0 ;  /* 0x00005d001d1f7a11 */ /* 0x000fe400000f16ff */
[----:B------:R-:W-:-:S03]  /*20230*/  LEA.HI.X.SX32 R29, R192, c[0x0][0x174], 0x2, P1 ;  /* 0x00005d00c01d7a11 */ /* 0x000fc600008f16ff */
[----:B--2---:R-:W-:-:S04]  /*20240*/  IMAD.WIDE R172, R193, 0x4, R30 ;  /* 0x00000004c1ac7825 */ /* 0x004fc800078e021e */
[C---:B------:R-:W-:Y:S01]  /*20250*/  IMAD.WIDE R174, R193.reuse, 0x4, R28 ;  /* 0x00000004c1ae7825 */ /* 0x040fe200078e021c */
[----:B------:R-:W-:Y:S01]  /*20260*/  ISETP.LT.AND P1, PT, R220, c[0x0][0x178], !P5 ;  /* 0x00005e00dc007a0c */ /* 0x000fe20006f21270 */
[----:B----4-:R2:W-:Y:S01]  /*20270*/  @P2 STG.E [R172.64], R222 ;  /* 0x000000deac002986 */ /* 0x0105e2000c101904 */
[----:B------:R-:W-:Y:S02]  /*20280*/  IADD3 R193, R193, c[0x0][0x198], RZ ;  /* 0x00006600c1c17a10 */ /* 0x000fe40007ffe0ff */
[----:B------:R-:W-:Y:S01]  /*20290*/  ISETP.LT.AND P5, PT, R216, c[0x0][0x178], !P5 ;  /* 0x00005e00d8007a0c */ /* 0x000fe20006fa1270 */
[----:B------:R3:W-:Y:S01]  /*202a0*/  @P6 STG.E [R174.64], R4 ;  /* 0x00000004ae006986 */ /* 0x0007e2000c101904 */
[----:B------:R-:W-:Y:S02]  /*202b0*/  ISETP.LT.AND P6, PT, R220, c[0x0][0x178], !P4 ;  /* 0x00005e00dc007a0c */ /* 0x000fe400067c1270 */
[C---:B------:R-:W-:Y:S01]  /*202c0*/  IADD3 R195, R193.reuse, c[0x0][0x198], RZ ;  /* 0x00006600c1c37a10 */ /* 0x040fe20007ffe0ff */
[----:B--2---:R-:W2:Y:S01]  /*202d0*/  LDL.LU R222, [R1+0x20] ;  /* 0x0000200001de7983 */ /* 0x004ea20000300800 */
[----:B------:R-:W-:-:S04]  /*202e0*/  IMAD.WIDE R38, R193, 0x4, R30 ;  /* 0x00000004c1267825 */ /* 0x000fc800078e021e */
[----:B------:R-:W-:Y:S01]  /*202f0*/  IMAD.WIDE R36, R193, 0x4, R28 ;  /* 0x00000004c1247825 */ /* 0x000fe200078e021c */
[----:B------:R4:W-:Y:S03]  /*20300*/  @P1 STG.E [R38.64], R223 ;  /* 0x000000df26001986 */ /* 0x0009e6000c101904 */
[C---:B------:R-:W-:Y:S01]  /*20310*/  IMAD.WIDE R172, R195.reuse, 0x4, R30 ;  /* 0x00000004c3ac7825 */ /* 0x040fe200078e021e */
[----:B------:R-:W-:Y:S01]  /*20320*/  ISETP.LT.AND P4, PT, R216, c[0x0][0x178], !P4 ;  /* 0x00005e00d8007a0c */ /* 0x000fe20006781270 */
[----:B------:R-:W-:Y:S01]  /*20330*/  @P5 STG.E [R36.64], R5 ;  /* 0x0000000524005986 */ /* 0x000fe2000c101904 */
[----:B------:R-:W-:Y:S01]  /*20340*/  ISETP.LT.AND P5, PT, R220, c[0x0][0x178], !P3 ;  /* 0x00005e00dc007a0c */ /* 0x000fe20005fa1270 */
[C---:B---3--:R-:W-:Y:S02]  /*20350*/  IMAD.WIDE R174, R195.reuse, 0x4, R28 ;  /* 0x00000004c3ae7825 */ /* 0x048fe400078e021c */
[----:B------:R3:W-:Y:S04]  /*20360*/  @P6 STG.E [R172.64], R239 ;  /* 0x000000efac006986 */ /* 0x0007e8000c101904 */
[----:B----4-:R-:W4:Y:S01]  /*20370*/  LDL.LU R223, [R1+0x24] ;  /* 0x0000240001df7983 */ /* 0x010f220000300800 */
[----:B------:R-:W-:-:S03]  /*20380*/  IADD3 R195, R195, c[0x0][0x198], RZ ;  /* 0x00006600c3c37a10 */ /* 0x000fc60007ffe0ff */
[----:B---3--:R-:W3:Y:S02]  /*20390*/  LDL.LU R239, [R1] ;  /* 0x0000000001ef7983 */ /* 0x008ee40000300800 */
[----:B------:R-:W-:Y:S02]  /*203a0*/  IMAD.WIDE R38, R195, 0x4, R30 ;  /* 0x00000004c3267825 */ /* 0x000fe400078e021e */
[----:B------:R-:W-:Y:S04]  /*203b0*/  @P4 STG.E [R174.64], R48 ;  /* 0x00000030ae004986 */ /* 0x000fe8000c101904 */
[----:B------:R1:W-:Y:S04]  /*203c0*/  @P5 STG.E [R38.64], R238 ;  /* 0x000000ee26005986 */ /* 0x0003e8000c101904 */
[----:B-1----:R-:W5:Y:S01]  /*203d0*/  LDL.LU R238, [R1+0x4] ;  /* 0x0000040001ee7983 */ /* 0x002f620000300800 */
[----:B------:R-:W-:-:S02]  /*203e0*/  IADD3 R192, R221, 0x4, RZ ;  /* 0x00000004ddc07810 */ /* 0x000fc40007ffe0ff */
[----:B------:R-:W-:Y:S02]  /*203f0*/  ISETP.LT.AND P3, PT, R216, c[0x0][0x178], !P3 ;  /* 0x00005e00d8007a0c */ /* 0x000fe40005f61270 */
[----:B------:R-:W-:Y:S02]  /*20400*/  ISETP.GE.AND P0, PT, R192, c[0x0][0x17c], PT ;  /* 0x00005f00c0007a0c */ /* 0x000fe40003f06270 */
[----:B------:R-:W-:Y:S02]  /*20410*/  IADD3 R0, R221, 0x5, RZ ;  /* 0x00000005dd007810 */ /* 0x000fe40007ffe0ff */
[----:B------:R-:W-:Y:S01]  /*20420*/  ISETP.LT.AND P6, PT, R220, c[0x0][0x178], !P0 ;  /* 0x00005e00dc007a0c */ /* 0x000fe200047c1270 */
[C---:B------:R-:W-:Y:S01]  /*20430*/  IMAD.WIDE R4, R195.reuse, 0x4, R28 ;  /* 0x00000004c3047825 */ /* 0x040fe200078e021c */
[----:B------:R-:W-:Y:S02]  /*20440*/  IADD3 R193, R195, c[0x0][0x198], RZ ;  /* 0x00006600c3c17a10 */ /* 0x000fe40007ffe0ff */
[----:B------:R-:W-:-:S02]  /*20450*/  ISETP.GE.AND P2, PT, R0, c[0x0][0x17c], PT ;  /* 0x00005f0000007a0c */ /* 0x000fc40003f46270 */
[----:B------:R-:W-:Y:S01]  /*20460*/  IADD3 R0, R221, 0x6, RZ ;  /* 0x00000006dd007810 */ /* 0x000fe20007ffe0ff */
[C---:B------:R-:W-:Y:S01]  /*20470*/  IMAD.WIDE R36, R193.reuse, 0x4, R30 ;  /* 0x00000004c1247825 */ /* 0x040fe200078e021e */
[----:B------:R-:W-:Y:S01]  /*20480*/  ISETP.LT.AND P0, PT, R216, c[0x0][0x178], !P0 ;  /* 0x00005e00d8007a0c */ /* 0x000fe20004701270 */
[----:B------:R1:W-:Y:S01]  /*20490*/  @P3 STG.E [R4.64], R49 ;  /* 0x0000003104003986 */ /* 0x0003e2000c101904 */
[----:B------:R-:W-:Y:S02]  /*204a0*/  ISETP.GE.AND P1, PT, R0, c[0x0][0x17c], PT ;  /* 0x00005f0000007a0c */ /* 0x000fe40003f26270 */
[----:B------:R-:W-:Y:S01]  /*204b0*/  ISETP.LT.AND P3, PT, R220, c[0x0][0x178], !P2 ;  /* 0x00005e00dc007a0c */ /* 0x000fe20005761270 */
[C---:B------:R-:W-:Y:S01]  /*204c0*/  IMAD.WIDE R172, R193.reuse, 0x4, R28 ;  /* 0x00000004c1ac7825 */ /* 0x040fe200078e021c */
[----:B------:R-:W-:Y:S01]  /*204d0*/  ISETP.LT.AND P2, PT, R216, c[0x0][0x178], !P2 ;  /* 0x00005e00d8007a0c */ /* 0x000fe20005741270 */
[----:B------:R1:W-:Y:S01]  /*204e0*/  @P6 STG.E [R36.64], R248 ;  /* 0x000000f824006986 */ /* 0x0003e2000c101904 */
[----:B------:R-:W-:-:S02]  /*204f0*/  IADD3 R193, R193, c[0x0][0x198], RZ ;  /* 0x00006600c1c17a10 */ /* 0x000fc40007ffe0ff */
[----:B------:R-:W-:Y:S02]  /*20500*/  ISETP.LT.AND P6, PT, R220, c[0x0][0x178], !P1 ;  /* 0x00005e00dc007a0c */ /* 0x000fe40004fc1270 */
[----:B------:R-:W-:Y:S01]  /*20510*/  IADD3 R0, R221, 0x7, RZ ;  /* 0x00000007dd007810 */ /* 0x000fe20007ffe0ff */
[C---:B------:R-:W-:Y:S01]  /*20520*/  IMAD.WIDE R38, R193.reuse, 0x4, R30 ;  /* 0x00000004c1267825 */ /* 0x040fe200078e021e */
[C---:B------:R-:W-:Y:S02]  /*20530*/  IADD3 R175, R193.reuse, c[0x0][0x198], RZ ;  /* 0x00006600c1af7a10 */ /* 0x040fe40007ffe0ff */
[----:B------:R-:W-:Y:S01]  /*20540*/  ISETP.GE.AND P4, PT, R0, c[0x0][0x17c], PT ;  /* 0x00005f0000007a0c */ /* 0x000fe20003f86270 */
[----:B-1----:R-:W-:Y:S01]  /*20550*/  IMAD.WIDE R4, R193, 0x4, R28 ;  /* 0x00000004c1047825 */ /* 0x002fe200078e021c */
[----:B------:R-:W-:Y:S01]  /*20560*/  IADD3 R0, R221, 0x8, RZ ;  /* 0x00000008dd007810 */ /* 0x000fe20007ffe0ff */
[----:B------:R1:W-:Y:S02]  /*20570*/  @P0 STG.E [R172.64], R44 ;  /* 0x0000002cac000986 */ /* 0x0003e4000c101904 */
[C---:B------:R-:W-:Y:S01]  /*20580*/  IMAD.WIDE R36, R175.reuse, 0x4, R30 ;  /* 0x00000004af247825 */ /* 0x040fe200078e021e */
[----:B------:R-:W-:Y:S01]  /*20590*/  ISETP.GE.AND P5, PT, R0, c[0x0][0x17c], PT ;  /* 0x00005f0000007a0c */ /* 0x000fe20003fa6270 */
[----:B------:R1:W-:Y:S01]  /*205a0*/  @P3 STG.E [R38.64], R249 ;  /* 0x000000f926003986 */ /* 0x0003e2000c101904 */
[----:B------:R-:W-:Y:S01]  /*205b0*/  ISETP.LT.AND P1, PT, R216, c[0x0][0x178], !P1 ;  /* 0x00005e00d8007a0c */ /* 0x000fe20004f21270 */
[----:B------:R-:W-:-:S02]  /*205c0*/  IMAD.WIDE R48, R175, 0x4, R28 ;  /* 0x00000004af307825 */ /* 0x000fc400078e021c */
[----:B------:R1:W-:Y:S01]  /*205d0*/  @P2 STG.E [R4.64], R45 ;  /* 0x0000002d04002986 */ /* 0x0003e2000c101904 */
[----:B------:R-:W-:Y:S02]  /*205e0*/  ISETP.LT.AND P2, PT, R220, c[0x0][0x178], !P4 ;  /* 0x00005e00dc007a0c */ /* 0x000fe40006741270 */
[----:B------:R-:W-:Y:S01]  /*205f0*/  ISETP.LT.AND P4, PT, R216, c[0x0][0x178], !P4 ;  /* 0x00005e00d8007a0c */ /* 0x000fe20006781270 */
[----:B------:R1:W-:Y:S01]  /*20600*/  @P6 STG.E [R36.64], R240 ;  /* 0x000000f024006986 */ /* 0x0003e2000c101904 */
[----:B------:R-:W-:Y:S02]  /*20610*/  IADD3 R175, R175, c[0x0][0x198], RZ ;  /* 0x00006600afaf7a10 */ /* 0x000fe40007ffe0ff */
[----:B------:R-:W-:Y:S02]  /*20620*/  ISETP.LT.AND P6, PT, R220, c[0x0][0x178], !P5 ;  /* 0x00005e00dc007a0c */ /* 0x000fe40006fc1270 */
[----:B------:R-:W-:Y:S02]  /*20630*/  IADD3 R0, R221, 0x9, RZ ;  /* 0x00000009dd007810 */ /* 0x000fe40007ffe0ff */
[C---:B-1----:R-:W-:Y:S01]  /*20640*/  IADD3 R173, R175.reuse, c[0x0][0x198], RZ ;  /* 0x00006600afad7a10 */ /* 0x042fe20007ffe0ff */
[----:B------:R-:W-:Y:S01]  /*20650*/  IMAD.WIDE R38, R175, 0x4, R30 ;  /* 0x00000004af267825 */ /* 0x000fe200078e021e */
[----:B------:R-:W-:-:S02]  /*20660*/  ISETP.GE.AND P0, PT, R0, c[0x0][0x17c], PT ;  /* 0x00005f0000007a0c */ /* 0x000fc40003f06270 */
[----:B------:R-:W-:Y:S01]  /*20670*/  IADD3 R0, R221, 0xa, RZ ;  /* 0x0000000add007810 */ /* 0x000fe20007ffe0ff */
[----:B------:R-:W-:Y:S01]  /*20680*/  IMAD.WIDE R4, R175, 0x4, R28 ;  /* 0x00000004af047825 */ /* 0x000fe200078e021c */
[----:B------:R1:W-:Y:S03]  /*20690*/  @P1 STG.E [R48.64], R40 ;  /* 0x0000002830001986 */ /* 0x0003e6000c101904 */
[C---:B------:R-:W-:Y:S01]  /*206a0*/  IMAD.WIDE R36, R173.reuse, 0x4, R30 ;  /* 0x00000004ad247825 */ /* 0x040fe200078e021e */
[----:B------:R-:W-:Y:S01]  /*206b0*/  ISETP.GE.AND P3, PT, R0, c[0x0][0x17c], PT ;  /* 0x00005f0000007a0c */ /* 0x000fe20003f66270 */
[----:B------:R1:W-:Y:S01]  /*206c0*/  @P2 STG.E [R38.64], R241 ;  /* 0x000000f126002986 */ /* 0x0003e2000c101904 */
[----:B------:R-:W-:Y:S01]  /*206d0*/  ISETP.LT.AND P5, PT, R216, c[0x0][0x178], !P5 ;  /* 0x00005e00d8007a0c */ /* 0x000fe20006fa1270 */
[----:B------:R-:W-:Y:S02]  /*206e0*/  IMAD.WIDE R44, R173, 0x4, R28 ;  /* 0x00000004ad2c7825 */ /* 0x000fe400078e021c */
[----:B------:R1:W-:Y:S01]  /*206f0*/  @P4 STG.E [R4.64], R41 ;  /* 0x0000002904004986 */ /* 0x0003e2000c101904 */
[----:B------:R-:W-:-:S02]  /*20700*/  ISETP.LT.AND P4, PT, R220, c[0x0][0x178], !P0 ;  /* 0x00005e00dc007a0c */ /* 0x000fc40004781270 */
[----:B------:R-:W-:Y:S02]  /*20710*/  IADD3 R173, R173, c[0x0][0x198], RZ ;  /* 0x00006600adad7a10 */ /* 0x000fe40007ffe0ff */
[----:B------:R-:W-:Y:S02]  /*20720*/  ISETP.LT.AND P0, PT, R216, c[0x0][0x178], !P0 ;  /* 0x00005e00d8007a0c */ /* 0x000fe40004701270 */
[C---:B-1----:R-:W-:Y:S01]  /*20730*/  IADD3 R49, R173.reuse, c[0x0][0x198], RZ ;  /* 0x00006600ad317a10 */ /* 0x042fe20007ffe0ff */
[----:B------:R-:W-:Y:S01]  /*20740*/  IMAD.WIDE R38, R173, 0x4, R30 ;  /* 0x00000004ad267825 */ /* 0x000fe200078e021e */
[----:B------:R-:W-:-:S03]  /*20750*/  IADD3 R0, R221, 0xb, RZ ;  /* 0x0000000bdd007810 */ /* 0x000fc60007ffe0ff */
[----:B------:R-:W-:Y:S01]  /*20760*/  IMAD.WIDE R4, R173, 0x4, R28 ;  /* 0x00000004ad047825 */ /* 0x000fe200078e021c */
[----:B------:R-:W-:-:S03]  /*20770*/  ISETP.GE.AND P1, PT, R0, c[0x0][0x17c], PT ;  /* 0x00005f0000007a0c */ /* 0x000fc60003f26270 */
[----:B------:R-:W-:Y:S01]  /*20780*/  IMAD.WIDE R40, R49, 0x4, R28 ;  /* 0x0000000431287825 */ /* 0x000fe200078e021c */
[----:B--2---:R1:W-:Y:S01]  /*20790*/  @P6 STG.E [R36.64], R222 ;  /* 0x000000de24006986 */ /* 0x0043e2000c101904 */
[----:B------:R-:W-:-:S03]  /*207a0*/  ISETP.LT.AND P6, PT, R220, c[0x0][0x178], !P3 ;  /* 0x00005e00dc007a0c */ /* 0x000fc60005fc1270 */
[----:B-1----:R-:W2:Y:S01]  /*207b0*/  LDL.LU R222, [R1+0x78] ;  /* 0x0000780001de7983 */ /* 0x002ea20000300800 */
[----:B------:R-:W-:Y:S01]  /*207c0*/  IMAD.WIDE R36, R49, 0x4, R30 ;  /* 0x0000000431247825 */ /* 0x000fe200078e021e */
[----:B------:R-:W-:Y:S02]  /*207d0*/  ISETP.LT.AND P3, PT, R216, c[0x0][0x178], !P3 ;  /* 0x00005e00d8007a0c */ /* 0x000fe40005f61270 */
[----:B------:R-:W-:Y:S04]  /*207e0*/  @P5 STG.E [R44.64], R32 ;  /* 0x000000202c005986 */ /* 0x000fe8000c101904 */
[----:B----4-:R1:W-:Y:S04]  /*207f0*/  @P4 STG.E [R38.64], R223 ;  /* 0x000000df26004986 */ /* 0x0103e8000c101904 */
[----:B------:R-:W-:Y:S01]  /*20800*/  @P0 STG.E [R4.64], R33 ;  /* 0x0000002104000986 */ /* 0x000fe2000c101904 */
[----:B------:R-:W-:-:S03]  /*20810*/  ISETP.LT.AND P0, PT, R220, c[0x0][0x178], !P1 ;  /* 0x00005e00dc007a0c */ /* 0x000fc60004f01270 */
[----:B---3--:R3:W-:Y:S04]  /*20820*/  @P6 STG.E [R36.64], R239 ;  /* 0x000000ef24006986 */ /* 0x0087e8000c101904 */
[----:B-1----:R-:W4:Y:S01]  /*20830*/  LDL.LU R223, [R1+0x7c] ;  /* 0x00007c0001df7983 */ /* 0x002f220000300800 */
[----:B------:R-:W-:-:S03]  /*20840*/  IADD3 R49, R49, c[0x0][0x198], RZ ;  /* 0x0000660031317a10 */ /* 0x000fc60007ffe0ff */
[----:B---3--:R-:W3:Y:S02]  /*20850*/  LDL.LU R239, [R1+0x18] ;  /* 0x0000180001ef7983 */ /* 0x008ee40000300800 */
[----:B------:R-:W-:Y:S02]  /*20860*/  IMAD.WIDE R38, R49, 0x4, R30 ;  /* 0x0000000431267825 */ /* 0x000fe400078e021e */
[----:B------:R-:W-:Y:S04]  /*20870*/  @P3 STG.E [R40.64], R16 ;  /* 0x0000001028003986 */ /* 0x000fe8000c101904 */
[----:B-----5:R1:W-:Y:S04]  /*20880*/  @P0 STG.E [R38.64], R238 ;  /* 0x000000ee26000986 */ /* 0x0203e8000c101904 */
        /* <DEDUP_REMOVED lines=26> */
[----:B------:R-:W-:Y:S02]  /*20a30*/  @P2 STG.E [R36.64], R12 ;  /* 0x0000000c24002986 */ /* 0x000fe4000c101904 */
        /* <DEDUP_REMOVED lines=17> */
[----:B------:R-:W-:Y:S03]  /*20b50*/  @P4 STG.E [R32.64], R8 ;  /* 0x0000000820004986 */ /* 0x000fe6000c101904 */
        /* <DEDUP_REMOVED lines=17> */
[----:B------:R-:W-:Y:S01]  /*20c70*/  @P0 STG.E [R16.64], R6 ;  /* 0x0000000610000986 */ /* 0x000fe2000c101904 */
[----:B------:R-:W-:Y:S01]  /*20c80*/  ISETP.LT.AND P1, PT, R216, c[0x0][0x178], !P1 ;  /* 0x00005e00d8007a0c */ /* 0x000fe20004f21270 */
[C---:B-1----:R-:W-:Y:S01]  /*20c90*/  IMAD.WIDE R12, R37.reuse, 0x4, R28 ;  /* 0x00000004250c7825 */ /* 0x042fe200078e021c */
[----:B------:R-:W-:Y:S01]  /*20ca0*/  IADD3 R37, R37, c[0x0][0x198], RZ ;  /* 0x0000660025257a10 */ /* 0x000fe20007ffe0ff */
[----:B----4-:R1:W-:Y:S04]  /*20cb0*/  @P3 STG.E [R32.64], R223 ;  /* 0x000000df20003986 */ /* 0x0103e8000c101904 */
[----:B------:R-:W-:Y:S01]  /*20cc0*/  @P2 STG.E [R4.64], R7 ;  /* 0x0000000704002986 */ /* 0x000fe2000c101904 */
[----:B------:R-:W-:-:S03]  /*20cd0*/  ISETP.LT.AND P2, PT, R220, c[0x0][0x178], !P4 ;  /* 0x00005e00dc007a0c */ /* 0x000fc60006741270 */
[----:B---3--:R2:W-:Y:S04]  /*20ce0*/  @P6 STG.E [R8.64], R239 ;  /* 0x000000ef08006986 */ /* 0x0085e8000c101904 */
[----:B-1----:R-:W3:Y:S01]  /*20cf0*/  LDL.LU R223, [R1+0x28] ;  /* 0x0000280001df7983 */ /* 0x002ee20000300800 */
[----:B------:R-:W-:-:S03]  /*20d00*/  IMAD.WIDE R16, R37, 0x4, R30 ;  /* 0x0000000425107825 */ /* 0x000fc600078e021e */
[----:B--2---:R-:W2:Y:S04]  /*20d10*/  LDL.LU R239, [R1+0x2c] ;  /* 0x00002c0001ef7983 */ /* 0x004ea80000300800 */
[----:B------:R-:W-:Y:S04]  /*20d20*/  @P1 STG.E [R12.64], R50 ;  /* 0x000000320c001986 */ /* 0x000fe8000c101904 */
[----:B-----5:R1:W-:Y:S04]  /*20d30*/  @P2 STG.E [R16.64], R238 ;  /* 0x000000ee10002986 */ /* 0x0203e8000c101904 */
[----:B-1----:R-:W4:Y:S01]  /*20d40*/  LDL.LU R238, [R1+0x8] ;  /* 0x0000080001ee7983 */ /* 0x002f220000300800 */
[----:B------:R-:W-:-:S02]  /*20d50*/  ISETP.LT.AND P4, PT, R216, c[0x0][0x178], !P4 ;  /* 0x00005e00d8007a0c */ /* 0x000fc40006781270 */
[----:B------:R-:W-:Y:S01]  /*20d60*/  IADD3 R0, R221, 0x14, RZ ;  /* 0x00000014dd007810 */ /* 0x000fe20007ffe0ff */
[----:B------:R-:W-:-:S03]  /*20d70*/  IMAD.WIDE R4, R37, 0x4, R28 ;  /* 0x0000000425047825 */ /* 0x000fc600078e021c */
[----:B------:R-:W-:Y:S02]  /*20d80*/  ISETP.GE.AND P5, PT, R0, c[0x0][0x17c], PT ;  /* 0x00005f0000007a0c */ /* 0x000fe40003fa6270 */
[----:B------:R-:W-:Y:S02]  /*20d90*/  IADD3 R0, R221, 0x15, RZ ;  /* 0x00000015dd007810 */ /* 0x000fe40007ffe0ff */
[----:B------:R-:W-:Y:S02]  /*20da0*/  IADD3 R33, R37, c[0x0][0x198], RZ ;  /* 0x0000660025217a10 */ /* 0x000fe40007ffe0ff */
[----:B------:R-:W-:Y:S01]  /*20db0*/  ISETP.GE.AND P0, PT, R0, c[0x0][0x17c], PT ;  /* 0x00005f0000007a0c */ /* 0x000fe20003f06270 */
[----:B------:R1:W-:Y:S01]  /*20dc0*/  @P4 STG.E [R4.64], R51 ;  /* 0x0000003304004986 */ /* 0x0003e2000c101904 */
[----:B------:R-:W-:Y:S02]  /*20dd0*/  ISETP.LT.AND P6, PT, R220, c[0x0][0x178], !P5 ;  /* 0x00005e00dc007a0c */ /* 0x000fe40006fc1270 */
[----:B------:R-:W-:-:S02]  /*20de0*/  ISETP.LT.AND P5, PT, R216, c[0x0][0x178], !P5 ;  /* 0x00005e00d8007a0c */ /* 0x000fc40006fa1270 */
[----:B------:R-:W-:Y:S01]  /*20df0*/  ISETP.LT.AND P4, PT, R220, c[0x0][0x178], !P0 ;  /* 0x00005e00dc007a0c */ /* 0x000fe20004781270 */
[----:B------:R-:W-:Y:S01]  /*20e00*/  IMAD.WIDE R6, R33, 0x4, R30 ;  /* 0x0000000421067825 */ /* 0x000fe200078e021e */
[----:B------:R-:W-:Y:S02]  /*20e10*/  ISETP.LT.AND P0, PT, R216, c[0x0][0x178], !P0 ;  /* 0x00005e00d8007a0c */ /* 0x000fe40004701270 */
[----:B------:R-:W-:Y:S01]  /*20e20*/  IADD3 R0, R221, 0x16, RZ ;  /* 0x00000016dd007810 */ /* 0x000fe20007ffe0ff */
[C---:B------:R-:W-:Y:S01]  /*20e30*/  IMAD.WIDE R8, R33.reuse, 0x4, R28 ;  /* 0x0000000421087825 */ /* 0x040fe200078e021c */
[----:B------:R-:W-:Y:S02]  /*20e40*/  IADD3 R33, R33, c[0x0][0x198], RZ ;  /* 0x0000660021217a10 */ /* 0x000fe40007ffe0ff */
[----:B------:R-:W-:Y:S02]  /*20e50*/  ISETP.GE.AND P3, PT, R0, c[0x0][0x17c], PT ;  /* 0x00005f0000007a0c */ /* 0x000fe40003f66270 */
[----:B------:R-:W-:Y:S01]  /*20e60*/  IADD3 R0, R221, 0x17, RZ ;  /* 0x00000017dd007810 */ /* 0x000fe20007ffe0ff */
[C---:B------:R-:W-:Y:S01]  /*20e70*/  IMAD.WIDE R12, R33.reuse, 0x4, R30 ;  /* 0x00000004210c7825 */ /* 0x040fe200078e021e */
[----:B------:R5:W-:Y:S03]  /*20e80*/  @P6 STG.E [R6.64], R250 ;  /* 0x000000fa06006986 */ /* 0x000be6000c101904 */
[C---:B-1----:R-:W-:Y:S01]  /*20e90*/  IMAD.WIDE R4, R33.reuse, 0x4, R28 ;  /* 0x0000000421047825 */ /* 0x042fe200078e021c */
[----:B------:R-:W-:Y:S01]  /*20ea0*/  ISETP.GE.AND P1, PT, R0, c[0x0][0x17c], PT ;  /* 0x00005f0000007a0c */ /* 0x000fe20003f26270 */
[----:B------:R1:W-:Y:S01]  /*20eb0*/  @P5 STG.E [R8.64], R46 ;  /* 0x0000002e08005986 */ /* 0x0003e2000c101904 */
[----:B------:R-:W-:-:S02]  /*20ec0*/  IADD3 R17, R33, c[0x0][0x198], RZ ;  /* 0x0000660021117a10 */ /* 0x000fc40007ffe0ff */
[----:B------:R-:W-:Y:S01]  /*20ed0*/  ISETP.LT.AND P6, PT, R220, c[0x0][0x178], !P3 ;  /* 0x00005e00dc007a0c */ /* 0x000fe20005fc1270 */
[----:B------:R1:W-:Y:S01]  /*20ee0*/  @P4 STG.E [R12.64], R251 ;  /* 0x000000fb0c004986 */ /* 0x0003e2000c101904 */
[----:B------:R-:W-:-:S03]  /*20ef0*/  ISETP.LT.AND P3, PT, R216, c[0x0][0x178], !P3 ;  /* 0x00005e00d8007a0c */ /* 0x000fc60005f61270 */
[----:B------:R1:W-:Y:S01]  /*20f00*/  @P0 STG.E [R4.64], R47 ;  /* 0x0000002f04000986 */ /* 0x0003e2000c101904 */
[----:B------:R-:W-:Y:S01]  /*20f10*/  ISETP.LT.AND P0, PT, R220, c[0x0][0x178], !P1 ;  /* 0x00005e00dc007a0c */ /* 0x000fe20004f01270 */
[----:B-----5:R-:W-:Y:S01]  /*20f20*/  IMAD.WIDE R6, R17, 0x4, R30 ;  /* 0x0000000411067825 */ /* 0x020fe200078e021e */
[----:B------:R-:W-:Y:S02]  /*20f30*/  ISETP.LT.AND P1, PT, R216, c[0x0][0x178], !P1 ;  /* 0x00005e00d8007a0c */ /* 0x000fe40004f21270 */
[----:B------:R-:W-:Y:S01]  /*20f40*/  IADD3 R0, R221, 0x18, RZ ;  /* 0x00000018dd007810 */ /* 0x000fe20007ffe0ff */
[C---:B-1----:R-:W-:Y:S01]  /*20f50*/  IMAD.WIDE R8, R17.reuse, 0x4, R28 ;  /* 0x0000000411087825 */ /* 0x042fe200078e021c */
[----:B------:R-:W-:Y:S02]  /*20f60*/  IADD3 R17, R17, c[0x0][0x198], RZ ;  /* 0x0000660011117a10 */ /* 0x000fe40007ffe0ff */
[----:B------:R-:W-:Y:S02]  /*20f70*/  ISETP.GE.AND P2, PT, R0, c[0x0][0x17c], PT ;  /* 0x00005f0000007a0c */ /* 0x000fe40003f46270 */
[----:B------:R-:W-:Y:S01]  /*20f80*/  IADD3 R0, R221, 0x19, RZ ;  /* 0x00000019dd007810 */ /* 0x000fe20007ffe0ff */
[C---:B------:R-:W-:Y:S01]  /*20f90*/  IMAD.WIDE R12, R17.reuse, 0x4, R30 ;  /* 0x00000004110c7825 */ /* 0x040fe200078e021e */
[----:B------:R1:W-:Y:S03]  /*20fa0*/  @P6 STG.E [R6.64], R242 ;  /* 0x000000f206006986 */ /* 0x0003e6000c101904 */
[C---:B------:R-:W-:Y:S01]  /*20fb0*/  IMAD.WIDE R4, R17.reuse, 0x4, R28 ;  /* 0x0000000411047825 */ /* 0x040fe200078e021c */
        /* <DEDUP_REMOVED lines=8> */
[----:B-1----:R-:W-:Y:S01]  /*21040*/  IMAD.WIDE R6, R33, 0x4, R30 ;  /* 0x0000000421067825 */ /* 0x002fe200078e021e */
[----:B------:R-:W-:Y:S02]  /*21050*/  ISETP.LT.AND P5, PT, R216, c[0x0][0x178], !P5 ;  /* 0x00005e00d8007a0c */ /* 0x000fe40006fa1270 */
[----:B------:R-:W-:Y:S01]  /*21060*/  IADD3 R0, R221, 0x1a, RZ ;  /* 0x0000001add007810 */ /* 0x000fe20007ffe0ff */
[C---:B-----5:R-:W-:Y:S01]  /*21070*/  IMAD.WIDE R8, R33.reuse, 0x4, R28 ;  /* 0x0000000421087825 */ /* 0x060fe200078e021c */
[----:B------:R-:W-:Y:S02]  /*21080*/  IADD3 R33, R33, c[0x0][0x198], RZ ;  /* 0x0000660021217a10 */ /* 0x000fe40007ffe0ff */
[----:B------:R-:W-:Y:S02]  /*21090*/  ISETP.GE.AND P4, PT, R0, c[0x0][0x17c], PT ;  /* 0x00005f0000007a0c */ /* 0x000fe40003f86270 */
[----:B------:R-:W-:Y:S01]  /*210a0*/  IADD3 R0, R221, 0x1b, RZ ;  /* 0x0000001bdd007810 */ /* 0x000fe20007ffe0ff */
[C---:B------:R-:W-:Y:S01]  /*210b0*/  IMAD.WIDE R12, R33.reuse, 0x4, R30 ;  /* 0x00000004210c7825 */ /* 0x040fe200078e021e */
[----:B------:R-:W-:-:S03]  /*210c0*/  IADD3 R17, R33, c[0x0][0x198], RZ ;  /* 0x0000660021117a10 */ /* 0x000fc60007ffe0ff */
[----:B------:R-:W-:Y:S01]  /*210d0*/  IMAD.WIDE R4, R33, 0x4, R28 ;  /* 0x0000000421047825 */ /* 0x000fe200078e021c */
[----:B------:R-:W-:Y:S02]  /*210e0*/  ISETP.GE.AND P3, PT, R0, c[0x0][0x17c], PT ;  /* 0x00005f0000007a0c */ /* 0x000fe40003f66270 */
[----:B------:R-:W-:-:S04]  /*210f0*/  IADD3 R0, R221, 0x1c, RZ ;  /* 0x0000001cdd007810 */ /* 0x000fc80007ffe0ff */
[----:B------:R-:W-:Y:S02]  /*21100*/  ISETP.GE.AND P0, PT, R0, c[0x0][0x17c], PT ;  /* 0x00005f0000007a0c */ /* 0x000fe40003f06270 */
[----:B------:R-:W-:Y:S01]  /*21110*/  IADD3 R0, R221, 0x1d, RZ ;  /* 0x0000001ddd007810 */ /* 0x000fe20007ffe0ff */
[----:B---3--:R1:W-:Y:S01]  /*21120*/  @P6 STG.E [R6.64], R223 ;  /* 0x000000df06006986 */ /* 0x0083e2000c101904 */
[----:B------:R-:W-:-:S03]  /*21130*/  ISETP.LT.AND P6, PT, R220, c[0x0][0x178], !P4 ;  /* 0x00005e00dc007a0c */ /* 0x000fc600067c1270 */
[----:B------:R3:W-:Y:S01]  /*21140*/  @P2 STG.E [R8.64], R34 ;  /* 0x0000002208002986 */ /* 0x0007e2000c101904 */
[----:B------:R-:W-:-:S03]  /*21150*/  ISETP.LT.AND P4, PT, R216, c[0x0][0x178], !P4 ;  /* 0x00005e00d8007a0c */ /* 0x000fc60006781270 */
[----:B--2---:R2:W-:Y:S04]  /*21160*/  @P1 STG.E [R12.64], R239 ;  /* 0x000000ef0c001986 */ /* 0x0045e8000c101904 */
[----:B------:R5:W-:Y:S01]  /*21170*/  @P5 STG.E [R4.64], R35 ;  /* 0x0000002304005986 */ /* 0x000be2000c101904 */
[----:B------:R-:W-:Y:S01]  /*21180*/  ISETP.LT.AND P5, PT, R220, c[0x0][0x178], !P3 ;  /* 0x00005e00dc007a0c */ /* 0x000fe20005fa1270 */
[----:B-1----:R-:W-:Y:S01]  /*21190*/  IMAD.WIDE R6, R17, 0x4, R30 ;  /* 0x0000000411067825 */ /* 0x002fe200078e021e */
[----:B------:R-:W-:-:S03]  /*211a0*/  ISETP.LT.AND P3, PT, R216, c[0x0][0x178], !P3 ;  /* 0x00005e00d8007a0c */ /* 0x000fc60005f61270 */
[C---:B---3--:R-:W-:Y:S01]  /*211b0*/  IMAD.WIDE R8, R17.reuse, 0x4, R28 ;  /* 0x0000000411087825 */ /* 0x048fe200078e021c */
[----:B------:R-:W-:Y:S02]  /*211c0*/  IADD3 R17, R17, c[0x0][0x198], RZ ;  /* 0x0000660011117a10 */ /* 0x000fe40007ffe0ff */
[----:B------:R-:W-:-:S03]  /*211d0*/  ISETP.GE.AND P2, PT, R0, c[0x0][0x17c], PT ;  /* 0x00005f0000007a0c */ /* 0x000fc60003f46270 */
[C---:B--2---:R-:W-:Y:S01]  /*211e0*/  IMAD.WIDE R12, R17.reuse, 0x4, R30 ;  /* 0x00000004110c7825 */ /* 0x044fe200078e021e */
[----:B------:R-:W-:-:S03]  /*211f0*/  IADD3 R33, R17, c[0x0][0x198], RZ ;  /* 0x0000660011217a10 */ /* 0x000fc60007ffe0ff */
[----:B-----5:R-:W-:Y:S01]  /*21200*/  IMAD.WIDE R4, R17, 0x4, R28 ;  /* 0x0000000411047825 */ /* 0x020fe200078e021c */
[----:B----4-:R1:W-:Y:S01]  /*21210*/  @P6 STG.E [R6.64], R238 ;  /* 0x000000ee06006986 */ /* 0x0103e2000c101904 */
[----:B------:R-:W-:-:S03]  /*21220*/  ISETP.LT.AND P6, PT, R220, c[0x0][0x178], !P0 ;  /* 0x00005e00dc007a0c */ /* 0x000fc600047c1270 */
[----:B------:R2:W-:Y:S01]  /*21230*/  @P4 STG.E [R8.64], R18 ;  /* 0x0000001208004986 */ /* 0x0005e2000c101904 */
[----:B------:R-:W-:-:S03]  /*21240*/  ISETP.LT.AND P0, PT, R216, c[0x0][0x178], !P0 ;  /* 0x00005e00d8007a0c */ /* 0x000fc60004701270 */
[----:B------:R3:W-:Y:S01]  /*21250*/  @P5 STG.E [R12.64], R252 ;  /* 0x000000fc0c005986 */ /* 0x0007e2000c101904 */
[----:B------:R-:W-:-:S03]  /*21260*/  IADD3 R0, R221, 0x1e, RZ ;  /* 0x0000001edd007810 */ /* 0x000fc60007ffe0ff */
[----:B------:R4:W-:Y:S01]  /*21270*/  @P3 STG.E [R4.64], R19 ;  /* 0x0000001304003986 */ /* 0x0009e2000c101904 */
[----:B------:R-:W-:Y:S01]  /*21280*/  ISETP.LT.AND P3, PT, R220, c[0x0][0x178], !P2 ;  /* 0x00005e00dc007a0c */ /* 0x000fe20005761270 */
[----:B-1----:R-:W-:Y:S01]  /*21290*/  IMAD.WIDE R6, R33, 0x4, R30 ;  /* 0x0000000421067825 */ /* 0x002fe200078e021e */
[----:B------:R-:W-:-:S03]  /*212a0*/  ISETP.LT.AND P2, PT, R216, c[0x0][0x178], !P2 ;  /* 0x00005e00d8007a0c */ /* 0x000fc60005741270 */
[C---:B--2---:R-:W-:Y:S01]  /*212b0*/  IMAD.WIDE R8, R33.reuse, 0x4, R28 ;  /* 0x0000000421087825 */ /* 0x044fe200078e021c */
[----:B------:R-:W-:Y:S02]  /*212c0*/  IADD3 R33, R33, c[0x0][0x198], RZ ;  /* 0x0000660021217a10 */ /* 0x000fe40007ffe0ff */
[----:B------:R-:W-:Y:S02]  /*212d0*/  ISETP.GE.AND P1, PT, R0, c[0x0][0x17c], PT ;  /* 0x00005f0000007a0c */ /* 0x000fe40003f26270 */
[----:B------:R-:W-:Y:S01]  /*212e0*/  IADD3 R0, R221, 0x1f, RZ ;  /* 0x0000001fdd007810 */ /* 0x000fe20007ffe0ff */
[C---:B---3--:R-:W-:Y:S01]  /*212f0*/  IMAD.WIDE R12, R33.reuse, 0x4, R30 ;  /* 0x00000004210c7825 */ /* 0x048fe200078e021e */
[----:B------:R1:W-:Y:S03]  /*21300*/  @P6 STG.E [R6.64], R246 ;  /* 0x000000f606006986 */ /* 0x0003e6000c101904 */
[C---:B----4-:R-:W-:Y:S01]  /*21310*/  IMAD.WIDE R4, R33.reuse, 0x4, R28 ;  /* 0x0000000421047825 */ /* 0x050fe200078e021c */
        /* <DEDUP_REMOVED lines=40> */
[----:B------:R-:W-:Y:S01]  /*215a0*/  @P4 STG.E [R12.64], R117 ;  /* 0x000000750c004986 */ /* 0x000fe2000c101904 */
        /* <DEDUP_REMOVED lines=10> */
[C---:B------:R-:W-:Y:S01]  /*21650*/  IMAD.WIDE R10, R15.reuse, 0x4, R30 ;  /* 0x000000040f0a7825 */ /* 0x040fe200078e021e */
[----:B------:R1:W-:Y:S03]  /*21660*/  @P6 STG.E [R6.64], R112 ;  /* 0x0000007006006986 */ /* 0x0003e6000c101904 */
[C---:B---3--:R-:W-:Y:S01]  /*21670*/  IMAD.WIDE R4, R15.reuse, 0x4, R28 ;  /* 0x000000040f047825 */ /* 0x048fe200078e021c */
        /* <DEDUP_REMOVED lines=395> */
[----:B----4-:R-:W-:Y:S01]  /*22f30*/  IMAD.WIDE R4, R15, 0x4, R28 ;  /* 0x000000040f047825 */ /* 0x010fe200078e021c */
[----:B------:R-:W-:Y:S01]  /*22f40*/  ISETP.GE.AND P4, PT, R0, c[0x0][0x17c], PT ;  /* 0x00005f0000007a0c */ /* 0x000fe20003f86270 */
[----:B------:R2:W-:Y:S01]  /*22f50*/  @P6 STG.E [R8.64], R20 ;  /* 0x0000001408006986 */ /* 0x0005e2000c101904 */
[----:B------:R-:W-:-:S02]  /*22f60*/  ISETP.LT.AND P5, PT, R220, c[0x0][0x178], !P3 ;  /* 0x00005e00dc007a0c */ /* 0x000fc40005fa1270 */
[----:B------:R-:W-:Y:S01]  /*22f70*/  IADD3 R13, R15, c[0x0][0x198], RZ ;  /* 0x000066000f0d7a10 */ /* 0x000fe20007ffe0ff */
        /* <DEDUP_REMOVED lines=11> */
[----:B---3--:R-:W-:Y:S01]  /*23030*/  IMAD.WIDE R10, R13, 0x4, R30 ;  /* 0x000000040d0a7825 */ /* 0x008fe200078e021e */
[----:B------:R1:W-:Y:S01]  /*23040*/  @P5 STG.E [R6.64], R158 ;  /* 0x0000009e06005986 */ /* 0x0003e2000c101904 */
[----:B------:R-:W-:-:S02]  /*23050*/  ISETP.LT.AND P5, PT, R220, c[0x0][0x178], !P2 ;  /* 0x00005e00dc007a0c */ /* 0x000fc400057a1270 */
[C---:B----4-:R-:W-:Y:S01]  /*23060*/  IMAD.WIDE R4, R13.reuse, 0x4, R28 ;  /* 0x000000040d047825 */ /* 0x050fe200078e021c */
[----:B------:R-:W-:Y:S01]  /*23070*/  ISETP.GE.AND P3, PT, R0, c[0x0][0x17c], PT ;  /* 0x00005f0000007a0c */ /* 0x000fe20003f66270 */
[----:B------:R2:W-:Y:S01]  /*23080*/  @P6 STG.E [R8.64], R170 ;  /* 0x000000aa08006986 */ /* 0x0005e2000c101904 */
[----:B------:R-:W-:Y:S02]  /*23090*/  ISETP.LT.AND P6, PT, R216, c[0x0][0x178], !P2 ;  /* 0x00005e00d8007a0c */ /* 0x000fe400057c1270 */
[----:B------:R-:W-:Y:S01]  /*230a0*/  IADD3 R15, R13, c[0x0][0x198], RZ ;  /* 0x000066000d0f7a10 */ /* 0x000fe20007ffe0ff */
        /* <DEDUP_REMOVED lines=11> */
[----:B------:R1:W-:Y:S01]  /*23160*/  @P5 STG.E [R6.64], R154 ;  /* 0x0000009a06005986 */ /* 0x0003e2000c101904 */
[----:B------:R-:W-:Y:S02]  /*23170*/  ISETP.LT.AND P5, PT, R220, c[0x0][0x178], !P0 ;  /* 0x00005e00dc007a0c */ /* 0x000fe400047a1270 */
[----:B----4-:R-:W-:Y:S01]  /*23180*/  IMAD.WIDE R4, R15, 0x4, R28 ;  /* 0x000000040f047825 */ /* 0x010fe200078e021c */
[----:B------:R2:W-:Y:S01]  /*23190*/  @P6 STG.E [R8.64], R166 ;  /* 0x000000a608006986 */ /* 0x0005e2000c101904 */
[----:B------:R-:W-:-:S02]  /*231a0*/  ISETP.GE.AND P2, PT, R0, c[0x0][0x17c], PT ;  /* 0x00005f0000007a0c */ /* 0x000fc40003f46270 */
[----:B------:R-:W-:Y:S01]  /*231b0*/  ISETP.LT.AND P6, PT, R216, c[0x0][0x178], !P0 ;  /* 0x00005e00d8007a0c */ /* 0x000fe200047c1270 */
[----:B------:R3:W-:Y:S01]  /*231c0*/  @P4 STG.E [R10.64], R155 ;  /* 0x0000009b0a004986 */ /* 0x0007e2000c101904 */
[----:B------:R-:W-:-:S03]  /*231d0*/  IADD3 R13, R15, c[0x0][0x198], RZ ;  /* 0x000066000f0d7a10 */ /* 0x000fc60007ffe0ff */
[----:B------:R4:W-:Y:S01]  /*231e0*/  @P3 STG.E [R4.64], R167 ;  /* 0x000000a704003986 */ /* 0x0009e2000c101904 */
[----:B------:R-:W-:Y:S01]  /*231f0*/  ISETP.LT.AND P3, PT, R220, c[0x0][0x178], !P2 ;  /* 0x00005e00dc007a0c */ /* 0x000fe20005761270 */
[----:B-1----:R-:W-:Y:S01]  /*23200*/  IMAD.WIDE R6, R13, 0x4, R30 ;  /* 0x000000040d067825 */ /* 0x002fe200078e021e */
[----:B------:R-:W-:Y:S02]  /*23210*/  IADD3 R0, R221, 0x56, RZ ;  /* 0x00000056dd007810 */ /* 0x000fe40007ffe0ff */
[----:B------:R-:W-:Y:S01]  /*23220*/  ISETP.LT.AND P2, PT, R216, c[0x0][0x178], !P2 ;  /* 0x00005e00d8007a0c */ /* 0x000fe20005741270 */
[C---:B--2---:R-:W-:Y:S01]  /*23230*/  IMAD.WIDE R8, R13.reuse, 0x4, R28 ;  /* 0x000000040d087825 */ /* 0x044fe200078e021c */
[----:B------:R-:W-:Y:S02]  /*23240*/  IADD3 R13, R13, c[0x0][0x198], RZ ;  /* 0x000066000d0d7a10 */ /* 0x000fe40007ffe0ff */
[----:B------:R-:W-:Y:S01]  /*23250*/  ISETP.GE.AND P1, PT, R0, c[0x0][0x17c], PT ;  /* 0x00005f0000007a0c */ /* 0x000fe20003f26270 */
[----:B------:R1:W-:Y:S01]  /*23260*/  @P5 STG.E [R6.64], R150 ;  /* 0x0000009606005986 */ /* 0x0003e2000c101904 */
[----:B------:R-:W-:Y:S01]  /*23270*/  IADD3 R0, R221, 0x57, RZ ;  /* 0x00000057dd007810 */ /* 0x000fe20007ffe0ff */
[C---:B---3--:R-:W-:Y:S01]  /*23280*/  IMAD.WIDE R10, R13.reuse, 0x4, R30 ;  /* 0x000000040d0a7825 */ /* 0x048fe200078e021e */
[----:B------:R-:W-:Y:S01]  /*23290*/  ISETP.LT.AND P5, PT, R220, c[0x0][0x178], !P1 ;  /* 0x00005e00dc007a0c */ /* 0x000fe20004fa1270 */
[----:B------:R2:W-:Y:S01]  /*232a0*/  @P6 STG.E [R8.64], R162 ;  /* 0x000000a208006986 */ /* 0x0005e2000c101904 */
[----:B------:R-:W-:Y:S01]  /*232b0*/  ISETP.LT.AND P6, PT, R216, c[0x0][0x178], !P1 ;  /* 0x00005e00d8007a0c */ /* 0x000fe20004fc1270 */
[C---:B----4-:R-:W-:Y:S01]  /*232c0*/  IMAD.WIDE R4, R13.reuse, 0x4, R28 ;  /* 0x000000040d047825 */ /* 0x050fe200078e021c */
[----:B------:R-:W-:Y:S01]  /*232d0*/  ISETP.GE.AND P0, PT, R0, c[0x0][0x17c], PT ;  /* 0x00005f0000007a0c */ /* 0x000fe20003f06270 */
[----:B------:R3:W-:Y:S01]  /*232e0*/  @P3 STG.E [R10.64], R151 ;  /* 0x000000970a003986 */ /* 0x0007e2000c101904 */
[----:B------:R-:W-:-:S02]  /*232f0*/  IADD3 R15, R13, c[0x0][0x198], RZ ;  /* 0x000066000d0f7a10 */ /* 0x000fc40007ffe0ff */
[----:B------:R-:W-:Y:S01]  /*23300*/  IADD3 R0, R221, 0x58, RZ ;  /* 0x00000058dd007810 */ /* 0x000fe20007ffe0ff */
[----:B------:R4:W-:Y:S01]  /*23310*/  @P2 STG.E [R4.64], R163 ;  /* 0x000000a304002986 */ /* 0x0009e2000c101904 */
[----:B------:R-:W-:Y:S01]  /*23320*/  ISETP.LT.AND P2, PT, R220, c[0x0][0x178], !P0 ;  /* 0x00005e00dc007a0c */ /* 0x000fe20004741270 */
[----:B-1----:R-:W-:Y:S01]  /*23330*/  IMAD.WIDE R6, R15, 0x4, R30 ;  /* 0x000000040f067825 */ /* 0x002fe200078e021e */
[----:B------:R-:W-:-:S03]  /*23340*/  ISETP.LT.AND P0, PT, R216, c[0x0][0x178], !P0 ;  /* 0x00005e00d8007a0c */ /* 0x000fc60004701270 */
        /* <DEDUP_REMOVED lines=9> */
[----:B----4-:R-:W-:Y:S01]  /*233e0*/  IMAD.WIDE R4, R15, 0x4, R28 ;  /* 0x000000040f047825 */ /* 0x010fe200078e021c */
[----:B------:R-:W-:-:S02]  /*233f0*/  ISETP.GE.AND P1, PT, R0, c[0x0][0x17c], PT ;  /* 0x00005f0000007a0c */ /* 0x000fc40003f26270 */
[----:B------:R-:W-:Y:S01]  /*23400*/  IADD3 R13, R15, c[0x0][0x198], RZ ;  /* 0x000066000f0d7a10 */ /* 0x000fe20007ffe0ff */
[----:B------:R3:W-:Y:S01]  /*23410*/  @P2 STG.E [R10.64], R147 ;  /* 0x000000930a002986 */ /* 0x0007e2000c101904 */
[----:B------:R-:W-:-:S03]  /*23420*/  IADD3 R0, R221, 0x5a, RZ ;  /* 0x0000005add007810 */ /* 0x000fc60007ffe0ff */
[----:B------:R4:W-:Y:S01]  /*23430*/  @P0 STG.E [R4.64], R107 ;  /* 0x0000006b04000986 */ /* 0x0009e2000c101904 */
[----:B------:R-:W-:Y:S01]  /*23440*/  ISETP.LT.AND P0, PT, R220, c[0x0][0x178], !P1 ;  /* 0x00005e00dc007a0c */ /* 0x000fe20004f01270 */
[C---:B-1----:R-:W-:Y:S01]  /*23450*/  IMAD.WIDE R6, R13.reuse, 0x4, R30 ;  /* 0x000000040d067825 */ /* 0x042fe200078e021e */
[----:B------:R-:W-:Y:S02]  /*23460*/  ISETP.LT.AND P1, PT, R216, c[0x0][0x178], !P1 ;  /* 0x00005e00d8007a0c */ /* 0x000fe40004f21270 */
[----:B------:R-:W-:Y:S01]  /*23470*/  ISETP.GE.AND P3, PT, R0, c[0x0][0x17c], PT ;  /* 0x00005f0000007a0c */ /* 0x000fe20003f66270 */
[C---:B--2---:R-:W-:Y:S01]  /*23480*/  IMAD.WIDE R8, R13.reuse, 0x4, R28 ;  /* 0x000000040d087825 */ /* 0x044fe200078e021c */
[----:B------:R-:W-:Y:S01]  /*23490*/  IADD3 R13, R13, c[0x0][0x198], RZ ;  /* 0x000066000d0d7a10 */ /* 0x000fe20007ffe0ff */
[----:B------:R1:W-:Y:S01]  /*234a0*/  @P5 STG.E [R6.64], R142 ;  /* 0x0000008e06005986 */ /* 0x0003e2000c101904 */
[----:B------:R-:W-:Y:S02]  /*234b0*/  IADD3 R0, R221, 0x5b, RZ ;  /* 0x0000005bdd007810 */ /* 0x000fe40007ffe0ff */
[----:B------:R-:W-:Y:S01]  /*234c0*/  ISETP.LT.AND P5, PT, R220, c[0x0][0x178], !P3 ;  /* 0x00005e00dc007a0c */ /* 0x000fe20005fa1270 */
[----:B------:R2:W-:Y:S01]  /*234d0*/  @P6 STG.E [R8.64], R98 ;  /* 0x0000006208006986 */ /* 0x0005e2000c101904 */
[----:B------:R-:W-:Y:S01]  /*234e0*/  ISETP.LT.AND P6, PT, R216, c[0x0][0x178], !P3 ;  /* 0x00005e00d8007a0c */ /* 0x000fe20005fc1270 */
[C---:B---3--:R-:W-:Y:S01]  /*234f0*/  IMAD.WIDE R10, R13.reuse, 0x4, R30 ;  /* 0x000000040d0a7825 */ /* 0x048fe200078e021e */
[----:B------:R-:W-:-:S03]  /*23500*/  IADD3 R15, R13, c[0x0][0x198], RZ ;  /* 0x000066000d0f7a10 */ /* 0x000fc60007ffe0ff */
[----:B----4-:R-:W-:Y:S01]  /*23510*/  IMAD.WIDE R4, R13, 0x4, R28 ;  /* 0x000000040d047825 */ /* 0x010fe200078e021c */
[----:B------:R-:W-:Y:S01]  /*23520*/  ISETP.GE.AND P4, PT, R0, c[0x0][0x17c], PT ;  /* 0x00005f0000007a0c */ /* 0x000fe20003f86270 */
[----:B------:R3:W-:Y:S01]  /*23530*/  @P0 STG.E [R10.64], R143 ;  /* 0x0000008f0a000986 */ /* 0x0007e2000c101904 */
[----:B------:R-:W-:Y:S01]  /*23540*/  IADD3 R0, R221, 0x5c, RZ ;  /* 0x0000005cdd007810 */ /* 0x000fe20007ffe0ff */
[C---:B-1----:R-:W-:Y:S02]  /*23550*/  IMAD.WIDE R6, R15.reuse, 0x4, R30 ;  /* 0x000000040f067825 */ /* 0x042fe400078e021e */
[----:B------:R-:W-:Y:S01]  /*23560*/  @P1 STG.E [R4.64], R99 ;  /* 0x0000006304001986 */ /* 0x000fe2000c101904 */
[----:B------:R-:W-:Y:S01]  /*23570*/  ISETP.LT.AND P1, PT, R220, c[0x0][0x178], !P4 ;  /* 0x00005e00dc007a0c */ /* 0x000fe20006721270 */
[----:B--2---:R-:W-:Y:S01]  /*23580*/  IMAD.WIDE R8, R15, 0x4, R28 ;  /* 0x000000040f087825 */ /* 0x004fe200078e021c */
[----:B------:R-:W-:Y:S02]  /*23590*/  ISETP.LT.AND P4, PT, R216, c[0x0][0x178], !P4 ;  /* 0x00005e00d8007a0c */ /* 0x000fe40006781270 */
[----:B------:R-:W-:-:S02]  /*235a0*/  ISETP.GE.AND P2, PT, R0, c[0x0][0x17c], PT ;  /* 0x00005f0000007a0c */ /* 0x000fc40003f46270 */
[----:B------:R-:W-:Y:S01]  /*235b0*/  IADD3 R13, R15, c[0x0][0x198], RZ ;  /* 0x000066000f0d7a10 */ /* 0x000fe20007ffe0ff */
[----:B------:R-:W-:Y:S01]  /*235c0*/  @P5 STG.E [R6.64], R138 ;  /* 0x0000008a06005986 */ /* 0x000fe2000c101904 */
[C---:B------:R-:W-:Y:S02]  /*235d0*/  IADD3 R12, R221.reuse, 0x5f, RZ ;  /* 0x0000005fdd0c7810 */ /* 0x040fe40007ffe0ff */
[----:B------:R-:W-:Y:S01]  /*235e0*/  IADD3 R0, R221, 0x5d, RZ ;  /* 0x0000005ddd007810 */ /* 0x000fe20007ffe0ff */
[----:B------:R1:W-:Y:S01]  /*235f0*/  @P6 STG.E [R8.64], R70 ;  /* 0x0000004608006986 */ /* 0x0003e2000c101904 */
[----:B------:R-:W-:Y:S01]  /*23600*/  ISETP.LT.AND P5, PT, R220, c[0x0][0x178], !P2 ;  /* 0x00005e00dc007a0c */ /* 0x000fe200057a1270 */
[C---:B---3--:R-:W-:Y:S01]  /*23610*/  IMAD.WIDE R10, R13.reuse, 0x4, R30 ;  /* 0x000000040d0a7825 */ /* 0x048fe200078e021e */
[----:B------:R-:W-:Y:S01]  /*23620*/  ISETP.LT.AND P6, PT, R216, c[0x0][0x178], !P2 ;  /* 0x00005e00d8007a0c */ /* 0x000fe200057c1270 */
[----:B------:R-:W2:Y:S01]  /*23630*/  LDS.128 R4, [R2] ;  /* 0x0000000002047984 */ /* 0x000ea20000000c00 */
[----:B------:R-:W-:-:S02]  /*23640*/  IADD3 R17, R13, c[0x0][0x198], RZ ;  /* 0x000066000d117a10 */ /* 0x000fc40007ffe0ff */
[----:B------:R-:W-:Y:S01]  /*23650*/  ISETP.GE.AND P2, PT, R12, c[0x0][0x17c], PT ;  /* 0x00005f000c007a0c */ /* 0x000fe20003f46270 */
[----:B------:R-:W-:Y:S01]  /*23660*/  IMAD.WIDE R12, R13, 0x4, R28 ;  /* 0x000000040d0c7825 */ /* 0x000fe200078e021c */
[----:B------:R-:W-:Y:S01]  /*23670*/  ISETP.GE.AND P3, PT, R0, c[0x0][0x17c], PT ;  /* 0x00005f0000007a0c */ /* 0x000fe20003f66270 */
[----:B------:R-:W-:Y:S01]  /*23680*/  @P1 STG.E [R10.64], R139 ;  /* 0x0000008b0a001986 */ /* 0x000fe2000c101904 */
[----:B------:R-:W-:Y:S01]  /*23690*/  IADD3 R0, R221, 0x5e, RZ ;  /* 0x0000005edd007810 */ /* 0x000fe20007ffe0ff */
[C---:B-1----:R-:W-:Y:S02]  /*236a0*/  IMAD.WIDE R8, R17.reuse, 0x4, R30 ;  /* 0x0000000411087825 */ /* 0x042fe400078e021e */
[----:B------:R1:W-:Y:S01]  /*236b0*/  @P4 STG.E [R12.64], R71 ;  /* 0x000000470c004986 */ /* 0x0003e2000c101904 */
[----:B------:R-:W-:Y:S01]  /*236c0*/  ISETP.LT.AND P4, PT, R220, c[0x0][0x178], !P3 ;  /* 0x00005e00dc007a0c */ /* 0x000fe20005f81270 */
[----:B------:R-:W-:Y:S01]  /*236d0*/  IMAD.WIDE R14, R17, 0x4, R28 ;  /* 0x00000004110e7825 */ /* 0x000fe200078e021c */
[----:B------:R-:W-:-:S02]  /*236e0*/  ISETP.LT.AND P3, PT, R216, c[0x0][0x178], !P3 ;  /* 0x00005e00d8007a0c */ /* 0x000fc40005f61270 */
[----:B------:R-:W-:Y:S02]  /*236f0*/  ISETP.GE.AND P0, PT, R0, c[0x0][0x17c], PT ;  /* 0x00005f0000007a0c */ /* 0x000fe40003f06270 */
[----:B------:R-:W-:Y:S01]  /*23700*/  IADD3 R19, R17, c[0x0][0x198], RZ ;  /* 0x0000660011137a10 */ /* 0x000fe20007ffe0ff */
[----:B------:R-:W-:Y:S01]  /*23710*/  @P5 STG.E [R8.64], R134 ;  /* 0x0000008608005986 */ /* 0x000fe2000c101904 */
[----:B------:R-:W-:-:S03]  /*23720*/  ISETP.LT.AND P5, PT, R220, c[0x0][0x178], !P0 ;  /* 0x00005e00dc007a0c */ /* 0x000fc600047a1270 */
[----:B------:R3:W-:Y:S01]  /*23730*/  @P6 STG.E [R14.64], R26 ;  /* 0x0000001a0e006986 */ /* 0x0007e2000c101904 */
[----:B------:R-:W-:Y:S01]  /*23740*/  ISETP.LT.AND P6, PT, R216, c[0x0][0x178], !P0 ;  /* 0x00005e00d8007a0c */ /* 0x000fe200047c1270 */
[C---:B------:R-:W-:Y:S01]  /*23750*/  IMAD.WIDE R16, R19.reuse, 0x4, R30 ;  /* 0x0000000413107825 */ /* 0x040fe200078e021e */
[----:B------:R-:W-:-:S03]  /*23760*/  IADD3 R21, R19, c[0x0][0x198], RZ ;  /* 0x0000660013157a10 */ /* 0x000fc60007ffe0ff */
[--C-:B-1----:R-:W-:Y:S01]  /*23770*/  IMAD.WIDE R12, R19, 0x4, R28.reuse ;  /* 0x00000004130c7825 */ /* 0x102fe200078e021c */
[C---:B------:R-:W-:Y:S01]  /*23780*/  IADD3 R10, R221.reuse, 0x61, RZ ;  /* 0x00000061dd0a7810 */ /* 0x040fe20007ffe0ff */
[----:B------:R1:W-:Y:S01]  /*23790*/  @P4 STG.E [R16.64], R135 ;  /* 0x0000008710004986 */ /* 0x0003e2000c101904 */
[----:B------:R-:W-:Y:S01]  /*237a0*/  IADD3 R0, R221, 0x60, RZ ;  /* 0x00000060dd007810 */ /* 0x000fe20007ffe0ff */
[C---:B------:R-:W-:Y:S02]  /*237b0*/  IMAD.WIDE R18, R21.reuse, 0x4, R28 ;  /* 0x0000000415127825 */ /* 0x040fe400078e021c */
[----:B------:R4:W-:Y:S01]  /*237c0*/  @P3 STG.E [R12.64], R27 ;  /* 0x0000001b0c003986 */ /* 0x0009e2000c101904 */
[----:B------:R-:W-:Y:S01]  /*237d0*/  ISETP.LT.AND P3, PT, R220, c[0x0][0x178], !P2 ;  /* 0x00005e00dc007a0c */ /* 0x000fe20005761270 */
[----:B---3--:R-:W-:Y:S01]  /*237e0*/  IMAD.WIDE R14, R21, 0x4, R30 ;  /* 0x00000004150e7825 */ /* 0x008fe200078e021e */
[----:B------:R-:W-:Y:S02]  /*237f0*/  ISETP.GE.AND P0, PT, R10, c[0x0][0x17c], PT ;  /* 0x00005f000a007a0c */ /* 0x000fe40003f06270 */
[----:B------:R-:W-:Y:S01]  /*23800*/  ISETP.LT.AND P2, PT, R216, c[0x0][0x178], !P2 ;  /* 0x00005e00d8007a0c */ /* 0x000fe20005741270 */
[----:B------:R-:W3:Y:S01]  /*23810*/  LDS.128 R8, [R237] ;  /* 0x00000000ed087984 */ /* 0x000ee20000000c00 */
[----:B------:R-:W-:-:S02]  /*23820*/  ISETP.GE.AND P1, PT, R0, c[0x0][0x17c], PT ;  /* 0x00005f0000007a0c */ /* 0x000fc40003f26270 */
[----:B------:R-:W-:Y:S01]  /*23830*/  IADD3 R21, R21, c[0x0][0x198], RZ ;  /* 0x0000660015157a10 */ /* 0x000fe20007ffe0ff */
[----:B------:R-:W-:Y:S01]  /*23840*/  @P5 STG.E [R14.64], R130 ;  /* 0x000000820e005986 */ /* 0x000fe2000c101904 */
[----:B------:R-:W-:Y:S02]  /*23850*/  IADD3 R20, R221, 0x63, RZ ;  /* 0x00000063dd147810 */ /* 0x000fe40007ffe0ff */
[----:B------:R-:W-:Y:S01]  /*23860*/  ISETP.LT.AND P5, PT, R220, c[0x0][0x178], !P1 ;  /* 0x00005e00dc007a0c */ /* 0x000fe20004fa1270 */
[----:B------:R5:W-:Y:S01]  /*23870*/  @P6 STG.E [R18.64], R22 ;  /* 0x0000001612006986 */ /* 0x000be2000c101904 */
[----:B------:R-:W-:Y:S01]  /*23880*/  ISETP.LT.AND P6, PT, R216, c[0x0][0x178], !P1 ;  /* 0x00005e00d8007a0c */ /* 0x000fe20004fc1270 */
[C---:B-1----:R-:W-:Y:S01]  /*23890*/  IMAD.WIDE R16, R21.reuse, 0x4, R30 ;  /* 0x0000000415107825 */ /* 0x042fe200078e021e */
[C---:B----4-:R-:W-:Y:S01]  /*238a0*/  IADD3 R27, R21.reuse, c[0x0][0x198], RZ ;  /* 0x00006600151b7a10 */ /* 0x050fe20007ffe0ff */
[----:B------:R-:W1:Y:S01]  /*238b0*/  LDS.128 R12, [R236] ;  /* 0x00000000ec0c7984 */ /* 0x000e620000000c00 */
[----:B------:R-:W-:Y:S01]  /*238c0*/  ISETP.GE.AND P1, PT, R20, c[0x0][0x17c], PT ;  /* 0x00005f0014007a0c */ /* 0x000fe20003f26270 */
[----:B------:R-:W-:-:S02]  /*238d0*/  IMAD.WIDE R20, R21, 0x4, R28 ;  /* 0x0000000415147825 */ /* 0x000fc400078e021c */
[----:B------:R4:W-:Y:S04]  /*238e0*/  @P3 STG.E [R16.64], R131 ;  /* 0x0000008310003986 */ /* 0x0009e8000c101904 */
[----:B------:R2:W-:Y:S01]  /*238f0*/  @P2 STG.E [R20.64], R23 ;  /* 0x0000001714002986 */ /* 0x0005e2000c101904 */
[----:B------:R-:W-:Y:S02]  /*23900*/  ISETP.LT.AND P2, PT, R220, c[0x0][0x178], !P0 ;  /* 0x00005e00dc007a0c */ /* 0x000fe40004741270 */
[----:B------:R-:W-:Y:S02]  /*23910*/  ISETP.LT.AND P0, PT, R216, c[0x0][0x178], !P0 ;  /* 0x00005e00d8007a0c */ /* 0x000fe40004701270 */
[C---:B------:R-:W-:Y:S01]  /*23920*/  IADD3 R33, R27.reuse, c[0x0][0x198], RZ ;  /* 0x000066001b217a10 */ /* 0x040fe20007ffe0ff */
[----:B-----5:R-:W-:Y:S01]  /*23930*/  IMAD.WIDE R18, R27, 0x4, R30 ;  /* 0x000000041b127825 */ /* 0x020fe200078e021e */
[----:B------:R-:W-:-:S03]  /*23940*/  IADD3 R0, R221, 0x62, RZ ;  /* 0x00000062dd007810 */ /* 0x000fc60007ffe0ff */
[----:B------:R-:W-:Y:S01]  /*23950*/  IMAD.WIDE R24, R27, 0x4, R28 ;  /* 0x000000041b187825 */ /* 0x000fe200078e021c */
[----:B------:R-:W-:-:S03]  /*23960*/  ISETP.GE.AND P4, PT, R0, c[0x0][0x17c], PT ;  /* 0x00005f0000007a0c */ /* 0x000fc60003f86270 */
[----:B------:R-:W-:Y:S01]  /*23970*/  IMAD.WIDE R26, R33, 0x4, R30 ;  /* 0x00000004211a7825 */ /* 0x000fe200078e021e */
[----:B------:R-:W-:Y:S01]  /*23980*/  @P5 STG.E [R18.64], R176 ;  /* 0x000000b012005986 */ /* 0x000fe2000c101904 */
[----:B----4-:R-:W-:Y:S02]  /*23990*/  IADD3 R16, R221, 0x65, RZ ;  /* 0x00000065dd107810 */ /* 0x010fe40007ffe0ff */
[C---:B--2---:R-:W-:Y:S01]  /*239a0*/  IMAD.WIDE R20, R33.reuse, 0x4, R28 ;  /* 0x0000000421147825 */ /* 0x044fe200078e021c */
[----:B------:R2:W-:Y:S01]  /*239b0*/  @P6 STG.E [R24.64], R4 ;  /* 0x0000000418006986 */ /* 0x0005e2000c101904 */
[----:B------:R-:W-:Y:S02]  /*239c0*/  IADD3 R35, R33, c[0x0][0x198], RZ ;  /* 0x0000660021237a10 */ /* 0x000fe40007ffe0ff */
[----:B------:R-:W-:Y:S01]  /*239d0*/  ISETP.LT.AND P5, PT, R220, c[0x0][0x178], !P4 ;  /* 0x00005e00dc007a0c */ /* 0x000fe200067a1270 */
[----:B------:R4:W-:Y:S01]  /*239e0*/  @P2 STG.E [R26.64], R177 ;  /* 0x000000b11a002986 */ /* 0x0009e2000c101904 */
[----:B------:R-:W-:-:S03]  /*239f0*/  ISETP.LT.AND P6, PT, R216, c[0x0][0x178], !P4 ;  /* 0x00005e00d8007a0c */ /* 0x000fc600067c1270 */
[----:B------:R5:W-:Y:S01]  /*23a00*/  @P0 STG.E [R20.64], R5 ;  /* 0x0000000514000986 */ /* 0x000be2000c101904 */
[----:B------:R-:W-:Y:S01]  /*23a10*/  ISETP.LT.AND P0, PT, R220, c[0x0][0x178], !P1 ;  /* 0x00005e00dc007a0c */ /* 0x000fe20004f01270 */
[C---:B------:R-:W-:Y:S01]  /*23a20*/  IMAD.WIDE R22, R35.reuse, 0x4, R30 ;  /* 0x0000000423167825 */ /* 0x040fe200078e021e */
[----:B------:R-:W-:Y:S02]  /*23a30*/  ISETP.GE.AND P4, PT, R16, c[0x0][0x17c], PT ;  /* 0x00005f0010007a0c */ /* 0x000fe40003f86270 */
[----:B------:R-:W-:Y:S01]  /*23a40*/  ISETP.LT.AND P1, PT, R216, c[0x0][0x178], !P1 ;  /* 0x00005e00d8007a0c */ /* 0x000fe20004f21270 */
[C---:B--2---:R-:W-:Y:S01]  /*23a50*/  IMAD.WIDE R24, R35.reuse, 0x4, R28 ;  /* 0x0000000423187825 */ /* 0x044fe200078e021c */
[----:B------:R-:W2:Y:S01]  /*23a60*/  LDS.128 R16, [R3] ;  /* 0x0000000003107984 */ /* 0x000ea20000000c00 */
[----:B------:R-:W-:Y:S02]  /*23a70*/  IADD3 R35, R35, c[0x0][0x198], RZ ;  /* 0x0000660023237a10 */ /* 0x000fe40007ffe0ff */
[----:B------:R-:W-:-:S03]  /*23a80*/  IADD3 R0, R221, 0x64, RZ ;  /* 0x00000064dd007810 */ /* 0x000fc60007ffe0ff */
[C---:B----4-:R-:W-:Y:S01]  /*23a90*/  IMAD.WIDE R26, R35.reuse, 0x4, R30 ;  /* 0x00000004231a7825 */ /* 0x050fe200078e021e */
[----:B------:R-:W-:Y:S01]  /*23aa0*/  ISETP.GE.AND P3, PT, R0, c[0x0][0x17c], PT ;  /* 0x00005f0000007a0c */ /* 0x000fe20003f66270 */
[----:B------:R-:W-:Y:S02]  /*23ab0*/  @P5 STG.E [R22.64], R184 ;  /* 0x000000b816005986 */ /* 0x000fe4000c101904 */
[C---:B-----5:R-:W-:Y:S01]  /*23ac0*/  IMAD.WIDE R4, R35.reuse, 0x4, R28 ;  /* 0x0000000423047825 */ /* 0x060fe200078e021c */
[----:B------:R-:W-:Y:S01]  /*23ad0*/  IADD3 R37, R35, c[0x0][0x198], RZ ;  /* 0x0000660023257a10 */ /* 0x000fe20007ffe0ff */
[----:B---3--:R3:W-:Y:S01]  /*23ae0*/  @P6 STG.E [R24.64], R8 ;  /* 0x0000000818006986 */ /* 0x0087e2000c101904 */
[----:B------:R-:W-:Y:S02]  /*23af0*/  ISETP.LT.AND P5, PT, R220, c[0x0][0x178], !P3 ;  /* 0x00005e00dc007a0c */ /* 0x000fe40005fa1270 */
[----:B------:R-:W-:Y:S01]  /*23b00*/  ISETP.LT.AND P6, PT, R216, c[0x0][0x178], !P3 ;  /* 0x00005e00d8007a0c */ /* 0x000fe20005fc1270 */
[----:B------:R-:W-:Y:S01]  /*23b10*/  @P0 STG.E [R26.64], R185 ;  /* 0x000000b91a000986 */ /* 0x000fe2000c101904 */
[----:B------:R-:W-:-:S03]  /*23b20*/  IADD3 R0, R221, 0x66, RZ ;  /* 0x00000066dd007810 */ /* 0x000fc60007ffe0ff */
[----:B------:R4:W-:Y:S01]  /*23b30*/  @P1 STG.E [R4.64], R9 ;  /* 0x0000000904001986 */ /* 0x0009e2000c101904 */
[----:B------:R-:W-:Y:S01]  /*23b40*/  ISETP.LT.AND P1, PT, R220, c[0x0][0x178], !P4 ;  /* 0x00005e00dc007a0c */ /* 0x000fe20006721270 */
[C---:B------:R-:W-:Y:S01]  /*23b50*/  IMAD.WIDE R32, R37.reuse, 0x4, R28 ;  /* 0x0000000425207825 */ /* 0x040fe200078e021c */
[----:B------:R-:W-:Y:S01]  /*23b60*/  ISETP.LT.AND P4, PT, R216, c[0x0][0x178], !P4 ;  /* 0x00005e00d8007a0c */ /* 0x000fe20006781270 */
[----:B------:R-:W5:Y:S02]  /*23b70*/  LDS.128 R20, [R2+0x800] ;  /* 0x0008000002147984 */ /* 0x000f640000000c00 */
[C-C-:B---3--:R-:W-:Y:S01]  /*23b80*/  IMAD.WIDE R24, R37.reuse, 0x4, R30.reuse ;  /* 0x0000000425187825 */ /* 0x148fe200078e021e */
[----:B------:R-:W-:Y:S02]  /*23b90*/  IADD3 R37, R37, c[0x0][0x198], RZ ;  /* 0x0000660025257a10 */ /* 0x000fe40007ffe0ff */
[----:B------:R-:W-:Y:S02]  /*23ba0*/  ISETP.GE.AND P2, PT, R0, c[0x0][0x17c], PT ;  /* 0x00005f0000007a0c */ /* 0x000fe40003f46270 */
[----:B------:R-:W-:Y:S01]  /*23bb0*/  IADD3 R0, R221, 0x67, RZ ;  /* 0x00000067dd007810 */ /* 0x000fe20007ffe0ff */
[C---:B----4-:R-:W-:Y:S01]  /*23bc0*/  IMAD.WIDE R4, R37.reuse, 0x4, R30 ;  /* 0x0000000425047825 */ /* 0x050fe200078e021e */
[----:B------:R-:W-:Y:S01]  /*23bd0*/  @P5 STG.E [R24.64], R200 ;  /* 0x000000c818005986 */ /* 0x000fe2000c101904 */
[----:B------:R-:W-:-:S02]  /*23be0*/  IADD3 R27, R37, c[0x0][0x198], RZ ;  /* 0x00006600251b7a10 */ /* 0x000fc40007ffe0ff */
[--C-:B------:R-:W-:Y:S01]  /*23bf0*/  IMAD.WIDE R8, R37, 0x4, R28.reuse ;  /* 0x0000000425087825 */ /* 0x100fe200078e021c */
[----:B------:R-:W-:Y:S01]  /*23c00*/  ISETP.GE.AND P3, PT, R0, c[0x0][0x17c], PT ;  /* 0x00005f0000007a0c */ /* 0x000fe20003f66270 */
[----:B-1----:R1:W-:Y:S01]  /*23c10*/  @P6 STG.E [R32.64], R12 ;  /* 0x0000000c20006986 */ /* 0x0023e2000c101904 */
[----:B------:R-:W-:Y:S02]  /*23c20*/  ISETP.LT.AND P5, PT, R220, c[0x0][0x178], !P2 ;  /* 0x00005e00dc007a0c */ /* 0x000fe400057a1270 */
[----:B------:R-:W-:Y:S01]  /*23c30*/  ISETP.LT.AND P2, PT, R216, c[0x0][0x178], !P2 ;  /* 0x00005e00d8007a0c */ /* 0x000fe20005741270 */
[----:B------:R3:W-:Y:S01]  /*23c40*/  @P1 STG.E [R4.64], R201 ;  /* 0x000000c904001986 */ /* 0x0007e2000c101904 */
[C---:B------:R-:W-:Y:S01]  /*23c50*/  IMAD.WIDE R34, R27.reuse, 0x4, R28 ;  /* 0x000000041b227825 */ /* 0x040fe200078e021c */
[----:B------:R-:W-:Y:S02]  /*23c60*/  IADD3 R37, R27, c[0x0][0x198], RZ ;  /* 0x000066001b257a10 */ /* 0x000fe40007ffe0ff */
[----:B------:R4:W-:Y:S01]  /*23c70*/  @P4 STG.E [R8.64], R13 ;  /* 0x0000000d08004986 */ /* 0x0009e2000c101904 */
[----:B------:R-:W-:-:S02]  /*23c80*/  ISETP.LT.AND P4, PT, R220, c[0x0][0x178], !P3 ;  /* 0x00005e00dc007a0c */ /* 0x000fc40005f81270 */
[----:B------:R-:W-:Y:S01]  /*23c90*/  ISETP.LT.AND P3, PT, R216, c[0x0][0x178], !P3 ;  /* 0x00005e00d8007a0c */ /* 0x000fe20005f61270 */
[--C-:B-1----:R-:W-:Y:S01]  /*23ca0*/  IMAD.WIDE R32, R27, 0x4, R30.reuse ;  /* 0x000000041b207825 */ /* 0x102fe200078e021e */
[----:B------:R-:W-:Y:S01]  /*23cb0*/  IADD3 R0, R221, 0x68, RZ ;  /* 0x00000068dd007810 */ /* 0x000fe20007ffe0ff */
[----:B------:R-:W1:Y:S03]  /*23cc0*/  LDS.128 R24, [R237+0x800] ;  /* 0x00080000ed187984 */ /* 0x000e660000000c00 */
[----:B------:R-:W-:Y:S01]  /*23cd0*/  ISETP.GE.AND P0, PT, R0, c[0x0][0x17c], PT ;  /* 0x00005f0000007a0c */ /* 0x000fe20003f06270 */
[----:B---3--:R-:W-:Y:S01]  /*23ce0*/  IMAD.WIDE R4, R37, 0x4, R30 ;  /* 0x0000000425047825 */ /* 0x008fe200078e021e */
[----:B------:R-:W-:Y:S01]  /*23cf0*/  IADD3 R0, R221, 0x69, RZ ;  /* 0x00000069dd007810 */ /* 0x000fe20007ffe0ff */
[----:B------:R3:W-:Y:S02]  /*23d00*/  @P5 STG.E [R32.64], R208 ;  /* 0x000000d020005986 */ /* 0x0007e4000c101904 */
[C---:B----4-:R-:W-:Y:S01]  /*23d10*/  IMAD.WIDE R8, R37.reuse, 0x4, R28 ;  /* 0x0000000425087825 */ /* 0x050fe200078e021c */
[----:B------:R-:W-:Y:S01]  /*23d20*/  ISETP.GE.AND P6, PT, R0, c[0x0][0x17c], PT ;  /* 0x00005f0000007a0c */ /* 0x000fe20003fc6270 */
[----:B--2---:R-:W-:Y:S01]  /*23d30*/  @P2 STG.E [R34.64], R16 ;  /* 0x0000001022002986 */ /* 0x004fe2000c101904 */
[----:B------:R-:W-:-:S02]  /*23d40*/  IADD3 R39, R37, c[0x0][0x198], RZ ;  /* 0x0000660025277a10 */ /* 0x000fc40007ffe0ff */
[----:B------:R-:W-:Y:S01]  /*23d50*/  ISETP.LT.AND P2, PT, R220, c[0x0][0x178], !P0 ;  /* 0x00005e00dc007a0c */ /* 0x000fe20004741270 */
[----:B------:R2:W-:Y:S01]  /*23d60*/  @P4 STG.E [R4.64], R209 ;  /* 0x000000d104004986 */ /* 0x0005e2000c101904 */
[----:B------:R-:W-:-:S03]  /*23d70*/  ISETP.LT.AND P5, PT, R216, c[0x0][0x178], !P0 ;  /* 0x00005e00d8007a0c */ /* 0x000fc600047a1270 */
[----:B------:R4:W-:Y:S01]  /*23d80*/  @P3 STG.E [R8.64], R17 ;  /* 0x0000001108003986 */ /* 0x0009e2000c101904 */
[----:B------:R-:W-:Y:S01]  /*23d90*/  ISETP.LT.AND P3, PT, R220, c[0x0][0x178], !P6 ;  /* 0x00005e00dc007a0c */ /* 0x000fe20007761270 */
[----:B------:R-:W-:Y:S01]  /*23da0*/  IMAD.WIDE R12, R39, 0x4, R30 ;  /* 0x00000004270c7825 */ /* 0x000fe200078e021e */
[----:B------:R-:W-:Y:S01]  /*23db0*/  ISETP.LT.AND P6, PT, R216, c[0x0][0x178], !P6 ;  /* 0x00005e00d8007a0c */ /* 0x000fe200077c1270 */
[----:B------:R-:W1:Y:S01]  /*23dc0*/  LDS.128 R236, [R236+0x800] ;  /* 0x00080000ecec7984 */ /* 0x000e620000000c00 */
[----:B------:R-:W-:Y:S01]  /*23dd0*/  IADD3 R0, R221, 0x6a, RZ ;  /* 0x0000006add007810 */ /* 0x000fe20007ffe0ff */
[C---:B---3--:R-:W-:Y:S01]  /*23de0*/  IMAD.WIDE R32, R39.reuse, 0x4, R28 ;  /* 0x0000000427207825 */ /* 0x048fe200078e021c */
[----:B------:R-:W-:Y:S02]  /*23df0*/  IADD3 R39, R39, c[0x0][0x198], RZ ;  /* 0x0000660027277a10 */ /* 0x000fe40007ffe0ff */
[----:B------:R-:W-:Y:S02]  /*23e00*/  ISETP.GE.AND P1, PT, R0, c[0x0][0x17c], PT ;  /* 0x00005f0000007a0c */ /* 0x000fe40003f26270 */
[----:B------:R-:W-:Y:S01]  /*23e10*/  IADD3 R0, R221, 0x6b, RZ ;  /* 0x0000006bdd007810 */ /* 0x000fe20007ffe0ff */
[C---:B--2---:R-:W-:Y:S01]  /*23e20*/  IMAD.WIDE R4, R39.reuse, 0x4, R30 ;  /* 0x0000000427047825 */ /* 0x044fe200078e021e */
[----:B------:R2:W-:Y:S03]  /*23e30*/  @P2 STG.E [R12.64], R180 ;  /* 0x000000b40c002986 */ /* 0x0005e6000c101904 */
[----:B----4-:R-:W-:Y:S01]  /*23e40*/  IMAD.WIDE R8, R39, 0x4, R28 ;  /* 0x0000000427087825 */ /* 0x010fe200078e021c */
[----:B------:R-:W-:Y:S01]  /*23e50*/  ISETP.GE.AND P0, PT, R0, c[0x0][0x17c], PT ;  /* 0x00005f0000007a0c */ /* 0x000fe20003f06270 */
[----:B-----5:R-:W-:Y:S01]  /*23e60*/  @P5 STG.E [R32.64], R20 ;  /* 0x0000001420005986 */ /* 0x020fe2000c101904 */
[----:B------:R-:W-:-:S02]  /*23e70*/  ISETP.LT.AND P5, PT, R220, c[0x0][0x178], !P1 ;  /* 0x00005e00dc007a0c */ /* 0x000fc40004fa1270 */
[----:B------:R-:W-:Y:S01]  /*23e80*/  IADD3 R17, R39, c[0x0][0x198], RZ ;  /* 0x0000660027117a10 */ /* 0x000fe20007ffe0ff */
[----:B------:R3:W-:Y:S01]  /*23e90*/  @P3 STG.E [R4.64], R181 ;  /* 0x000000b504003986 */ /* 0x0007e2000c101904 */
[----:B------:R-:W-:-:S03]  /*23ea0*/  ISETP.LT.AND P1, PT, R216, c[0x0][0x178], !P1 ;  /* 0x00005e00d8007a0c */ /* 0x000fc60004f21270 */
[----:B------:R4:W-:Y:S01]  /*23eb0*/  @P6 STG.E [R8.64], R21 ;  /* 0x0000001508006986 */ /* 0x0009e2000c101904 */
[----:B------:R-:W-:Y:S02]  /*23ec0*/  ISETP.LT.AND P6, PT, R220, c[0x0][0x178], !P0 ;  /* 0x00005e00dc007a0c */ /* 0x000fe400047c1270 */
[----:B------:R-:W-:Y:S01]  /*23ed0*/  IADD3 R0, R221, 0x6c, RZ ;  /* 0x0000006cdd007810 */ /* 0x000fe20007ffe0ff */
[----:B------:R-:W5:Y:S01]  /*23ee0*/  LDS.128 R32, [R3+0x800] ;  /* 0x0008000003207984 */ /* 0x000f620000000c00 */
[C---:B------:R-:W-:Y:S01]  /*23ef0*/  IADD3 R39, R17.reuse, c[0x0][0x198], RZ ;  /* 0x0000660011277a10 */ /* 0x040fe20007ffe0ff */
[----:B--2---:R-:W-:Y:S01]  /*23f00*/  IMAD.WIDE R12, R17, 0x4, R30 ;  /* 0x00000004110c7825 */ /* 0x004fe200078e021e */
[----:B------:R-:W-:Y:S02]  /*23f10*/  ISETP.GE.AND P4, PT, R0, c[0x0][0x17c], PT ;  /* 0x00005f0000007a0c */ /* 0x000fe40003f86270 */
[----:B------:R-:W-:Y:S01]  /*23f20*/  IADD3 R0, R221, 0x6d, RZ ;  /* 0x0000006ddd007810 */ /* 0x000fe20007ffe0ff */
[----:B------:R-:W-:Y:S01]  /*23f30*/  IMAD.WIDE R16, R17, 0x4, R28 ;  /* 0x0000000411107825 */ /* 0x000fe200078e021c */
[----:B------:R-:W-:-:S03]  /*23f40*/  ISETP.LT.AND P0, PT, R216, c[0x0][0x178], !P0 ;  /* 0x00005e00d8007a0c */ /* 0x000fc60004701270 */
[C---:B---3--:R-:W-:Y:S01]  /*23f50*/  IMAD.WIDE R4, R39.reuse, 0x4, R30 ;  /* 0x0000000427047825 */ /* 0x048fe200078e021e */
[----:B------:R-:W-:Y:S01]  /*23f60*/  ISETP.GE.AND P2, PT, R0, c[0x0][0x17c], PT ;  /* 0x00005f0000007a0c */ /* 0x000fe20003f46270 */
[----:B------:R-:W-:Y:S01]  /*23f70*/  @P5 STG.E [R12.64], R188 ;  /* 0x000000bc0c005986 */ /* 0x000fe2000c101904 */
[----:B------:R-:W-:Y:S02]  /*23f80*/  ISETP.LT.AND P5, PT, R220, c[0x0][0x178], !P4 ;  /* 0x00005e00dc007a0c */ /* 0x000fe400067a1270 */
[----:B----4-:R-:W-:Y:S01]  /*23f90*/  IADD3 R9, R39, c[0x0][0x198], RZ ;  /* 0x0000660027097a10 */ /* 0x010fe20007ffe0ff */
[----:B-1----:R1:W-:Y:S01]  /*23fa0*/  @P1 STG.E [R16.64], R24 ;  /* 0x0000001810001986 */ /* 0x0023e2000c101904 */
[----:B------:R-:W-:-:S03]  /*23fb0*/  ISETP.LT.AND P4, PT, R216, c[0x0][0x178], !P4 ;  /* 0x00005e00d8007a0c */ /* 0x000fc60006781270 */
[----:B------:R2:W-:Y:S01]  /*23fc0*/  @P6 STG.E [R4.64], R189 ;  /* 0x000000bd04006986 */ /* 0x0005e2000c101904 */
[----:B------:R-:W-:Y:S02]  /*23fd0*/  ISETP.LT.AND P6, PT, R220, c[0x0][0x178], !P2 ;  /* 0x00005e00dc007a0c */ /* 0x000fe400057c1270 */
[----:B------:R-:W-:Y:S02]  /*23fe0*/  ISETP.LT.AND P2, PT, R216, c[0x0][0x178], !P2 ;  /* 0x00005e00d8007a0c */ /* 0x000fe40005741270 */
[----:B------:R-:W-:Y:S01]  /*23ff0*/  IADD3 R0, R221, 0x6e, RZ ;  /* 0x0000006edd007810 */ /* 0x000fe20007ffe0ff */
[----:B------:R-:W-:Y:S01]  /*24000*/  IMAD.WIDE R36, R39, 0x4, R28 ;  /* 0x0000000427247825 */ /* 0x000fe200078e021c */
[C---:B-1----:R-:W-:Y:S02]  /*24010*/  IADD3 R17, R9.reuse, c[0x0][0x198], RZ ;  /* 0x0000660009117a10 */ /* 0x042fe40007ffe0ff */
[----:B------:R-:W-:Y:S01]  /*24020*/  ISETP.GE.AND P3, PT, R0, c[0x0][0x17c], PT ;  /* 0x00005f0000007a0c */ /* 0x000fe20003f66270 */
[----:B------:R-:W-:Y:S01]  /*24030*/  IMAD.WIDE R2, R9, 0x4, R30 ;  /* 0x0000000409027825 */ /* 0x000fe200078e021e */
[----:B------:R-:W-:-:S03]  /*24040*/  IADD3 R0, R221, 0x6f, RZ ;  /* 0x0000006fdd007810 */ /* 0x000fc60007ffe0ff */
[----:B------:R-:W-:Y:S01]  /*24050*/  IMAD.WIDE R8, R9, 0x4, R28 ;  /* 0x0000000409087825 */ /* 0x000fe200078e021c */
[----:B------:R-:W-:Y:S03]  /*24060*/  @P0 STG.E [R36.64], R25 ;  /* 0x0000001924000986 */ /* 0x000fe6000c101904 */
[C---:B--2---:R-:W-:Y:S01]  /*24070*/  IMAD.WIDE R4, R17.reuse, 0x4, R30 ;  /* 0x0000000411047825 */ /* 0x044fe200078e021e */
[----:B------:R-:W-:Y:S01]  /*24080*/  ISETP.GE.AND P1, PT, R0, c[0x0][0x17c], PT ;  /* 0x00005f0000007a0c */ /* 0x000fe20003f26270 */
[----:B------:R1:W-:Y:S02]  /*24090*/  @P5 STG.E [R2.64], R204 ;  /* 0x000000cc02005986 */ /* 0x0003e4000c101904 */
[C---:B------:R-:W-:Y:S01]  /*240a0*/  IMAD.WIDE R12, R17.reuse, 0x4, R28 ;  /* 0x00000004110c7825 */ /* 0x040fe200078e021c */
[----:B------:R-:W-:Y:S01]  /*240b0*/  ISETP.LT.AND P5, PT, R220, c[0x0][0x178], !P3 ;  /* 0x00005e00dc007a0c */ /* 0x000fe20005fa1270 */
[----:B------:R2:W-:Y:S01]  /*240c0*/  @P4 STG.E [R8.64], R236 ;  /* 0x000000ec08004986 */ /* 0x0005e2000c101904 */
[----:B------:R-:W-:-:S02]  /*240d0*/  IADD3 R17, R17, c[0x0][0x198], RZ ;  /* 0x0000660011117a10 */ /* 0x000fc40007ffe0ff */
[C---:B------:R-:W-:Y:S01]  /*240e0*/  ISETP.LT.AND P3, PT, R216.reuse, c[0x0][0x178], !P3 ;  /* 0x00005e00d8007a0c */ /* 0x040fe20005f61270 */
[----:B------:R3:W-:Y:S01]  /*240f0*/  @P6 STG.E [R4.64], R205 ;  /* 0x000000cd04006986 */ /* 0x0007e2000c101904 */
[----:B------:R-:W-:-:S03]  /*24100*/  ISETP.LT.AND P6, PT, R216, c[0x0][0x178], !P1 ;  /* 0x00005e00d8007a0c */ /* 0x000fc60004fc1270 */
[----:B------:R4:W-:Y:S01]  /*24110*/  @P2 STG.E [R12.64], R237 ;  /* 0x000000ed0c002986 */ /* 0x0009e2000c101904 */
[----:B------:R-:W-:Y:S02]  /*24120*/  ISETP.LT.AND P2, PT, R220, c[0x0][0x178], !P1 ;  /* 0x00005e00dc007a0c */ /* 0x000fe40004f41270 */
[----:B------:R-:W-:Y:S02]  /*24130*/  IADD3 R0, R221, 0x70, RZ ;  /* 0x00000070dd007810 */ /* 0x000fe40007ffe0ff */
[C---:B------:R-:W-:Y:S01]  /*24140*/  IADD3 R21, R17.reuse, c[0x0][0x198], RZ ;  /* 0x0000660011157a10 */ /* 0x040fe20007ffe0ff */
[----:B-1----:R-:W-:Y:S01]  /*24150*/  IMAD.WIDE R2, R17, 0x4, R30 ;  /* 0x0000000411027825 */ /* 0x002fe200078e021e */
[----:B------:R-:W-:Y:S02]  /*24160*/  ISETP.GE.AND P0, PT, R0, c[0x0][0x17c], PT ;  /* 0x00005f0000007a0c */ /* 0x000fe40003f06270 */
[----:B------:R-:W-:Y:S01]  /*24170*/  IADD3 R0, R221, 0x71, RZ ;  /* 0x00000071dd007810 */ /* 0x000fe20007ffe0ff */
[----:B--2---:R-:W-:Y:S01]  /*24180*/  IMAD.WIDE R8, R17, 0x4, R28 ;  /* 0x0000000411087825 */ /* 0x004fe200078e021c */
[----:B------:R1:W-:Y:S03]  /*24190*/  @P5 STG.E [R2.64], R212 ;  /* 0x000000d402005986 */ /* 0x0003e6000c101904 */
[----:B---3--:R-:W-:Y:S01]  /*241a0*/  IMAD.WIDE R4, R21, 0x4, R30 ;  /* 0x0000000415047825 */ /* 0x008fe200078e021e */
[----:B------:R-:W-:-:S03]  /*241b0*/  ISETP.GE.AND P4, PT, R0, c[0x0][0x17c], PT ;  /* 0x00005f0000007a0c */ /* 0x000fc60003f86270 */
[C---:B----4-:R-:W-:Y:S01]  /*241c0*/  IMAD.WIDE R12, R21.reuse, 0x4, R28 ;  /* 0x00000004150c7825 */ /* 0x050fe200078e021c */
[----:B-----5:R2:W-:Y:S01]  /*241d0*/  @P3 STG.E [R8.64], R32 ;  /* 0x0000002008003986 */ /* 0x0205e2000c101904 */
[----:B------:R-:W-:Y:S02]  /*241e0*/  ISETP.LT.AND P5, PT, R220, c[0x0][0x178], !P0 ;  /* 0x00005e00dc007a0c */ /* 0x000fe400047a1270 */
[----:B------:R-:W-:Y:S01]  /*241f0*/  IADD3 R21, R21, c[0x0][0x198], RZ ;  /* 0x0000660015157a10 */ /* 0x000fe20007ffe0ff */
[----:B------:R3:W-:Y:S01]  /*24200*/  @P2 STG.E [R4.64], R213 ;  /* 0x000000d504002986 */ /* 0x0007e2000c101904 */
[----:B------:R-:W-:-:S03]  /*24210*/  ISETP.LT.AND P0, PT, R216, c[0x0][0x178], !P0 ;  /* 0x00005e00d8007a0c */ /* 0x000fc60004701270 */
[----:B------:R4:W-:Y:S01]  /*24220*/  @P6 STG.E [R12.64], R33 ;  /* 0x000000210c006986 */ /* 0x0009e2000c101904 */
[----:B------:R-:W-:Y:S02]  /*24230*/  ISETP.LT.AND P6, PT, R220, c[0x0][0x178], !P4 ;  /* 0x00005e00dc007a0c */ /* 0x000fe400067c1270 */
        /* <DEDUP_REMOVED lines=11> */
[----:B------:R-:W-:Y:S01]  /*242f0*/  ISETP.LT.AND P5, PT, R220, c[0x0][0x178], !P1 ;  /* 0x00005e00dc007a0c */ /* 0x000fe20004fa1270 */
[----:B------:R2:W-:Y:S01]  /*24300*/  @P0 STG.E [R8.64], R6 ;  /* 0x0000000608000986 */ /* 0x0005e2000c101904 */
[----:B------:R-:W-:Y:S02]  /*24310*/  IADD3 R17, R17, c[0x0][0x198], RZ ;  /* 0x0000660011117a10 */ /* 0x000fe40007ffe0ff */
[----:B------:R-:W-:Y:S01]  /*24320*/  ISETP.LT.AND P1, PT, R216, c[0x0][0x178], !P1 ;  /* 0x00005e00d8007a0c */ /* 0x000fe20004f21270 */
[----:B------:R3:W-:Y:S01]  /*24330*/  @P6 STG.E [R4.64], R179 ;  /* 0x000000b304006986 */ /* 0x0007e2000c101904 */
[----:B------:R-:W-:-:S03]  /*24340*/  IADD3 R0, R221, 0x74, RZ ;  /* 0x00000074dd007810 */ /* 0x000fc60007ffe0ff */
[----:B------:R4:W-:Y:S01]  /*24350*/  @P4 STG.E [R12.64], R7 ;  /* 0x000000070c004986 */ /* 0x0009e2000c101904 */
[----:B------:R-:W-:Y:S02]  /*24360*/  ISETP.LT.AND P4, PT, R220, c[0x0][0x178], !P3 ;  /* 0x00005e00dc007a0c */ /* 0x000fe40005f81270 */
[----:B------:R-:W-:Y:S02]  /*24370*/  ISETP.LT.AND P6, PT, R216, c[0x0][0x178], !P3 ;  /* 0x00005e00d8007a0c */ /* 0x000fe40005fc1270 */
[C---:B------:R-:W-:Y:S01]  /*24380*/  IADD3 R21, R17.reuse, c[0x0][0x198], RZ ;  /* 0x0000660011157a10 */ /* 0x040fe20007ffe0ff */
[----:B-1----:R-:W-:Y:S01]  /*24390*/  IMAD.WIDE R2, R17, 0x4, R30 ;  /* 0x0000000411027825 */ /* 0x002fe200078e021e */
[----:B------:R-:W-:Y:S02]  /*243a0*/  ISETP.GE.AND P2, PT, R0, c[0x0][0x17c], PT ;  /* 0x00005f0000007a0c */ /* 0x000fe40003f46270 */
[----:B------:R-:W-:Y:S01]  /*243b0*/  IADD3 R0, R221, 0x75, RZ ;  /* 0x00000075dd007810 */ /* 0x000fe20007ffe0ff */
[----:B--2---:R-:W-:Y:S01]  /*243c0*/  IMAD.WIDE R8, R17, 0x4, R28 ;  /* 0x0000000411087825 */ /* 0x004fe200078e021c */
[----:B------:R1:W-:Y:S03]  /*243d0*/  @P5 STG.E [R2.64], R186 ;  /* 0x000000ba02005986 */ /* 0x0003e6000c101904 */
[C---:B---3--:R-:W-:Y:S01]  /*243e0*/  IMAD.WIDE R4, R21.reuse, 0x4, R30 ;  /* 0x0000000415047825 */ /* 0x048fe200078e021e */
[----:B------:R-:W-:Y:S01]  /*243f0*/  ISETP.GE.AND P0, PT, R0, c[0x0][0x17c], PT ;  /* 0x00005f0000007a0c */ /* 0x000fe20003f06270 */
[----:B------:R2:W-:Y:S01]  /*24400*/  @P1 STG.E [R8.64], R10 ;  /* 0x0000000a08001986 */ /* 0x0005e2000c101904 */
[----:B------:R-:W-:Y:S01]  /*24410*/  ISETP.LT.AND P5, PT, R220, c[0x0][0x178], !P2 ;  /* 0x00005e00dc007a0c */ /* 0x000fe200057a1270 */
[C---:B----4-:R-:W-:Y:S01]  /*24420*/  IMAD.WIDE R6, R21.reuse, 0x4, R28 ;  /* 0x0000000415067825 */ /* 0x050fe200078e021c */
[----:B------:R-:W-:Y:S01]  /*24430*/  IADD3 R21, R21, c[0x0][0x198], RZ ;  /* 0x0000660015157a10 */ /* 0x000fe20007ffe0ff */
[----:B------:R3:W-:Y:S01]  /*24440*/  @P4 STG.E [R4.64], R187 ;  /* 0x000000bb04004986 */ /* 0x0007e2000c101904 */
[----:B------:R-:W-:-:S02]  /*24450*/  ISETP.LT.AND P2, PT, R216, c[0x0][0x178], !P2 ;  /* 0x00005e00d8007a0c */ /* 0x000fc40005741270 */
[----:B------:R-:W-:Y:S01]  /*24460*/  ISETP.LT.AND P4, PT, R220, c[0x0][0x178], !P0 ;  /* 0x00005e00dc007a0c */ /* 0x000fe20004781270 */
[----:B------:R4:W-:Y:S01]  /*24470*/  @P6 STG.E [R6.64], R11 ;  /* 0x0000000b06006986 */ /* 0x0009e2000c101904 */
[----:B------:R-:W-:Y:S02]  /*24480*/  IADD3 R0, R221, 0x76, RZ ;  /* 0x00000076dd007810 */ /* 0x000fe40007ffe0ff */
        /* <DEDUP_REMOVED lines=29> */
[----:B----4-:R-:W-:Y:S01]  /*24660*/  IMAD.WIDE R6, R11, 0x4, R28 ;  /* 0x000000040b067825 */ /* 0x010fe200078e021c */
[----:B------:R-:W-:Y:S01]  /*24670*/  IADD3 R0, R221, 0x7a, RZ ;  /* 0x0000007add007810 */ /* 0x000fe20007ffe0ff */
[----:B------:R3:W-:Y:S01]  /*24680*/  @P4 STG.E [R4.64], R211 ;  /* 0x000000d304004986 */ /* 0x0007e2000c101904 */
[----:B------:R-:W-:-:S02]  /*24690*/  IADD3 R11, R11, c[0x0][0x198], RZ ;  /* 0x000066000b0b7a10 */ /* 0x000fc40007ffe0ff */
[----:B------:R-:W-:Y:S01]  /*246a0*/  ISETP.LT.AND P0, PT, R216, c[0x0][0x178], !P0 ;  /* 0x00005e00d8007a0c */ /* 0x000fe20004701270 */
[----:B------:R4:W-:Y:S01]  /*246b0*/  @P6 STG.E [R6.64], R19 ;  /* 0x0000001306006986 */ /* 0x0009e2000c101904 */
[----:B------:R-:W-:Y:S02]  /*246c0*/  ISETP.LT.AND P4, PT, R220, c[0x0][0x178], !P2 ;  /* 0x00005e00dc007a0c */ /* 0x000fe40005781270 */
[----:B------:R-:W-:Y:S02]  /*246d0*/  ISETP.GE.AND P1, PT, R0, c[0x0][0x17c], PT ;  /* 0x00005f0000007a0c */ /* 0x000fe40003f26270 */
[----:B------:R-:W-:Y:S02]  /*246e0*/  ISETP.LT.AND P6, PT, R216, c[0x0][0x178], !P2 ;  /* 0x00005e00d8007a0c */ /* 0x000fe400057c1270 */
[----:B------:R-:W-:Y:S02]  /*246f0*/  IADD3 R0, R221, 0x7b, RZ ;  /* 0x0000007bdd007810 */ /* 0x000fe40007ffe0ff */
[C---:B------:R-:W-:Y:S01]  /*24700*/  IADD3 R13, R11.reuse, c[0x0][0x198], RZ ;  /* 0x000066000b0d7a10 */ /* 0x040fe20007ffe0ff */
[----:B-1----:R-:W-:Y:S01]  /*24710*/  IMAD.WIDE R2, R11, 0x4, R30 ;  /* 0x000000040b027825 */ /* 0x002fe200078e021e */
[----:B------:R-:W-:-:S02]  /*24720*/  ISETP.GE.AND P3, PT, R0, c[0x0][0x17c], PT ;  /* 0x00005f0000007a0c */ /* 0x000fc40003f66270 */
[----:B------:R-:W-:Y:S01]  /*24730*/  IADD3 R0, R221, 0x7c, RZ ;  /* 0x0000007cdd007810 */ /* 0x000fe20007ffe0ff */
[----:B--2---:R-:W-:Y:S01]  /*24740*/  IMAD.WIDE R8, R11, 0x4, R28 ;  /* 0x000000040b087825 */ /* 0x004fe200078e021c */
[----:B------:R1:W-:Y:S03]  /*24750*/  @P5 STG.E [R2.64], R182 ;  /* 0x000000b602005986 */ /* 0x0003e6000c101904 */
[C---:B---3--:R-:W-:Y:S01]  /*24760*/  IMAD.WIDE R4, R13.reuse, 0x4, R30 ;  /* 0x000000040d047825 */ /* 0x048fe200078e021e */
[----:B------:R-:W-:Y:S01]  /*24770*/  ISETP.LT.AND P5, PT, R220, c[0x0][0x178], !P1 ;  /* 0x00005e00dc007a0c */ /* 0x000fe20004fa1270 */
[----:B------:R-:W-:Y:S02]  /*24780*/  @P0 STG.E [R8.64], R22 ;  /* 0x0000001608000986 */ /* 0x000fe4000c101904 */
[C---:B----4-:R-:W-:Y:S01]  /*24790*/  IMAD.WIDE R6, R13.reuse, 0x4, R28 ;  /* 0x000000040d067825 */ /* 0x050fe200078e021c */
[----:B------:R-:W-:Y:S01]  /*247a0*/  IADD3 R13, R13, c[0x0][0x198], RZ ;  /* 0x000066000d0d7a10 */ /* 0x000fe20007ffe0ff */
[----:B------:R2:W-:Y:S01]  /*247b0*/  @P4 STG.E [R4.64], R183 ;  /* 0x000000b704004986 */ /* 0x0005e2000c101904 */
[----:B------:R-:W-:-:S02]  /*247c0*/  ISETP.GE.AND P2, PT, R0, c[0x0][0x17c], PT ;  /* 0x00005f0000007a0c */ /* 0x000fc40003f46270 */
[----:B------:R-:W-:Y:S01]  /*247d0*/  ISETP.LT.AND P1, PT, R216, c[0x0][0x178], !P1 ;  /* 0x00005e00d8007a0c */ /* 0x000fe20004f21270 */
[----:B------:R3:W-:Y:S01]  /*247e0*/  @P6 STG.E [R6.64], R23 ;  /* 0x0000001706006986 */ /* 0x0007e2000c101904 */
[----:B------:R-:W-:Y:S02]  /*247f0*/  ISETP.LT.AND P4, PT, R220, c[0x0][0x178], !P3 ;  /* 0x00005e00dc007a0c */ /* 0x000fe40005f81270 */
[----:B------:R-:W-:Y:S02]  /*24800*/  ISETP.LT.AND P3, PT, R216, c[0x0][0x178], !P3 ;  /* 0x00005e00d8007a0c */ /* 0x000fe40005f61270 */
[----:B------:R-:W-:Y:S02]  /*24810*/  IADD3 R11, R13, c[0x0][0x198], RZ ;  /* 0x000066000d0b7a10 */ /* 0x000fe40007ffe0ff */
[----:B------:R-:W-:Y:S02]  /*24820*/  IADD3 R0, R221, 0x7d, RZ ;  /* 0x0000007ddd007810 */ /* 0x000fe40007ffe0ff */
[----:B------:R-:W-:Y:S01]  /*24830*/  ISETP.LT.AND P6, PT, R220, c[0x0][0x178], !P2 ;  /* 0x00005e00dc007a0c */ /* 0x000fe200057c1270 */
[----:B-1----:R-:W-:Y:S01]  /*24840*/  IMAD.WIDE R2, R13, 0x4, R30 ;  /* 0x000000040d027825 */ /* 0x002fe200078e021e */
[----:B------:R-:W-:-:S02]  /*24850*/  IADD3 R15, R11, c[0x0][0x198], RZ ;  /* 0x000066000b0f7a10 */ /* 0x000fc40007ffe0ff */
[----:B------:R-:W-:Y:S01]  /*24860*/  ISETP.GE.AND P0, PT, R0, c[0x0][0x17c], PT ;  /* 0x00005f0000007a0c */ /* 0x000fe20003f06270 */
[----:B--2---:R-:W-:Y:S01]  /*24870*/  IMAD.WIDE R4, R13, 0x4, R28 ;  /* 0x000000040d047825 */ /* 0x004fe200078e021c */
[----:B------:R-:W-:Y:S01]  /*24880*/  IADD3 R0, R221, 0x7e, RZ ;  /* 0x0000007edd007810 */ /* 0x000fe20007ffe0ff */
[----:B------:R1:W-:Y:S02]  /*24890*/  @P5 STG.E [R2.64], R190 ;  /* 0x000000be02005986 */ /* 0x0003e4000c101904 */
[----:B---3--:R-:W-:Y:S01]  /*248a0*/  IMAD.WIDE R6, R11, 0x4, R30 ;  /* 0x000000040b067825 */ /* 0x008fe200078e021e */
[----:B------:R-:W-:-:S03]  /*248b0*/  ISETP.GE.AND P5, PT, R0, c[0x0][0x17c], PT ;  /* 0x00005f0000007a0c */ /* 0x000fc60003fa6270 */
[----:B------:R-:W-:Y:S01]  /*248c0*/  IMAD.WIDE R8, R11, 0x4, R28 ;  /* 0x000000040b087825 */ /* 0x000fe200078e021c */
[----:B------:R-:W-:Y:S01]  /*248d0*/  IADD3 R0, R221, 0x7f, RZ ;  /* 0x0000007fdd007810 */ /* 0x000fe20007ffe0ff */
[----:B------:R2:W-:Y:S02]  /*248e0*/  @P1 STG.E [R4.64], R26 ;  /* 0x0000001a04001986 */ /* 0x0005e4000c101904 */
[C---:B------:R-:W-:Y:S02]  /*248f0*/  IMAD.WIDE R10, R15.reuse, 0x4, R30 ;  /* 0x000000040f0a7825 */ /* 0x040fe400078e021e */
[----:B------:R3:W-:Y:S01]  /*24900*/  @P4 STG.E [R6.64], R191 ;  /* 0x000000bf06004986 */ /* 0x0007e2000c101904 */
[----:B------:R-:W-:Y:S02]  /*24910*/  IADD3 R13, R15, c[0x0][0x198], RZ ;  /* 0x000066000f0d7a10 */ /* 0x000fe40007ffe0ff */
[----:B------:R-:W-:Y:S01]  /*24920*/  ISETP.LT.AND P2, PT, R216, c[0x0][0x178], !P2 ;  /* 0x00005e00d8007a0c */ /* 0x000fe20005741270 */
[----:B------:R4:W-:Y:S01]  /*24930*/  @P3 STG.E [R8.64], R27 ;  /* 0x0000001b08003986 */ /* 0x0009e2000c101904 */
[----:B------:R-:W-:-:S03]  /*24940*/  ISETP.GE.AND P1, PT, R0, c[0x0][0x17c], PT ;  /* 0x00005f0000007a0c */ /* 0x000fc60003f26270 */
[----:B------:R5:W-:Y:S01]  /*24950*/  @P6 STG.E [R10.64], R206 ;  /* 0x000000ce0a006986 */ /* 0x000be2000c101904 */
[----:B------:R-:W-:Y:S02]  /*24960*/  ISETP.LT.AND P6, PT, R220, c[0x0][0x178], !P0 ;  /* 0x00005e00dc007a0c */ /* 0x000fe400047c1270 */
[----:B------:R-:W-:Y:S02]  /*24970*/  ISETP.LT.AND P0, PT, R216, c[0x0][0x178], !P0 ;  /* 0x00005e00d8007a0c */ /* 0x000fe40004701270 */
[----:B------:R-:W-:Y:S02]  /*24980*/  ISETP.LT.AND P4, PT, R220, c[0x0][0x178], !P5 ;  /* 0x00005e00dc007a0c */ /* 0x000fe40006f81270 */
[----:B------:R-:W-:Y:S02]  /*24990*/  IADD3 R17, R13, c[0x0][0x198], RZ ;  /* 0x000066000d117a10 */ /* 0x000fe40007ffe0ff */
[----:B------:R-:W-:Y:S02]  /*249a0*/  ISETP.LT.AND P5, PT, R216, c[0x0][0x178], !P5 ;  /* 0x00005e00d8007a0c */ /* 0x000fe40006fa1270 */
[----:B------:R-:W-:Y:S01]  /*249b0*/  ISETP.LT.AND P3, PT, R220, c[0x0][0x178], !P1 ;  /* 0x00005e00dc007a0c */ /* 0x000fe20004f61270 */
[----:B-1----:R-:W-:Y:S01]  /*249c0*/  IMAD.WIDE R2, R15, 0x4, R28 ;  /* 0x000000040f027825 */ /* 0x002fe200078e021c */
[----:B------:R-:W-:-:S02]  /*249d0*/  ISETP.LT.AND P1, PT, R216, c[0x0][0x178], !P1 ;  /* 0x00005e00d8007a0c */ /* 0x000fc40004f21270 */
[----:B------:R-:W-:Y:S01]  /*249e0*/  IADD3 R15, R17, c[0x0][0x198], RZ ;  /* 0x00006600110f7a10 */ /* 0x000fe20007ffe0ff */
[C---:B--2---:R-:W-:Y:S01]  /*249f0*/  IMAD.WIDE R4, R13.reuse, 0x4, R30 ;  /* 0x000000040d047825 */ /* 0x044fe200078e021e */
[----:B------:R1:W-:Y:S03]  /*24a00*/  @P2 STG.E [R2.64], R238 ;  /* 0x000000ee02002986 */ /* 0x0003e6000c101904 */
[----:B---3--:R-:W-:Y:S01]  /*24a10*/  IMAD.WIDE R6, R13, 0x4, R28 ;  /* 0x000000040d067825 */ /* 0x008fe200078e021c */
[----:B------:R1:W-:Y:S03]  /*24a20*/  @P6 STG.E [R4.64], R207 ;  /* 0x000000cf04006986 */ /* 0x0003e6000c101904 */
[C---:B----4-:R-:W-:Y:S01]  /*24a30*/  IMAD.WIDE R8, R17.reuse, 0x4, R30 ;  /* 0x0000000411087825 */ /* 0x050fe200078e021e */
[----:B------:R1:W-:Y:S03]  /*24a40*/  @P0 STG.E [R6.64], R239 ;  /* 0x000000ef06000986 */ /* 0x0003e6000c101904 */
[----:B-----5:R-:W-:Y:S01]  /*24a50*/  IMAD.WIDE R10, R17, 0x4, R28 ;  /* 0x00000004110a7825 */ /* 0x020fe200078e021c */
[----:B------:R1:W-:Y:S03]  /*24a60*/  @P4 STG.E [R8.64], R214 ;  /* 0x000000d608004986 */ /* 0x0003e6000c101904 */
[C---:B------:R-:W-:Y:S01]  /*24a70*/  IMAD.WIDE R30, R15.reuse, 0x4, R30 ;  /* 0x000000040f1e7825 */ /* 0x040fe200078e021e */
[----:B------:R1:W-:Y:S04]  /*24a80*/  @P5 STG.E [R10.64], R34 ;  /* 0x000000220a005986 */ /* 0x0003e8000c101904 */
[----:B------:R1:W-:Y:S01]  /*24a90*/  @P3 STG.E [R30.64], R215 ;  /* 0x000000d71e003986 */ /* 0x0003e2000c101904 */
[----:B------:R-:W-:Y:S01]  /*24aa0*/  IMAD.WIDE R28, R15, 0x4, R28 ;  /* 0x000000040f1c7825 */ /* 0x000fe200078e021c */
[----:B------:R-:W-:Y:S06]  /*24ab0*/  @!P1 EXIT ;  /* 0x000000000000994d */ /* 0x000fec0003800000 */
[----:B------:R-:W-:Y:S01]  /*24ac0*/  STG.E [R28.64], R35 ;  /* 0x000000231c007986 */ /* 0x000fe2000c101904 */
[----:B------:R-:W-:Y:S05]  /*24ad0*/  EXIT ;  /* 0x000000000000794d */ /* 0x000fea0003800000 */
.L_x_3:
[----:B------:R-:W-:-:S00]  /*24ae0*/  BRA `(.L_x_3) ;  /* 0xfffffff000007947 */ /* 0x000fc0000383ffff */
[----:B------:R-:W-:-:S00]  /*24af0*/  NOP ;  /* 0x0000000000007918 */ /* 0x000fc00000000000 */
        /* <DEDUP_REMOVED lines=8> */
.L_x_4:


//--------------------- .nv.shared.matmul_kernel  --------------------------
	.section	.nv.shared.matmul_kernel,"aw",@nobits
	.sectionflags	@""
	.align	16
